//
// Generated by NVIDIA NVVM Compiler
//
// Compiler Build ID: CL-36424714
// Cuda compilation tools, release 13.0, V13.0.88
// Based on NVVM 20.0.0
//

.version 9.0
.target sm_100
.address_size 64

	// .globl	_Z18init_curand_kernelP17curandStateXORWOWiy
.func  (.param .align 16 .b8 func_retval0[16]) __internal_trig_reduction_slowpathd
(
	.param .b64 __internal_trig_reduction_slowpathd_param_0
)
;
.global .align 4 .b8 precalc_xorwow_matrix[102400];
.global .align 4 .b8 precalc_xorwow_offset_matrix[102400];
.global .align 4 .b8 mrg32k3aM1[2304];
.global .align 4 .b8 mrg32k3aM2[2304];
.global .align 4 .b8 mrg32k3aM1SubSeq[2016];
.global .align 4 .b8 mrg32k3aM2SubSeq[2016];
.global .align 4 .b8 mrg32k3aM1Seq[2304];
.global .align 4 .b8 mrg32k3aM2Seq[2304];
.const .align 8 .b8 __cr_lgamma_table[72];
// _ZZN3cub18CUB_300001_SM_10006detail10radix_sort31DeviceRadixSortSingleTileKernelINS1_5radix10policy_hubIm7double2yE10Policy1000ELNS0_9SortOrderE0EmS6_yNS1_21identity_decomposer_tEEEvPKT1_PSB_PKT2_PSF_T3_iiT4_E12temp_storage has been demoted
// _ZZN3cub18CUB_300001_SM_10006detail10radix_sort30DeviceRadixSortHistogramKernelINS1_5radix10policy_hubIm7double2yE10Policy1000ELNS0_9SortOrderE0EmyNS1_21identity_decomposer_tEEEvPT2_PKT1_SB_iiT3_E12temp_storage has been demoted
// _ZZN3cub18CUB_300001_SM_10006detail10radix_sort33DeviceRadixSortExclusiveSumKernelINS1_5radix10policy_hubIm7double2yE10Policy1000EyEEvPT0_E12temp_storage has been demoted
// _ZZN3cub18CUB_300001_SM_10006detail10radix_sort29DeviceRadixSortOnesweepKernelINS1_5radix10policy_hubIm7double2yE10Policy1000ELNS0_9SortOrderE0EmS6_yiiNS1_21identity_decomposer_tEEEvPT5_SC_PT3_PKSD_PT1_PKSH_PT2_PKSL_T4_iiT6_E1s has been demoted
// _ZZN3cub18CUB_300001_SM_10006detail10radix_sort31DeviceRadixSortSingleTileKernelINS1_5radix10policy_hubImmyE10Policy1000ELNS0_9SortOrderE0EmmyNS1_21identity_decomposer_tEEEvPKT1_PSA_PKT2_PSE_T3_iiT4_E12temp_storage has been demoted
// _ZZN3cub18CUB_300001_SM_10006detail10radix_sort30DeviceRadixSortHistogramKernelINS1_5radix10policy_hubImmyE10Policy1000ELNS0_9SortOrderE0EmyNS1_21identity_decomposer_tEEEvPT2_PKT1_SA_iiT3_E12temp_storage has been demoted
// _ZZN3cub18CUB_300001_SM_10006detail10radix_sort33DeviceRadixSortExclusiveSumKernelINS1_5radix10policy_hubImmyE10Policy1000EyEEvPT0_E12temp_storage has been demoted
// _ZZN3cub18CUB_300001_SM_10006detail10radix_sort29DeviceRadixSortOnesweepKernelINS1_5radix10policy_hubImmyE10Policy1000ELNS0_9SortOrderE0EmmyiiNS1_21identity_decomposer_tEEEvPT5_SB_PT3_PKSC_PT1_PKSG_PT2_PKSK_T4_iiT6_E1s has been demoted
.global .align 1 .b8 _ZN34_INTERNAL_f84a2fc2_4_k_cu_b81526594cuda3std3__45__cpo5beginE[1];
.global .align 1 .b8 _ZN34_INTERNAL_f84a2fc2_4_k_cu_b81526594cuda3std3__45__cpo3endE[1];
.global .align 1 .b8 _ZN34_INTERNAL_f84a2fc2_4_k_cu_b81526594cuda3std3__45__cpo6cbeginE[1];
.global .align 1 .b8 _ZN34_INTERNAL_f84a2fc2_4_k_cu_b81526594cuda3std3__45__cpo4cendE[1];
.global .align 1 .b8 _ZN34_INTERNAL_f84a2fc2_4_k_cu_b81526594cuda3std3__45__cpo6rbeginE[1];
.global .align 1 .b8 _ZN34_INTERNAL_f84a2fc2_4_k_cu_b81526594cuda3std3__45__cpo4rendE[1];
.global .align 1 .b8 _ZN34_INTERNAL_f84a2fc2_4_k_cu_b81526594cuda3std3__45__cpo7crbeginE[1];
.global .align 1 .b8 _ZN34_INTERNAL_f84a2fc2_4_k_cu_b81526594cuda3std3__45__cpo5crendE[1];
.global .align 1 .b8 _ZN34_INTERNAL_f84a2fc2_4_k_cu_b81526594cuda3std3__436_GLOBAL__N__f84a2fc2_4_k_cu_b81526596ignoreE[1];
.global .align 1 .b8 _ZN34_INTERNAL_f84a2fc2_4_k_cu_b81526594cuda3std3__419piecewise_constructE[1];
.global .align 1 .b8 _ZN34_INTERNAL_f84a2fc2_4_k_cu_b81526594cuda3std3__48in_placeE[1];
.global .align 1 .b8 _ZN34_INTERNAL_f84a2fc2_4_k_cu_b81526594cuda3std3__420unreachable_sentinelE[1];
.global .align 1 .b8 _ZN34_INTERNAL_f84a2fc2_4_k_cu_b81526594cuda3std3__47nulloptE[1];
.global .align 1 .b8 _ZN34_INTERNAL_f84a2fc2_4_k_cu_b81526594cuda3std3__48unexpectE[1];
.global .align 1 .b8 _ZN34_INTERNAL_f84a2fc2_4_k_cu_b81526594cuda3std6ranges3__45__cpo4swapE[1];
.global .align 1 .b8 _ZN34_INTERNAL_f84a2fc2_4_k_cu_b81526594cuda3std6ranges3__45__cpo9iter_moveE[1];
.global .align 1 .b8 _ZN34_INTERNAL_f84a2fc2_4_k_cu_b81526594cuda3std6ranges3__45__cpo5beginE[1];
.global .align 1 .b8 _ZN34_INTERNAL_f84a2fc2_4_k_cu_b81526594cuda3std6ranges3__45__cpo3endE[1];
.global .align 1 .b8 _ZN34_INTERNAL_f84a2fc2_4_k_cu_b81526594cuda3std6ranges3__45__cpo6cbeginE[1];
.global .align 1 .b8 _ZN34_INTERNAL_f84a2fc2_4_k_cu_b81526594cuda3std6ranges3__45__cpo4cendE[1];
.global .align 1 .b8 _ZN34_INTERNAL_f84a2fc2_4_k_cu_b81526594cuda3std6ranges3__45__cpo7advanceE[1];
.global .align 1 .b8 _ZN34_INTERNAL_f84a2fc2_4_k_cu_b81526594cuda3std6ranges3__45__cpo9iter_swapE[1];
.global .align 1 .b8 _ZN34_INTERNAL_f84a2fc2_4_k_cu_b81526594cuda3std6ranges3__45__cpo4nextE[1];
.global .align 1 .b8 _ZN34_INTERNAL_f84a2fc2_4_k_cu_b81526594cuda3std6ranges3__45__cpo4prevE[1];
.global .align 1 .b8 _ZN34_INTERNAL_f84a2fc2_4_k_cu_b81526594cuda3std6ranges3__45__cpo4dataE[1];
.global .align 1 .b8 _ZN34_INTERNAL_f84a2fc2_4_k_cu_b81526594cuda3std6ranges3__45__cpo5cdataE[1];
.global .align 1 .b8 _ZN34_INTERNAL_f84a2fc2_4_k_cu_b81526594cuda3std6ranges3__45__cpo4sizeE[1];
.global .align 1 .b8 _ZN34_INTERNAL_f84a2fc2_4_k_cu_b81526594cuda3std6ranges3__45__cpo5ssizeE[1];
.global .align 1 .b8 _ZN34_INTERNAL_f84a2fc2_4_k_cu_b81526594cuda3std6ranges3__45__cpo8distanceE[1];
.global .align 1 .b8 _ZN34_INTERNAL_f84a2fc2_4_k_cu_b81526596thrust24THRUST_300001_SM_1000_NS8cuda_cub3parE[1];
.global .align 1 .b8 _ZN34_INTERNAL_f84a2fc2_4_k_cu_b81526596thrust24THRUST_300001_SM_1000_NS8cuda_cub10par_nosyncE[1];
.global .align 1 .b8 _ZN34_INTERNAL_f84a2fc2_4_k_cu_b81526596thrust24THRUST_300001_SM_1000_NS6system6detail10sequential3seqE[1];
.global .align 1 .b8 _ZN34_INTERNAL_f84a2fc2_4_k_cu_b81526596thrust24THRUST_300001_SM_1000_NS6system3cpp3parE[1];
.global .align 1 .b8 _ZN34_INTERNAL_f84a2fc2_4_k_cu_b81526596thrust24THRUST_300001_SM_1000_NS12placeholders2_1E[1];
.global .align 1 .b8 _ZN34_INTERNAL_f84a2fc2_4_k_cu_b81526596thrust24THRUST_300001_SM_1000_NS12placeholders2_2E[1];
.global .align 1 .b8 _ZN34_INTERNAL_f84a2fc2_4_k_cu_b81526596thrust24THRUST_300001_SM_1000_NS12placeholders2_3E[1];
.global .align 1 .b8 _ZN34_INTERNAL_f84a2fc2_4_k_cu_b81526596thrust24THRUST_300001_SM_1000_NS12placeholders2_4E[1];
.global .align 1 .b8 _ZN34_INTERNAL_f84a2fc2_4_k_cu_b81526596thrust24THRUST_300001_SM_1000_NS12placeholders2_5E[1];
.global .align 1 .b8 _ZN34_INTERNAL_f84a2fc2_4_k_cu_b81526596thrust24THRUST_300001_SM_1000_NS12placeholders2_6E[1];
.global .align 1 .b8 _ZN34_INTERNAL_f84a2fc2_4_k_cu_b81526596thrust24THRUST_300001_SM_1000_NS12placeholders2_7E[1];
.global .align 1 .b8 _ZN34_INTERNAL_f84a2fc2_4_k_cu_b81526596thrust24THRUST_300001_SM_1000_NS12placeholders2_8E[1];
.global .align 1 .b8 _ZN34_INTERNAL_f84a2fc2_4_k_cu_b81526596thrust24THRUST_300001_SM_1000_NS12placeholders2_9E[1];
.global .align 1 .b8 _ZN34_INTERNAL_f84a2fc2_4_k_cu_b81526596thrust24THRUST_300001_SM_1000_NS12placeholders3_10E[1];
.global .align 1 .b8 _ZN34_INTERNAL_f84a2fc2_4_k_cu_b81526596thrust24THRUST_300001_SM_1000_NS3seqE[1];
.global .align 1 .b8 _ZN34_INTERNAL_f84a2fc2_4_k_cu_b81526596thrust24THRUST_300001_SM_1000_NS6deviceE[1];
.extern .shared .align 16 .b8 _ZN6thrust24THRUST_300001_SM_1000_NS8cuda_cub4core6detail5shmemE[];
.global .align 8 .b8 __cudart_i2opi_d[144] = {8, 93, 141, 31, 177, 95, 251, 107, 234, 146, 82, 138, 247, 57, 7, 61, 123, 241, 229, 235, 199, 186, 39, 117, 45, 234, 95, 158, 102, 63, 70, 79, 183, 9, 203, 39, 207, 126, 54, 109, 31, 109, 10, 90, 139, 17, 47, 239, 15, 152, 5, 222, 255, 151, 248, 31, 59, 40, 249, 189, 139, 95, 132, 156, 244, 57, 83, 131, 57, 214, 145, 57, 65, 126, 95, 180, 38, 112, 156, 233, 132, 68, 187, 46, 245, 53, 130, 232, 62, 167, 41, 177, 28, 235, 29, 254, 28, 146, 209, 9, 234, 46, 73, 6, 224, 210, 77, 66, 58, 110, 36, 183, 97, 197, 187, 222, 171, 99, 81, 254, 65, 144, 67, 60, 153, 149, 98, 219, 192, 221, 52, 245, 209, 87, 39, 252, 41, 21, 68, 78, 110, 131, 249, 162};
.global .align 16 .b8 __cudart_sin_cos_coeffs[128] = {70, 210, 176, 44, 241, 229, 90, 190, 146, 227, 172, 105, 227, 29, 199, 62, 161, 98, 219, 25, 160, 1, 42, 191, 24, 8, 17, 17, 17, 17, 129, 63, 84, 85, 85, 85, 85, 85, 197, 191, 0, 0, 0, 0, 0, 0, 0, 0, 0, 0, 0, 0, 0, 0, 0, 0, 100, 129, 253, 32, 131, 255, 168, 189, 40, 133, 239, 193, 167, 238, 33, 62, 217, 230, 6, 142, 79, 126, 146, 190, 233, 188, 221, 25, 160, 1, 250, 62, 71, 93, 193, 22, 108, 193, 86, 191, 81, 85, 85, 85, 85, 85, 165, 63, 0, 0, 0, 0, 0, 0, 224, 191, 0, 0, 0, 0, 0, 0, 240, 63};

.visible .entry _Z18init_curand_kernelP17curandStateXORWOWiy(
	.param .u64 .ptr .align 1 _Z18init_curand_kernelP17curandStateXORWOWiy_param_0,
	.param .u32 _Z18init_curand_kernelP17curandStateXORWOWiy_param_1,
	.param .u64 _Z18init_curand_kernelP17curandStateXORWOWiy_param_2
)
{
	.reg .pred 	%p<25>;
	.reg .b32 	%r<414>;
	.reg .b64 	%rd<19>;

	ld.param.u64 	%rd8, [_Z18init_curand_kernelP17curandStateXORWOWiy_param_0];
	ld.param.u32 	%r183, [_Z18init_curand_kernelP17curandStateXORWOWiy_param_1];
	ld.param.u64 	%rd9, [_Z18init_curand_kernelP17curandStateXORWOWiy_param_2];
	mov.u32 	%r184, %ctaid.x;
	mov.u32 	%r185, %ntid.x;
	mov.u32 	%r186, %tid.x;
	mad.lo.s32 	%r1, %r184, %r185, %r186;
	setp.ge.s32 	%p1, %r1, %r183;
	@%p1 bra 	$L__BB0_44;
	cvta.to.global.u64 	%rd10, %rd8;
	cvt.s64.s32 	%rd18, %r1;
	mul.wide.s32 	%rd11, %r1, 48;
	add.s64 	%rd2, %rd10, %rd11;
	cvt.u32.u64 	%r187, %rd9;
	xor.b32  	%r188, %r187, -1429050551;
	mul.lo.s32 	%r189, %r188, 1099087573;
	{ .reg .b32 tmp; mov.b64 {tmp, %r190}, %rd9; }
	xor.b32  	%r191, %r190, -136515619;
	mul.lo.s32 	%r192, %r191, -1703105765;
	add.s32 	%r193, %r189, %r192;
	add.s32 	%r194, %r193, 6615241;
	add.s32 	%r195, %r189, 123456789;
	st.global.v2.u32 	[%rd2], {%r194, %r195};
	xor.b32  	%r196, %r189, 362436069;
	add.s32 	%r197, %r192, 521288629;
	st.global.v2.u32 	[%rd2+8], {%r196, %r197};
	xor.b32  	%r198, %r192, 88675123;
	add.s32 	%r199, %r189, 5783321;
	st.global.v2.u32 	[%rd2+16], {%r198, %r199};
	setp.eq.s32 	%p2, %r1, 0;
	@%p2 bra 	$L__BB0_43;
	mov.b32 	%r320, 0;
$L__BB0_3:
	and.b64  	%rd4, %rd18, 3;
	setp.eq.s64 	%p3, %rd4, 0;
	@%p3 bra 	$L__BB0_42;
	mul.wide.u32 	%rd12, %r320, 3200;
	mov.u64 	%rd13, precalc_xorwow_matrix;
	add.s64 	%rd5, %rd13, %rd12;
	cvt.u32.u64 	%r3, %rd4;
	mov.b32 	%r321, 0;
$L__BB0_5:
	mov.b32 	%r334, 0;
	mov.u32 	%r335, %r334;
	mov.u32 	%r336, %r334;
	mov.u32 	%r337, %r334;
	mov.u32 	%r338, %r334;
	mov.u32 	%r327, %r334;
$L__BB0_6:
	mul.wide.u32 	%rd14, %r327, 4;
	add.s64 	%rd15, %rd2, %rd14;
	ld.global.u32 	%r11, [%rd15+4];
	shl.b32 	%r12, %r327, 5;
	mov.b32 	%r333, 0;
$L__BB0_7:
	.pragma "nounroll";
	shr.u32 	%r204, %r11, %r333;
	and.b32  	%r205, %r204, 1;
	setp.eq.b32 	%p4, %r205, 1;
	not.pred 	%p5, %p4;
	add.s32 	%r206, %r12, %r333;
	mul.lo.s32 	%r207, %r206, 5;
	mul.wide.u32 	%rd16, %r207, 4;
	add.s64 	%rd6, %rd5, %rd16;
	@%p5 bra 	$L__BB0_9;
	ld.global.u32 	%r208, [%rd6];
	xor.b32  	%r338, %r338, %r208;
	ld.global.u32 	%r209, [%rd6+4];
	xor.b32  	%r337, %r337, %r209;
	ld.global.u32 	%r210, [%rd6+8];
	xor.b32  	%r336, %r336, %r210;
	ld.global.u32 	%r211, [%rd6+12];
	xor.b32  	%r335, %r335, %r211;
	ld.global.u32 	%r212, [%rd6+16];
	xor.b32  	%r334, %r334, %r212;
$L__BB0_9:
	and.b32  	%r214, %r204, 2;
	setp.eq.s32 	%p6, %r214, 0;
	@%p6 bra 	$L__BB0_11;
	ld.global.u32 	%r215, [%rd6+20];
	xor.b32  	%r338, %r338, %r215;
	ld.global.u32 	%r216, [%rd6+24];
	xor.b32  	%r337, %r337, %r216;
	ld.global.u32 	%r217, [%rd6+28];
	xor.b32  	%r336, %r336, %r217;
	ld.global.u32 	%r218, [%rd6+32];
	xor.b32  	%r335, %r335, %r218;
	ld.global.u32 	%r219, [%rd6+36];
	xor.b32  	%r334, %r334, %r219;
$L__BB0_11:
	and.b32  	%r221, %r204, 4;
	setp.eq.s32 	%p7, %r221, 0;
	@%p7 bra 	$L__BB0_13;
	ld.global.u32 	%r222, [%rd6+40];
	xor.b32  	%r338, %r338, %r222;
	ld.global.u32 	%r223, [%rd6+44];
	xor.b32  	%r337, %r337, %r223;
	ld.global.u32 	%r224, [%rd6+48];
	xor.b32  	%r336, %r336, %r224;
	ld.global.u32 	%r225, [%rd6+52];
	xor.b32  	%r335, %r335, %r225;
	ld.global.u32 	%r226, [%rd6+56];
	xor.b32  	%r334, %r334, %r226;
$L__BB0_13:
	and.b32  	%r228, %r204, 8;
	setp.eq.s32 	%p8, %r228, 0;
	@%p8 bra 	$L__BB0_15;
	ld.global.u32 	%r229, [%rd6+60];
	xor.b32  	%r338, %r338, %r229;
	ld.global.u32 	%r230, [%rd6+64];
	xor.b32  	%r337, %r337, %r230;
	ld.global.u32 	%r231, [%rd6+68];
	xor.b32  	%r336, %r336, %r231;
	ld.global.u32 	%r232, [%rd6+72];
	xor.b32  	%r335, %r335, %r232;
	ld.global.u32 	%r233, [%rd6+76];
	xor.b32  	%r334, %r334, %r233;
$L__BB0_15:
	and.b32  	%r235, %r204, 16;
	setp.eq.s32 	%p9, %r235, 0;
	@%p9 bra 	$L__BB0_17;
	ld.global.u32 	%r236, [%rd6+80];
	xor.b32  	%r338, %r338, %r236;
	ld.global.u32 	%r237, [%rd6+84];
	xor.b32  	%r337, %r337, %r237;
	ld.global.u32 	%r238, [%rd6+88];
	xor.b32  	%r336, %r336, %r238;
	ld.global.u32 	%r239, [%rd6+92];
	xor.b32  	%r335, %r335, %r239;
	ld.global.u32 	%r240, [%rd6+96];
	xor.b32  	%r334, %r334, %r240;
$L__BB0_17:
	and.b32  	%r242, %r204, 32;
	setp.eq.s32 	%p10, %r242, 0;
	@%p10 bra 	$L__BB0_19;
	ld.global.u32 	%r243, [%rd6+100];
	xor.b32  	%r338, %r338, %r243;
	ld.global.u32 	%r244, [%rd6+104];
	xor.b32  	%r337, %r337, %r244;
	ld.global.u32 	%r245, [%rd6+108];
	xor.b32  	%r336, %r336, %r245;
	ld.global.u32 	%r246, [%rd6+112];
	xor.b32  	%r335, %r335, %r246;
	ld.global.u32 	%r247, [%rd6+116];
	xor.b32  	%r334, %r334, %r247;
$L__BB0_19:
	and.b32  	%r249, %r204, 64;
	setp.eq.s32 	%p11, %r249, 0;
	@%p11 bra 	$L__BB0_21;
	ld.global.u32 	%r250, [%rd6+120];
	xor.b32  	%r338, %r338, %r250;
	ld.global.u32 	%r251, [%rd6+124];
	xor.b32  	%r337, %r337, %r251;
	ld.global.u32 	%r252, [%rd6+128];
	xor.b32  	%r336, %r336, %r252;
	ld.global.u32 	%r253, [%rd6+132];
	xor.b32  	%r335, %r335, %r253;
	ld.global.u32 	%r254, [%rd6+136];
	xor.b32  	%r334, %r334, %r254;
$L__BB0_21:
	and.b32  	%r256, %r204, 128;
	setp.eq.s32 	%p12, %r256, 0;
	@%p12 bra 	$L__BB0_23;
	ld.global.u32 	%r257, [%rd6+140];
	xor.b32  	%r338, %r338, %r257;
	ld.global.u32 	%r258, [%rd6+144];
	xor.b32  	%r337, %r337, %r258;
	ld.global.u32 	%r259, [%rd6+148];
	xor.b32  	%r336, %r336, %r259;
	ld.global.u32 	%r260, [%rd6+152];
	xor.b32  	%r335, %r335, %r260;
	ld.global.u32 	%r261, [%rd6+156];
	xor.b32  	%r334, %r334, %r261;
$L__BB0_23:
	and.b32  	%r263, %r204, 256;
	setp.eq.s32 	%p13, %r263, 0;
	@%p13 bra 	$L__BB0_25;
	ld.global.u32 	%r264, [%rd6+160];
	xor.b32  	%r338, %r338, %r264;
	ld.global.u32 	%r265, [%rd6+164];
	xor.b32  	%r337, %r337, %r265;
	ld.global.u32 	%r266, [%rd6+168];
	xor.b32  	%r336, %r336, %r266;
	ld.global.u32 	%r267, [%rd6+172];
	xor.b32  	%r335, %r335, %r267;
	ld.global.u32 	%r268, [%rd6+176];
	xor.b32  	%r334, %r334, %r268;
$L__BB0_25:
	and.b32  	%r270, %r204, 512;
	setp.eq.s32 	%p14, %r270, 0;
	@%p14 bra 	$L__BB0_27;
	ld.global.u32 	%r271, [%rd6+180];
	xor.b32  	%r338, %r338, %r271;
	ld.global.u32 	%r272, [%rd6+184];
	xor.b32  	%r337, %r337, %r272;
	ld.global.u32 	%r273, [%rd6+188];
	xor.b32  	%r336, %r336, %r273;
	ld.global.u32 	%r274, [%rd6+192];
	xor.b32  	%r335, %r335, %r274;
	ld.global.u32 	%r275, [%rd6+196];
	xor.b32  	%r334, %r334, %r275;
$L__BB0_27:
	and.b32  	%r277, %r204, 1024;
	setp.eq.s32 	%p15, %r277, 0;
	@%p15 bra 	$L__BB0_29;
	ld.global.u32 	%r278, [%rd6+200];
	xor.b32  	%r338, %r338, %r278;
	ld.global.u32 	%r279, [%rd6+204];
	xor.b32  	%r337, %r337, %r279;
	ld.global.u32 	%r280, [%rd6+208];
	xor.b32  	%r336, %r336, %r280;
	ld.global.u32 	%r281, [%rd6+212];
	xor.b32  	%r335, %r335, %r281;
	ld.global.u32 	%r282, [%rd6+216];
	xor.b32  	%r334, %r334, %r282;
$L__BB0_29:
	and.b32  	%r284, %r204, 2048;
	setp.eq.s32 	%p16, %r284, 0;
	@%p16 bra 	$L__BB0_31;
	ld.global.u32 	%r285, [%rd6+220];
	xor.b32  	%r338, %r338, %r285;
	ld.global.u32 	%r286, [%rd6+224];
	xor.b32  	%r337, %r337, %r286;
	ld.global.u32 	%r287, [%rd6+228];
	xor.b32  	%r336, %r336, %r287;
	ld.global.u32 	%r288, [%rd6+232];
	xor.b32  	%r335, %r335, %r288;
	ld.global.u32 	%r289, [%rd6+236];
	xor.b32  	%r334, %r334, %r289;
$L__BB0_31:
	and.b32  	%r291, %r204, 4096;
	setp.eq.s32 	%p17, %r291, 0;
	@%p17 bra 	$L__BB0_33;
	ld.global.u32 	%r292, [%rd6+240];
	xor.b32  	%r338, %r338, %r292;
	ld.global.u32 	%r293, [%rd6+244];
	xor.b32  	%r337, %r337, %r293;
	ld.global.u32 	%r294, [%rd6+248];
	xor.b32  	%r336, %r336, %r294;
	ld.global.u32 	%r295, [%rd6+252];
	xor.b32  	%r335, %r335, %r295;
	ld.global.u32 	%r296, [%rd6+256];
	xor.b32  	%r334, %r334, %r296;
$L__BB0_33:
	and.b32  	%r298, %r204, 8192;
	setp.eq.s32 	%p18, %r298, 0;
	@%p18 bra 	$L__BB0_35;
	ld.global.u32 	%r299, [%rd6+260];
	xor.b32  	%r338, %r338, %r299;
	ld.global.u32 	%r300, [%rd6+264];
	xor.b32  	%r337, %r337, %r300;
	ld.global.u32 	%r301, [%rd6+268];
	xor.b32  	%r336, %r336, %r301;
	ld.global.u32 	%r302, [%rd6+272];
	xor.b32  	%r335, %r335, %r302;
	ld.global.u32 	%r303, [%rd6+276];
	xor.b32  	%r334, %r334, %r303;
$L__BB0_35:
	and.b32  	%r305, %r204, 16384;
	setp.eq.s32 	%p19, %r305, 0;
	@%p19 bra 	$L__BB0_37;
	ld.global.u32 	%r306, [%rd6+280];
	xor.b32  	%r338, %r338, %r306;
	ld.global.u32 	%r307, [%rd6+284];
	xor.b32  	%r337, %r337, %r307;
	ld.global.u32 	%r308, [%rd6+288];
	xor.b32  	%r336, %r336, %r308;
	ld.global.u32 	%r309, [%rd6+292];
	xor.b32  	%r335, %r335, %r309;
	ld.global.u32 	%r310, [%rd6+296];
	xor.b32  	%r334, %r334, %r310;
$L__BB0_37:
	and.b32  	%r312, %r204, 32768;
	setp.eq.s32 	%p20, %r312, 0;
	@%p20 bra 	$L__BB0_39;
	ld.global.u32 	%r313, [%rd6+300];
	xor.b32  	%r338, %r338, %r313;
	ld.global.u32 	%r314, [%rd6+304];
	xor.b32  	%r337, %r337, %r314;
	ld.global.u32 	%r315, [%rd6+308];
	xor.b32  	%r336, %r336, %r315;
	ld.global.u32 	%r316, [%rd6+312];
	xor.b32  	%r335, %r335, %r316;
	ld.global.u32 	%r317, [%rd6+316];
	xor.b32  	%r334, %r334, %r317;
$L__BB0_39:
	add.s32 	%r333, %r333, 16;
	setp.ne.s32 	%p21, %r333, 32;
	@%p21 bra 	$L__BB0_7;
	mad.lo.s32 	%r318, %r327, -31, %r12;
	add.s32 	%r327, %r318, 1;
	setp.ne.s32 	%p22, %r327, 5;
	@%p22 bra 	$L__BB0_6;
	st.global.u32 	[%rd2+4], %r338;
	st.global.u32 	[%rd2+8], %r337;
	st.global.u32 	[%rd2+12], %r336;
	st.global.u32 	[%rd2+16], %r335;
	st.global.u32 	[%rd2+20], %r334;
	add.s32 	%r321, %r321, 1;
	setp.lt.u32 	%p23, %r321, %r3;
	@%p23 bra 	$L__BB0_5;
$L__BB0_42:
	shr.u64 	%rd7, %rd18, 2;
	add.s32 	%r320, %r320, 1;
	setp.gt.u64 	%p24, %rd18, 3;
	mov.u64 	%rd18, %rd7;
	@%p24 bra 	$L__BB0_3;
$L__BB0_43:
	mov.b32 	%r319, 0;
	st.global.v2.u32 	[%rd2+24], {%r319, %r319};
	st.global.u32 	[%rd2+32], %r319;
	mov.b64 	%rd17, 0;
	st.global.u64 	[%rd2+40], %rd17;
$L__BB0_44:
	ret;

}
	// .globl	_Z18init_weight_kernelP7double2i
.visible .entry _Z18init_weight_kernelP7double2i(
	.param .u64 .ptr .align 1 _Z18init_weight_kernelP7double2i_param_0,
	.param .u32 _Z18init_weight_kernelP7double2i_param_1
)
{
	.reg .pred 	%p<2>;
	.reg .b32 	%r<6>;
	.reg .b64 	%rd<5>;
	.reg .b64 	%fd<3>;

	ld.param.u64 	%rd1, [_Z18init_weight_kernelP7double2i_param_0];
	ld.param.u32 	%r2, [_Z18init_weight_kernelP7double2i_param_1];
	mov.u32 	%r3, %ctaid.x;
	mov.u32 	%r4, %ntid.x;
	mov.u32 	%r5, %tid.x;
	mad.lo.s32 	%r1, %r3, %r4, %r5;
	setp.ge.s32 	%p1, %r1, %r2;
	@%p1 bra 	$L__BB1_2;
	cvta.to.global.u64 	%rd2, %rd1;
	mul.wide.s32 	%rd3, %r1, 16;
	add.s64 	%rd4, %rd2, %rd3;
	mov.f64 	%fd1, 0d0000000000000000;
	mov.f64 	%fd2, 0d3FF0000000000000;
	st.global.v2.f64 	[%rd4], {%fd2, %fd1};
$L__BB1_2:
	ret;

}
	// .globl	_Z8x_kernelPhiii
.visible .entry _Z8x_kernelPhiii(
	.param .u64 .ptr .align 1 _Z8x_kernelPhiii_param_0,
	.param .u32 _Z8x_kernelPhiii_param_1,
	.param .u32 _Z8x_kernelPhiii_param_2,
	.param .u32 _Z8x_kernelPhiii_param_3
)
{
	.reg .pred 	%p<2>;
	.reg .b32 	%r<25>;
	.reg .b64 	%rd<7>;

	ld.param.u64 	%rd1, [_Z8x_kernelPhiii_param_0];
	ld.param.u32 	%r4, [_Z8x_kernelPhiii_param_1];
	ld.param.u32 	%r2, [_Z8x_kernelPhiii_param_2];
	ld.param.u32 	%r3, [_Z8x_kernelPhiii_param_3];
	mov.u32 	%r5, %ctaid.x;
	mov.u32 	%r6, %ntid.x;
	mov.u32 	%r7, %tid.x;
	mad.lo.s32 	%r1, %r5, %r6, %r7;
	setp.ge.s32 	%p1, %r1, %r4;
	@%p1 bra 	$L__BB2_2;
	cvta.to.global.u64 	%rd2, %rd1;
	mul.wide.s32 	%rd3, %r2, %r1;
	shr.s32 	%r8, %r3, 31;
	shr.u32 	%r9, %r8, 29;
	add.s32 	%r10, %r3, %r9;
	shr.s32 	%r11, %r10, 3;
	cvt.s64.s32 	%rd4, %r11;
	add.s64 	%rd5, %rd3, %rd4;
	add.s64 	%rd6, %rd2, %rd5;
	ld.global.u8 	%r12, [%rd6];
	and.b32  	%r13, %r3, 7;
	shr.u32 	%r14, %r12, %r13;
	not.b32 	%r15, %r14;
	and.b32  	%r16, %r15, 1;
	and.b32  	%r17, %r10, -8;
	sub.s32 	%r18, %r3, %r17;
	mov.b32 	%r19, 1;
	shl.b32 	%r20, %r19, %r18;
	not.b32 	%r21, %r20;
	and.b32  	%r22, %r12, %r21;
	shl.b32 	%r23, %r16, %r18;
	or.b32  	%r24, %r23, %r22;
	st.global.u8 	[%rd6], %r24;
$L__BB2_2:
	ret;

}
	// .globl	_Z9u3_kernelPhP17curandStateXORWOWP7double2iiiddd
.visible .entry _Z9u3_kernelPhP17curandStateXORWOWP7double2iiiddd(
	.param .u64 .ptr .align 1 _Z9u3_kernelPhP17curandStateXORWOWP7double2iiiddd_param_0,
	.param .u64 .ptr .align 1 _Z9u3_kernelPhP17curandStateXORWOWP7double2iiiddd_param_1,
	.param .u64 .ptr .align 1 _Z9u3_kernelPhP17curandStateXORWOWP7double2iiiddd_param_2,
	.param .u32 _Z9u3_kernelPhP17curandStateXORWOWP7double2iiiddd_param_3,
	.param .u32 _Z9u3_kernelPhP17curandStateXORWOWP7double2iiiddd_param_4,
	.param .u32 _Z9u3_kernelPhP17curandStateXORWOWP7double2iiiddd_param_5,
	.param .f64 _Z9u3_kernelPhP17curandStateXORWOWP7double2iiiddd_param_6,
	.param .f64 _Z9u3_kernelPhP17curandStateXORWOWP7double2iiiddd_param_7,
	.param .f64 _Z9u3_kernelPhP17curandStateXORWOWP7double2iiiddd_param_8
)
{
	.reg .pred 	%p<36>;
	.reg .b32 	%r<127>;
	.reg .b32 	%f<3>;
	.reg .b64 	%rd<50>;
	.reg .b64 	%fd<300>;

	ld.param.u32 	%r36, [_Z9u3_kernelPhP17curandStateXORWOWP7double2iiiddd_param_3];
	ld.param.f64 	%fd50, [_Z9u3_kernelPhP17curandStateXORWOWP7double2iiiddd_param_6];
	ld.param.f64 	%fd51, [_Z9u3_kernelPhP17curandStateXORWOWP7double2iiiddd_param_7];
	ld.param.f64 	%fd52, [_Z9u3_kernelPhP17curandStateXORWOWP7double2iiiddd_param_8];
	mov.u32 	%r37, %ctaid.x;
	mov.u32 	%r38, %ntid.x;
	mov.u32 	%r39, %tid.x;
	mad.lo.s32 	%r1, %r37, %r38, %r39;
	setp.ge.s32 	%p1, %r1, %r36;
	@%p1 bra 	$L__BB3_38;
	mul.f64 	%fd1, %fd50, 0d3FE0000000000000;
	abs.f64 	%fd2, %fd1;
	setp.neu.f64 	%p2, %fd2, 0d7FF0000000000000;
	@%p2 bra 	$L__BB3_3;
	mov.f64 	%fd58, 0d0000000000000000;
	mul.rn.f64 	%fd289, %fd1, %fd58;
	mov.b32 	%r116, 1;
	bra.uni 	$L__BB3_6;
$L__BB3_3:
	mul.f64 	%fd53, %fd1, 0d3FE45F306DC9C883;
	cvt.rni.s32.f64 	%r115, %fd53;
	cvt.rn.f64.s32 	%fd54, %r115;
	fma.rn.f64 	%fd55, %fd54, 0dBFF921FB54442D18, %fd1;
	fma.rn.f64 	%fd56, %fd54, 0dBC91A62633145C00, %fd55;
	fma.rn.f64 	%fd289, %fd54, 0dB97B839A252049C0, %fd56;
	setp.ltu.f64 	%p3, %fd2, 0d41E0000000000000;
	@%p3 bra 	$L__BB3_5;
	{ // callseq 0, 0
	.param .b64 param0;
	st.param.f64 	[param0], %fd1;
	.param .align 16 .b8 retval0[16];
	call.uni (retval0), 
	__internal_trig_reduction_slowpathd, 
	(
	param0
	);
	ld.param.f64 	%fd289, [retval0];
	ld.param.b32 	%r115, [retval0+8];
	} // callseq 0
$L__BB3_5:
	add.s32 	%r116, %r115, 1;
$L__BB3_6:
	setp.neu.f64 	%p4, %fd2, 0d7FF0000000000000;
	shl.b32 	%r42, %r116, 6;
	cvt.u64.u32 	%rd4, %r42;
	and.b64  	%rd5, %rd4, 64;
	mov.u64 	%rd6, __cudart_sin_cos_coeffs;
	add.s64 	%rd7, %rd6, %rd5;
	mul.rn.f64 	%fd59, %fd289, %fd289;
	and.b32  	%r43, %r116, 1;
	setp.eq.b32 	%p5, %r43, 1;
	selp.f64 	%fd60, 0dBDA8FF8320FD8164, 0d3DE5DB65F9785EBA, %p5;
	ld.global.nc.v2.f64 	{%fd61, %fd62}, [%rd7];
	fma.rn.f64 	%fd63, %fd60, %fd59, %fd61;
	fma.rn.f64 	%fd64, %fd63, %fd59, %fd62;
	ld.global.nc.v2.f64 	{%fd65, %fd66}, [%rd7+16];
	fma.rn.f64 	%fd67, %fd64, %fd59, %fd65;
	fma.rn.f64 	%fd68, %fd67, %fd59, %fd66;
	ld.global.nc.v2.f64 	{%fd69, %fd70}, [%rd7+32];
	fma.rn.f64 	%fd71, %fd68, %fd59, %fd69;
	fma.rn.f64 	%fd72, %fd71, %fd59, %fd70;
	fma.rn.f64 	%fd73, %fd72, %fd289, %fd289;
	fma.rn.f64 	%fd74, %fd72, %fd59, 0d3FF0000000000000;
	selp.f64 	%fd75, %fd74, %fd73, %p5;
	and.b32  	%r44, %r116, 2;
	setp.eq.s32 	%p6, %r44, 0;
	mov.f64 	%fd76, 0d0000000000000000;
	sub.f64 	%fd77, %fd76, %fd75;
	selp.f64 	%fd8, %fd75, %fd77, %p6;
	@%p4 bra 	$L__BB3_8;
	mov.f64 	%fd83, 0d0000000000000000;
	mul.rn.f64 	%fd290, %fd1, %fd83;
	mov.b32 	%r117, 0;
	bra.uni 	$L__BB3_10;
$L__BB3_8:
	mul.f64 	%fd78, %fd1, 0d3FE45F306DC9C883;
	cvt.rni.s32.f64 	%r117, %fd78;
	cvt.rn.f64.s32 	%fd79, %r117;
	fma.rn.f64 	%fd80, %fd79, 0dBFF921FB54442D18, %fd1;
	fma.rn.f64 	%fd81, %fd79, 0dBC91A62633145C00, %fd80;
	fma.rn.f64 	%fd290, %fd79, 0dB97B839A252049C0, %fd81;
	setp.ltu.f64 	%p7, %fd2, 0d41E0000000000000;
	@%p7 bra 	$L__BB3_10;
	{ // callseq 1, 0
	.param .b64 param0;
	st.param.f64 	[param0], %fd1;
	.param .align 16 .b8 retval0[16];
	call.uni (retval0), 
	__internal_trig_reduction_slowpathd, 
	(
	param0
	);
	ld.param.f64 	%fd290, [retval0];
	ld.param.b32 	%r117, [retval0+8];
	} // callseq 1
$L__BB3_10:
	shl.b32 	%r47, %r117, 6;
	cvt.u64.u32 	%rd8, %r47;
	and.b64  	%rd9, %rd8, 64;
	add.s64 	%rd11, %rd6, %rd9;
	mul.rn.f64 	%fd84, %fd290, %fd290;
	and.b32  	%r48, %r117, 1;
	setp.eq.b32 	%p8, %r48, 1;
	selp.f64 	%fd85, 0dBDA8FF8320FD8164, 0d3DE5DB65F9785EBA, %p8;
	ld.global.nc.v2.f64 	{%fd86, %fd87}, [%rd11];
	fma.rn.f64 	%fd88, %fd85, %fd84, %fd86;
	fma.rn.f64 	%fd89, %fd88, %fd84, %fd87;
	ld.global.nc.v2.f64 	{%fd90, %fd91}, [%rd11+16];
	fma.rn.f64 	%fd92, %fd89, %fd84, %fd90;
	fma.rn.f64 	%fd93, %fd92, %fd84, %fd91;
	ld.global.nc.v2.f64 	{%fd94, %fd95}, [%rd11+32];
	fma.rn.f64 	%fd96, %fd93, %fd84, %fd94;
	fma.rn.f64 	%fd97, %fd96, %fd84, %fd95;
	fma.rn.f64 	%fd98, %fd97, %fd290, %fd290;
	fma.rn.f64 	%fd99, %fd97, %fd84, 0d3FF0000000000000;
	selp.f64 	%fd100, %fd99, %fd98, %p8;
	and.b32  	%r49, %r117, 2;
	setp.eq.s32 	%p9, %r49, 0;
	mov.f64 	%fd101, 0d0000000000000000;
	sub.f64 	%fd102, %fd101, %fd100;
	selp.f64 	%fd13, %fd100, %fd102, %p9;
	abs.f64 	%fd14, %fd52;
	setp.neu.f64 	%p10, %fd14, 0d7FF0000000000000;
	@%p10 bra 	$L__BB3_12;
	mov.f64 	%fd108, 0d0000000000000000;
	mul.rn.f64 	%fd292, %fd52, %fd108;
	mov.b32 	%r119, 1;
	bra.uni 	$L__BB3_15;
$L__BB3_12:
	mul.f64 	%fd103, %fd52, 0d3FE45F306DC9C883;
	cvt.rni.s32.f64 	%r118, %fd103;
	cvt.rn.f64.s32 	%fd104, %r118;
	fma.rn.f64 	%fd105, %fd104, 0dBFF921FB54442D18, %fd52;
	fma.rn.f64 	%fd106, %fd104, 0dBC91A62633145C00, %fd105;
	fma.rn.f64 	%fd292, %fd104, 0dB97B839A252049C0, %fd106;
	setp.ltu.f64 	%p11, %fd14, 0d41E0000000000000;
	@%p11 bra 	$L__BB3_14;
	{ // callseq 2, 0
	.param .b64 param0;
	st.param.f64 	[param0], %fd52;
	.param .align 16 .b8 retval0[16];
	call.uni (retval0), 
	__internal_trig_reduction_slowpathd, 
	(
	param0
	);
	ld.param.f64 	%fd292, [retval0];
	ld.param.b32 	%r118, [retval0+8];
	} // callseq 2
$L__BB3_14:
	add.s32 	%r119, %r118, 1;
$L__BB3_15:
	setp.neu.f64 	%p12, %fd14, 0d7FF0000000000000;
	shl.b32 	%r52, %r119, 6;
	cvt.u64.u32 	%rd12, %r52;
	and.b64  	%rd13, %rd12, 64;
	add.s64 	%rd15, %rd6, %rd13;
	mul.rn.f64 	%fd109, %fd292, %fd292;
	and.b32  	%r53, %r119, 1;
	setp.eq.b32 	%p13, %r53, 1;
	selp.f64 	%fd110, 0dBDA8FF8320FD8164, 0d3DE5DB65F9785EBA, %p13;
	ld.global.nc.v2.f64 	{%fd111, %fd112}, [%rd15];
	fma.rn.f64 	%fd113, %fd110, %fd109, %fd111;
	fma.rn.f64 	%fd114, %fd113, %fd109, %fd112;
	ld.global.nc.v2.f64 	{%fd115, %fd116}, [%rd15+16];
	fma.rn.f64 	%fd117, %fd114, %fd109, %fd115;
	fma.rn.f64 	%fd118, %fd117, %fd109, %fd116;
	ld.global.nc.v2.f64 	{%fd119, %fd120}, [%rd15+32];
	fma.rn.f64 	%fd121, %fd118, %fd109, %fd119;
	fma.rn.f64 	%fd122, %fd121, %fd109, %fd120;
	fma.rn.f64 	%fd123, %fd122, %fd292, %fd292;
	fma.rn.f64 	%fd124, %fd122, %fd109, 0d3FF0000000000000;
	selp.f64 	%fd125, %fd124, %fd123, %p13;
	and.b32  	%r54, %r119, 2;
	setp.eq.s32 	%p14, %r54, 0;
	mov.f64 	%fd126, 0d0000000000000000;
	sub.f64 	%fd127, %fd126, %fd125;
	selp.f64 	%fd20, %fd125, %fd127, %p14;
	@%p12 bra 	$L__BB3_17;
	mov.f64 	%fd133, 0d0000000000000000;
	mul.rn.f64 	%fd293, %fd52, %fd133;
	mov.b32 	%r120, 0;
	bra.uni 	$L__BB3_19;
$L__BB3_17:
	mul.f64 	%fd128, %fd52, 0d3FE45F306DC9C883;
	cvt.rni.s32.f64 	%r120, %fd128;
	cvt.rn.f64.s32 	%fd129, %r120;
	fma.rn.f64 	%fd130, %fd129, 0dBFF921FB54442D18, %fd52;
	fma.rn.f64 	%fd131, %fd129, 0dBC91A62633145C00, %fd130;
	fma.rn.f64 	%fd293, %fd129, 0dB97B839A252049C0, %fd131;
	setp.ltu.f64 	%p15, %fd14, 0d41E0000000000000;
	@%p15 bra 	$L__BB3_19;
	{ // callseq 3, 0
	.param .b64 param0;
	st.param.f64 	[param0], %fd52;
	.param .align 16 .b8 retval0[16];
	call.uni (retval0), 
	__internal_trig_reduction_slowpathd, 
	(
	param0
	);
	ld.param.f64 	%fd293, [retval0];
	ld.param.b32 	%r120, [retval0+8];
	} // callseq 3
$L__BB3_19:
	shl.b32 	%r57, %r120, 6;
	cvt.u64.u32 	%rd16, %r57;
	and.b64  	%rd17, %rd16, 64;
	add.s64 	%rd19, %rd6, %rd17;
	mul.rn.f64 	%fd134, %fd293, %fd293;
	and.b32  	%r58, %r120, 1;
	setp.eq.b32 	%p16, %r58, 1;
	selp.f64 	%fd135, 0dBDA8FF8320FD8164, 0d3DE5DB65F9785EBA, %p16;
	ld.global.nc.v2.f64 	{%fd136, %fd137}, [%rd19];
	fma.rn.f64 	%fd138, %fd135, %fd134, %fd136;
	fma.rn.f64 	%fd139, %fd138, %fd134, %fd137;
	ld.global.nc.v2.f64 	{%fd140, %fd141}, [%rd19+16];
	fma.rn.f64 	%fd142, %fd139, %fd134, %fd140;
	fma.rn.f64 	%fd143, %fd142, %fd134, %fd141;
	ld.global.nc.v2.f64 	{%fd144, %fd145}, [%rd19+32];
	fma.rn.f64 	%fd146, %fd143, %fd134, %fd144;
	fma.rn.f64 	%fd147, %fd146, %fd134, %fd145;
	fma.rn.f64 	%fd148, %fd147, %fd293, %fd293;
	fma.rn.f64 	%fd149, %fd147, %fd134, 0d3FF0000000000000;
	selp.f64 	%fd150, %fd149, %fd148, %p16;
	and.b32  	%r59, %r120, 2;
	setp.eq.s32 	%p17, %r59, 0;
	mov.f64 	%fd151, 0d0000000000000000;
	sub.f64 	%fd152, %fd151, %fd150;
	selp.f64 	%fd25, %fd150, %fd152, %p17;
	abs.f64 	%fd26, %fd51;
	setp.neu.f64 	%p18, %fd26, 0d7FF0000000000000;
	@%p18 bra 	$L__BB3_21;
	mov.f64 	%fd158, 0d0000000000000000;
	mul.rn.f64 	%fd295, %fd51, %fd158;
	mov.b32 	%r122, 1;
	bra.uni 	$L__BB3_24;
$L__BB3_21:
	mul.f64 	%fd153, %fd51, 0d3FE45F306DC9C883;
	cvt.rni.s32.f64 	%r121, %fd153;
	cvt.rn.f64.s32 	%fd154, %r121;
	fma.rn.f64 	%fd155, %fd154, 0dBFF921FB54442D18, %fd51;
	fma.rn.f64 	%fd156, %fd154, 0dBC91A62633145C00, %fd155;
	fma.rn.f64 	%fd295, %fd154, 0dB97B839A252049C0, %fd156;
	setp.ltu.f64 	%p19, %fd26, 0d41E0000000000000;
	@%p19 bra 	$L__BB3_23;
	{ // callseq 4, 0
	.param .b64 param0;
	st.param.f64 	[param0], %fd51;
	.param .align 16 .b8 retval0[16];
	call.uni (retval0), 
	__internal_trig_reduction_slowpathd, 
	(
	param0
	);
	ld.param.f64 	%fd295, [retval0];
	ld.param.b32 	%r121, [retval0+8];
	} // callseq 4
$L__BB3_23:
	add.s32 	%r122, %r121, 1;
$L__BB3_24:
	setp.neu.f64 	%p20, %fd26, 0d7FF0000000000000;
	shl.b32 	%r62, %r122, 6;
	cvt.u64.u32 	%rd20, %r62;
	and.b64  	%rd21, %rd20, 64;
	add.s64 	%rd23, %rd6, %rd21;
	mul.rn.f64 	%fd159, %fd295, %fd295;
	and.b32  	%r63, %r122, 1;
	setp.eq.b32 	%p21, %r63, 1;
	selp.f64 	%fd160, 0dBDA8FF8320FD8164, 0d3DE5DB65F9785EBA, %p21;
	ld.global.nc.v2.f64 	{%fd161, %fd162}, [%rd23];
	fma.rn.f64 	%fd163, %fd160, %fd159, %fd161;
	fma.rn.f64 	%fd164, %fd163, %fd159, %fd162;
	ld.global.nc.v2.f64 	{%fd165, %fd166}, [%rd23+16];
	fma.rn.f64 	%fd167, %fd164, %fd159, %fd165;
	fma.rn.f64 	%fd168, %fd167, %fd159, %fd166;
	ld.global.nc.v2.f64 	{%fd169, %fd170}, [%rd23+32];
	fma.rn.f64 	%fd171, %fd168, %fd159, %fd169;
	fma.rn.f64 	%fd172, %fd171, %fd159, %fd170;
	fma.rn.f64 	%fd173, %fd172, %fd295, %fd295;
	fma.rn.f64 	%fd174, %fd172, %fd159, 0d3FF0000000000000;
	selp.f64 	%fd175, %fd174, %fd173, %p21;
	and.b32  	%r64, %r122, 2;
	setp.eq.s32 	%p22, %r64, 0;
	mov.f64 	%fd176, 0d0000000000000000;
	sub.f64 	%fd177, %fd176, %fd175;
	selp.f64 	%fd32, %fd175, %fd177, %p22;
	@%p20 bra 	$L__BB3_26;
	mov.f64 	%fd183, 0d0000000000000000;
	mul.rn.f64 	%fd296, %fd51, %fd183;
	mov.b32 	%r123, 0;
	bra.uni 	$L__BB3_28;
$L__BB3_26:
	mul.f64 	%fd178, %fd51, 0d3FE45F306DC9C883;
	cvt.rni.s32.f64 	%r123, %fd178;
	cvt.rn.f64.s32 	%fd179, %r123;
	fma.rn.f64 	%fd180, %fd179, 0dBFF921FB54442D18, %fd51;
	fma.rn.f64 	%fd181, %fd179, 0dBC91A62633145C00, %fd180;
	fma.rn.f64 	%fd296, %fd179, 0dB97B839A252049C0, %fd181;
	setp.ltu.f64 	%p23, %fd26, 0d41E0000000000000;
	@%p23 bra 	$L__BB3_28;
	{ // callseq 5, 0
	.param .b64 param0;
	st.param.f64 	[param0], %fd51;
	.param .align 16 .b8 retval0[16];
	call.uni (retval0), 
	__internal_trig_reduction_slowpathd, 
	(
	param0
	);
	ld.param.f64 	%fd296, [retval0];
	ld.param.b32 	%r123, [retval0+8];
	} // callseq 5
$L__BB3_28:
	shl.b32 	%r67, %r123, 6;
	cvt.u64.u32 	%rd24, %r67;
	and.b64  	%rd25, %rd24, 64;
	add.s64 	%rd27, %rd6, %rd25;
	mul.rn.f64 	%fd184, %fd296, %fd296;
	and.b32  	%r68, %r123, 1;
	setp.eq.b32 	%p24, %r68, 1;
	selp.f64 	%fd185, 0dBDA8FF8320FD8164, 0d3DE5DB65F9785EBA, %p24;
	ld.global.nc.v2.f64 	{%fd186, %fd187}, [%rd27];
	fma.rn.f64 	%fd188, %fd185, %fd184, %fd186;
	fma.rn.f64 	%fd189, %fd188, %fd184, %fd187;
	ld.global.nc.v2.f64 	{%fd190, %fd191}, [%rd27+16];
	fma.rn.f64 	%fd192, %fd189, %fd184, %fd190;
	fma.rn.f64 	%fd193, %fd192, %fd184, %fd191;
	ld.global.nc.v2.f64 	{%fd194, %fd195}, [%rd27+32];
	fma.rn.f64 	%fd196, %fd193, %fd184, %fd194;
	fma.rn.f64 	%fd197, %fd196, %fd184, %fd195;
	fma.rn.f64 	%fd198, %fd197, %fd296, %fd296;
	fma.rn.f64 	%fd199, %fd197, %fd184, 0d3FF0000000000000;
	selp.f64 	%fd200, %fd199, %fd198, %p24;
	and.b32  	%r69, %r123, 2;
	setp.eq.s32 	%p25, %r69, 0;
	mov.f64 	%fd201, 0d0000000000000000;
	sub.f64 	%fd202, %fd201, %fd200;
	selp.f64 	%fd37, %fd200, %fd202, %p25;
	add.f64 	%fd38, %fd51, %fd52;
	abs.f64 	%fd39, %fd38;
	setp.neu.f64 	%p26, %fd39, 0d7FF0000000000000;
	@%p26 bra 	$L__BB3_30;
	mov.f64 	%fd208, 0d0000000000000000;
	mul.rn.f64 	%fd298, %fd38, %fd208;
	mov.b32 	%r125, 1;
	bra.uni 	$L__BB3_33;
$L__BB3_30:
	mul.f64 	%fd203, %fd38, 0d3FE45F306DC9C883;
	cvt.rni.s32.f64 	%r124, %fd203;
	cvt.rn.f64.s32 	%fd204, %r124;
	fma.rn.f64 	%fd205, %fd204, 0dBFF921FB54442D18, %fd38;
	fma.rn.f64 	%fd206, %fd204, 0dBC91A62633145C00, %fd205;
	fma.rn.f64 	%fd298, %fd204, 0dB97B839A252049C0, %fd206;
	setp.ltu.f64 	%p27, %fd39, 0d41E0000000000000;
	@%p27 bra 	$L__BB3_32;
	{ // callseq 6, 0
	.param .b64 param0;
	st.param.f64 	[param0], %fd38;
	.param .align 16 .b8 retval0[16];
	call.uni (retval0), 
	__internal_trig_reduction_slowpathd, 
	(
	param0
	);
	ld.param.f64 	%fd298, [retval0];
	ld.param.b32 	%r124, [retval0+8];
	} // callseq 6
$L__BB3_32:
	add.s32 	%r125, %r124, 1;
$L__BB3_33:
	setp.neu.f64 	%p28, %fd39, 0d7FF0000000000000;
	shl.b32 	%r72, %r125, 6;
	cvt.u64.u32 	%rd28, %r72;
	and.b64  	%rd29, %rd28, 64;
	mov.u64 	%rd30, __cudart_sin_cos_coeffs;
	add.s64 	%rd31, %rd30, %rd29;
	mul.rn.f64 	%fd209, %fd298, %fd298;
	and.b32  	%r73, %r125, 1;
	setp.eq.b32 	%p29, %r73, 1;
	selp.f64 	%fd210, 0dBDA8FF8320FD8164, 0d3DE5DB65F9785EBA, %p29;
	ld.global.nc.v2.f64 	{%fd211, %fd212}, [%rd31];
	fma.rn.f64 	%fd213, %fd210, %fd209, %fd211;
	fma.rn.f64 	%fd214, %fd213, %fd209, %fd212;
	ld.global.nc.v2.f64 	{%fd215, %fd216}, [%rd31+16];
	fma.rn.f64 	%fd217, %fd214, %fd209, %fd215;
	fma.rn.f64 	%fd218, %fd217, %fd209, %fd216;
	ld.global.nc.v2.f64 	{%fd219, %fd220}, [%rd31+32];
	fma.rn.f64 	%fd221, %fd218, %fd209, %fd219;
	fma.rn.f64 	%fd222, %fd221, %fd209, %fd220;
	fma.rn.f64 	%fd223, %fd222, %fd298, %fd298;
	fma.rn.f64 	%fd224, %fd222, %fd209, 0d3FF0000000000000;
	selp.f64 	%fd225, %fd224, %fd223, %p29;
	and.b32  	%r74, %r125, 2;
	setp.eq.s32 	%p30, %r74, 0;
	mov.f64 	%fd226, 0d0000000000000000;
	sub.f64 	%fd227, %fd226, %fd225;
	selp.f64 	%fd45, %fd225, %fd227, %p30;
	@%p28 bra 	$L__BB3_35;
	mov.f64 	%fd233, 0d0000000000000000;
	mul.rn.f64 	%fd299, %fd38, %fd233;
	mov.b32 	%r126, 0;
	bra.uni 	$L__BB3_37;
$L__BB3_35:
	mul.f64 	%fd228, %fd38, 0d3FE45F306DC9C883;
	cvt.rni.s32.f64 	%r126, %fd228;
	cvt.rn.f64.s32 	%fd229, %r126;
	fma.rn.f64 	%fd230, %fd229, 0dBFF921FB54442D18, %fd38;
	fma.rn.f64 	%fd231, %fd229, 0dBC91A62633145C00, %fd230;
	fma.rn.f64 	%fd299, %fd229, 0dB97B839A252049C0, %fd231;
	setp.ltu.f64 	%p31, %fd39, 0d41E0000000000000;
	@%p31 bra 	$L__BB3_37;
	{ // callseq 7, 0
	.param .b64 param0;
	st.param.f64 	[param0], %fd38;
	.param .align 16 .b8 retval0[16];
	call.uni (retval0), 
	__internal_trig_reduction_slowpathd, 
	(
	param0
	);
	ld.param.f64 	%fd299, [retval0];
	ld.param.b32 	%r126, [retval0+8];
	} // callseq 7
$L__BB3_37:
	ld.param.u32 	%r114, [_Z9u3_kernelPhP17curandStateXORWOWP7double2iiiddd_param_5];
	ld.param.u32 	%r113, [_Z9u3_kernelPhP17curandStateXORWOWP7double2iiiddd_param_4];
	ld.param.u64 	%rd49, [_Z9u3_kernelPhP17curandStateXORWOWP7double2iiiddd_param_2];
	ld.param.u64 	%rd48, [_Z9u3_kernelPhP17curandStateXORWOWP7double2iiiddd_param_1];
	ld.param.u64 	%rd47, [_Z9u3_kernelPhP17curandStateXORWOWP7double2iiiddd_param_0];
	shl.b32 	%r77, %r126, 6;
	cvt.u64.u32 	%rd32, %r77;
	and.b64  	%rd33, %rd32, 64;
	mov.u64 	%rd34, __cudart_sin_cos_coeffs;
	add.s64 	%rd35, %rd34, %rd33;
	mul.rn.f64 	%fd234, %fd299, %fd299;
	and.b32  	%r78, %r126, 1;
	setp.eq.b32 	%p32, %r78, 1;
	selp.f64 	%fd235, 0dBDA8FF8320FD8164, 0d3DE5DB65F9785EBA, %p32;
	ld.global.nc.v2.f64 	{%fd236, %fd237}, [%rd35];
	fma.rn.f64 	%fd238, %fd235, %fd234, %fd236;
	fma.rn.f64 	%fd239, %fd238, %fd234, %fd237;
	ld.global.nc.v2.f64 	{%fd240, %fd241}, [%rd35+16];
	fma.rn.f64 	%fd242, %fd239, %fd234, %fd240;
	fma.rn.f64 	%fd243, %fd242, %fd234, %fd241;
	ld.global.nc.v2.f64 	{%fd244, %fd245}, [%rd35+32];
	fma.rn.f64 	%fd246, %fd243, %fd234, %fd244;
	fma.rn.f64 	%fd247, %fd246, %fd234, %fd245;
	fma.rn.f64 	%fd248, %fd247, %fd299, %fd299;
	fma.rn.f64 	%fd249, %fd247, %fd234, 0d3FF0000000000000;
	selp.f64 	%fd250, %fd249, %fd248, %p32;
	and.b32  	%r79, %r126, 2;
	setp.eq.s32 	%p33, %r79, 0;
	mov.f64 	%fd251, 0d0000000000000000;
	sub.f64 	%fd252, %fd251, %fd250;
	selp.f64 	%fd253, %fd250, %fd252, %p33;
	neg.f64 	%fd254, %fd13;
	mul.f64 	%fd255, %fd20, %fd254;
	mul.f64 	%fd256, %fd25, 0d0000000000000000;
	sub.f64 	%fd257, %fd255, %fd256;
	mul.f64 	%fd258, %fd20, 0d0000000000000000;
	mul.f64 	%fd259, %fd13, %fd25;
	sub.f64 	%fd260, %fd258, %fd259;
	mul.f64 	%fd261, %fd13, %fd32;
	mul.f64 	%fd262, %fd37, 0d0000000000000000;
	sub.f64 	%fd263, %fd261, %fd262;
	mul.f64 	%fd264, %fd13, %fd37;
	fma.rn.f64 	%fd265, %fd32, 0d0000000000000000, %fd264;
	mul.f64 	%fd266, %fd8, %fd45;
	mul.f64 	%fd267, %fd253, 0d0000000000000000;
	sub.f64 	%fd268, %fd266, %fd267;
	mul.f64 	%fd269, %fd8, %fd253;
	fma.rn.f64 	%fd270, %fd45, 0d0000000000000000, %fd269;
	shr.s32 	%r80, %r114, 31;
	shr.u32 	%r81, %r80, 29;
	add.s32 	%r82, %r114, %r81;
	shr.s32 	%r83, %r82, 3;
	cvt.s64.s32 	%rd36, %r83;
	mul.wide.s32 	%rd37, %r113, %r1;
	add.s64 	%rd38, %rd37, %rd36;
	cvta.to.global.u64 	%rd39, %rd47;
	add.s64 	%rd40, %rd39, %rd38;
	ld.global.u8 	%r84, [%rd40];
	and.b32  	%r85, %r114, 7;
	shr.u32 	%r86, %r84, %r85;
	and.b32  	%r87, %r86, 1;
	setp.eq.b32 	%p34, %r87, 1;
	mul.f64 	%fd271, %fd8, %fd8;
	mul.f64 	%fd272, %fd13, %fd13;
	selp.f64 	%fd273, %fd271, %fd272, %p34;
	cvta.to.global.u64 	%rd41, %rd48;
	mul.wide.s32 	%rd42, %r1, 48;
	add.s64 	%rd43, %rd41, %rd42;
	ld.global.v2.u32 	{%r88, %r89}, [%rd43];
	shr.u32 	%r90, %r89, 2;
	xor.b32  	%r91, %r90, %r89;
	ld.global.v2.u32 	{%r92, %r93}, [%rd43+8];
	ld.global.v2.u32 	{%r94, %r95}, [%rd43+16];
	st.global.v2.u32 	[%rd43+8], {%r93, %r94};
	shl.b32 	%r96, %r95, 4;
	shl.b32 	%r97, %r91, 1;
	xor.b32  	%r98, %r97, %r96;
	xor.b32  	%r99, %r98, %r91;
	xor.b32  	%r100, %r99, %r95;
	st.global.v2.u32 	[%rd43+16], {%r95, %r100};
	add.s32 	%r101, %r88, 362437;
	st.global.v2.u32 	[%rd43], {%r101, %r92};
	add.s32 	%r102, %r100, %r101;
	cvt.rn.f32.u32 	%f1, %r102;
	fma.rn.f32 	%f2, %f1, 0f2F800000, 0f2F000000;
	cvt.f64.f32 	%fd274, %f2;
	setp.gt.f64 	%p35, %fd273, %fd274;
	selp.u32 	%r103, 1, 0, %p35;
	and.b32  	%r104, %r82, -8;
	sub.s32 	%r105, %r114, %r104;
	mov.b32 	%r106, 1;
	shl.b32 	%r107, %r106, %r105;
	ld.global.u8 	%r108, [%rd40];
	not.b32 	%r109, %r107;
	and.b32  	%r110, %r108, %r109;
	shl.b32 	%r111, %r103, %r105;
	or.b32  	%r112, %r111, %r110;
	st.global.u8 	[%rd40], %r112;
	selp.f64 	%fd275, %fd263, %fd8, %p35;
	selp.f64 	%fd276, %fd265, 0d0000000000000000, %p35;
	selp.f64 	%fd277, %fd268, %fd257, %p35;
	selp.f64 	%fd278, %fd270, %fd260, %p35;
	selp.f64 	%fd279, %fd278, %fd276, %p34;
	selp.f64 	%fd280, %fd277, %fd275, %p34;
	cvta.to.global.u64 	%rd44, %rd49;
	mul.wide.s32 	%rd45, %r1, 16;
	add.s64 	%rd46, %rd44, %rd45;
	ld.global.v2.f64 	{%fd281, %fd282}, [%rd46];
	mul.f64 	%fd283, %fd281, %fd280;
	mul.f64 	%fd284, %fd282, %fd279;
	sub.f64 	%fd285, %fd283, %fd284;
	mul.f64 	%fd286, %fd282, %fd280;
	fma.rn.f64 	%fd287, %fd281, %fd279, %fd286;
	st.global.v2.f64 	[%rd46], {%fd285, %fd287};
$L__BB3_38:
	ret;

}
	// .globl	_Z9cx_kernelPhiiii
.visible .entry _Z9cx_kernelPhiiii(
	.param .u64 .ptr .align 1 _Z9cx_kernelPhiiii_param_0,
	.param .u32 _Z9cx_kernelPhiiii_param_1,
	.param .u32 _Z9cx_kernelPhiiii_param_2,
	.param .u32 _Z9cx_kernelPhiiii_param_3,
	.param .u32 _Z9cx_kernelPhiiii_param_4
)
{
	.reg .pred 	%p<2>;
	.reg .b32 	%r<33>;
	.reg .b64 	%rd<9>;

	ld.param.u64 	%rd1, [_Z9cx_kernelPhiiii_param_0];
	ld.param.u32 	%r5, [_Z9cx_kernelPhiiii_param_1];
	ld.param.u32 	%r2, [_Z9cx_kernelPhiiii_param_2];
	ld.param.u32 	%r3, [_Z9cx_kernelPhiiii_param_3];
	ld.param.u32 	%r4, [_Z9cx_kernelPhiiii_param_4];
	mov.u32 	%r6, %ctaid.x;
	mov.u32 	%r7, %ntid.x;
	mov.u32 	%r8, %tid.x;
	mad.lo.s32 	%r1, %r6, %r7, %r8;
	setp.ge.s32 	%p1, %r1, %r5;
	@%p1 bra 	$L__BB4_2;
	cvta.to.global.u64 	%rd2, %rd1;
	mul.wide.s32 	%rd3, %r2, %r1;
	add.s64 	%rd4, %rd2, %rd3;
	shr.s32 	%r9, %r3, 31;
	shr.u32 	%r10, %r9, 29;
	add.s32 	%r11, %r3, %r10;
	shr.s32 	%r12, %r11, 3;
	cvt.s64.s32 	%rd5, %r12;
	add.s64 	%rd6, %rd4, %rd5;
	ld.global.u8 	%r13, [%rd6];
	and.b32  	%r14, %r3, 7;
	shr.u32 	%r15, %r13, %r14;
	shr.s32 	%r16, %r4, 31;
	shr.u32 	%r17, %r16, 29;
	add.s32 	%r18, %r4, %r17;
	shr.s32 	%r19, %r18, 3;
	cvt.s64.s32 	%rd7, %r19;
	add.s64 	%rd8, %rd4, %rd7;
	ld.global.u8 	%r20, [%rd8];
	and.b32  	%r21, %r4, 7;
	shr.u32 	%r22, %r20, %r21;
	xor.b32  	%r23, %r22, %r15;
	and.b32  	%r24, %r23, 1;
	and.b32  	%r25, %r18, -8;
	sub.s32 	%r26, %r4, %r25;
	mov.b32 	%r27, 1;
	shl.b32 	%r28, %r27, %r26;
	not.b32 	%r29, %r28;
	and.b32  	%r30, %r20, %r29;
	shl.b32 	%r31, %r24, %r26;
	or.b32  	%r32, %r31, %r30;
	st.global.u8 	[%rd8], %r32;
$L__BB4_2:
	ret;

}
	// .globl	_Z10cu3_kernelPhP17curandStateXORWOWiiiiddd
.visible .entry _Z10cu3_kernelPhP17curandStateXORWOWiiiiddd(
	.param .u64 .ptr .align 1 _Z10cu3_kernelPhP17curandStateXORWOWiiiiddd_param_0,
	.param .u64 .ptr .align 1 _Z10cu3_kernelPhP17curandStateXORWOWiiiiddd_param_1,
	.param .u32 _Z10cu3_kernelPhP17curandStateXORWOWiiiiddd_param_2,
	.param .u32 _Z10cu3_kernelPhP17curandStateXORWOWiiiiddd_param_3,
	.param .u32 _Z10cu3_kernelPhP17curandStateXORWOWiiiiddd_param_4,
	.param .u32 _Z10cu3_kernelPhP17curandStateXORWOWiiiiddd_param_5,
	.param .f64 _Z10cu3_kernelPhP17curandStateXORWOWiiiiddd_param_6,
	.param .f64 _Z10cu3_kernelPhP17curandStateXORWOWiiiiddd_param_7,
	.param .f64 _Z10cu3_kernelPhP17curandStateXORWOWiiiiddd_param_8
)
{
	.reg .pred 	%p<16>;
	.reg .b32 	%r<71>;
	.reg .b32 	%f<3>;
	.reg .b64 	%rd<21>;
	.reg .b64 	%fd<72>;

	ld.param.u64 	%rd2, [_Z10cu3_kernelPhP17curandStateXORWOWiiiiddd_param_0];
	ld.param.u64 	%rd3, [_Z10cu3_kernelPhP17curandStateXORWOWiiiiddd_param_1];
	ld.param.u32 	%r13, [_Z10cu3_kernelPhP17curandStateXORWOWiiiiddd_param_2];
	ld.param.u32 	%r10, [_Z10cu3_kernelPhP17curandStateXORWOWiiiiddd_param_3];
	ld.param.u32 	%r11, [_Z10cu3_kernelPhP17curandStateXORWOWiiiiddd_param_4];
	ld.param.u32 	%r12, [_Z10cu3_kernelPhP17curandStateXORWOWiiiiddd_param_5];
	ld.param.f64 	%fd13, [_Z10cu3_kernelPhP17curandStateXORWOWiiiiddd_param_6];
	mov.u32 	%r14, %ctaid.x;
	mov.u32 	%r15, %ntid.x;
	mov.u32 	%r16, %tid.x;
	mad.lo.s32 	%r1, %r14, %r15, %r16;
	setp.ge.s32 	%p1, %r1, %r13;
	setp.eq.f64 	%p2, %fd13, 0d0000000000000000;
	or.pred  	%p3, %p1, %p2;
	@%p3 bra 	$L__BB5_12;
	cvta.to.global.u64 	%rd4, %rd2;
	mul.wide.s32 	%rd5, %r10, %r1;
	add.s64 	%rd1, %rd4, %rd5;
	shr.s32 	%r17, %r11, 31;
	shr.u32 	%r18, %r17, 29;
	add.s32 	%r19, %r11, %r18;
	shr.s32 	%r20, %r19, 3;
	cvt.s64.s32 	%rd6, %r20;
	add.s64 	%rd7, %rd1, %rd6;
	ld.global.u8 	%r21, [%rd7];
	and.b32  	%r22, %r11, 7;
	shr.u32 	%r23, %r21, %r22;
	and.b32  	%r24, %r23, 1;
	setp.eq.b32 	%p4, %r24, 1;
	not.pred 	%p5, %p4;
	@%p5 bra 	$L__BB5_12;
	mul.f64 	%fd1, %fd13, 0d3FE0000000000000;
	abs.f64 	%fd2, %fd1;
	setp.neu.f64 	%p6, %fd2, 0d7FF0000000000000;
	@%p6 bra 	$L__BB5_4;
	mov.f64 	%fd19, 0d0000000000000000;
	mul.rn.f64 	%fd70, %fd1, %fd19;
	mov.b32 	%r69, 1;
	bra.uni 	$L__BB5_7;
$L__BB5_4:
	mul.f64 	%fd14, %fd1, 0d3FE45F306DC9C883;
	cvt.rni.s32.f64 	%r68, %fd14;
	cvt.rn.f64.s32 	%fd15, %r68;
	fma.rn.f64 	%fd16, %fd15, 0dBFF921FB54442D18, %fd1;
	fma.rn.f64 	%fd17, %fd15, 0dBC91A62633145C00, %fd16;
	fma.rn.f64 	%fd70, %fd15, 0dB97B839A252049C0, %fd17;
	setp.ltu.f64 	%p7, %fd2, 0d41E0000000000000;
	@%p7 bra 	$L__BB5_6;
	{ // callseq 8, 0
	.param .b64 param0;
	st.param.f64 	[param0], %fd1;
	.param .align 16 .b8 retval0[16];
	call.uni (retval0), 
	__internal_trig_reduction_slowpathd, 
	(
	param0
	);
	ld.param.f64 	%fd70, [retval0];
	ld.param.b32 	%r68, [retval0+8];
	} // callseq 8
$L__BB5_6:
	add.s32 	%r69, %r68, 1;
$L__BB5_7:
	setp.neu.f64 	%p8, %fd2, 0d7FF0000000000000;
	shl.b32 	%r27, %r69, 6;
	cvt.u64.u32 	%rd8, %r27;
	and.b64  	%rd9, %rd8, 64;
	mov.u64 	%rd10, __cudart_sin_cos_coeffs;
	add.s64 	%rd11, %rd10, %rd9;
	mul.rn.f64 	%fd20, %fd70, %fd70;
	and.b32  	%r28, %r69, 1;
	setp.eq.b32 	%p9, %r28, 1;
	selp.f64 	%fd21, 0dBDA8FF8320FD8164, 0d3DE5DB65F9785EBA, %p9;
	ld.global.nc.v2.f64 	{%fd22, %fd23}, [%rd11];
	fma.rn.f64 	%fd24, %fd21, %fd20, %fd22;
	fma.rn.f64 	%fd25, %fd24, %fd20, %fd23;
	ld.global.nc.v2.f64 	{%fd26, %fd27}, [%rd11+16];
	fma.rn.f64 	%fd28, %fd25, %fd20, %fd26;
	fma.rn.f64 	%fd29, %fd28, %fd20, %fd27;
	ld.global.nc.v2.f64 	{%fd30, %fd31}, [%rd11+32];
	fma.rn.f64 	%fd32, %fd29, %fd20, %fd30;
	fma.rn.f64 	%fd33, %fd32, %fd20, %fd31;
	fma.rn.f64 	%fd34, %fd33, %fd70, %fd70;
	fma.rn.f64 	%fd35, %fd33, %fd20, 0d3FF0000000000000;
	selp.f64 	%fd36, %fd35, %fd34, %p9;
	and.b32  	%r29, %r69, 2;
	setp.eq.s32 	%p10, %r29, 0;
	mov.f64 	%fd37, 0d0000000000000000;
	sub.f64 	%fd38, %fd37, %fd36;
	selp.f64 	%fd8, %fd36, %fd38, %p10;
	@%p8 bra 	$L__BB5_9;
	mov.f64 	%fd44, 0d0000000000000000;
	mul.rn.f64 	%fd71, %fd1, %fd44;
	mov.b32 	%r70, 0;
	bra.uni 	$L__BB5_11;
$L__BB5_9:
	mul.f64 	%fd39, %fd1, 0d3FE45F306DC9C883;
	cvt.rni.s32.f64 	%r70, %fd39;
	cvt.rn.f64.s32 	%fd40, %r70;
	fma.rn.f64 	%fd41, %fd40, 0dBFF921FB54442D18, %fd1;
	fma.rn.f64 	%fd42, %fd40, 0dBC91A62633145C00, %fd41;
	fma.rn.f64 	%fd71, %fd40, 0dB97B839A252049C0, %fd42;
	setp.ltu.f64 	%p11, %fd2, 0d41E0000000000000;
	@%p11 bra 	$L__BB5_11;
	{ // callseq 9, 0
	.param .b64 param0;
	st.param.f64 	[param0], %fd1;
	.param .align 16 .b8 retval0[16];
	call.uni (retval0), 
	__internal_trig_reduction_slowpathd, 
	(
	param0
	);
	ld.param.f64 	%fd71, [retval0];
	ld.param.b32 	%r70, [retval0+8];
	} // callseq 9
$L__BB5_11:
	shl.b32 	%r32, %r70, 6;
	cvt.u64.u32 	%rd12, %r32;
	and.b64  	%rd13, %rd12, 64;
	add.s64 	%rd15, %rd10, %rd13;
	mul.rn.f64 	%fd45, %fd71, %fd71;
	and.b32  	%r33, %r70, 1;
	setp.eq.b32 	%p12, %r33, 1;
	selp.f64 	%fd46, 0dBDA8FF8320FD8164, 0d3DE5DB65F9785EBA, %p12;
	ld.global.nc.v2.f64 	{%fd47, %fd48}, [%rd15];
	fma.rn.f64 	%fd49, %fd46, %fd45, %fd47;
	fma.rn.f64 	%fd50, %fd49, %fd45, %fd48;
	ld.global.nc.v2.f64 	{%fd51, %fd52}, [%rd15+16];
	fma.rn.f64 	%fd53, %fd50, %fd45, %fd51;
	fma.rn.f64 	%fd54, %fd53, %fd45, %fd52;
	ld.global.nc.v2.f64 	{%fd55, %fd56}, [%rd15+32];
	fma.rn.f64 	%fd57, %fd54, %fd45, %fd55;
	fma.rn.f64 	%fd58, %fd57, %fd45, %fd56;
	fma.rn.f64 	%fd59, %fd58, %fd71, %fd71;
	fma.rn.f64 	%fd60, %fd58, %fd45, 0d3FF0000000000000;
	selp.f64 	%fd61, %fd60, %fd59, %p12;
	and.b32  	%r34, %r70, 2;
	setp.eq.s32 	%p13, %r34, 0;
	mov.f64 	%fd62, 0d0000000000000000;
	sub.f64 	%fd63, %fd62, %fd61;
	selp.f64 	%fd64, %fd61, %fd63, %p13;
	mul.f64 	%fd65, %fd64, %fd64;
	mul.f64 	%fd66, %fd8, %fd8;
	shr.s32 	%r35, %r12, 31;
	shr.u32 	%r36, %r35, 29;
	add.s32 	%r37, %r12, %r36;
	shr.s32 	%r38, %r37, 3;
	cvt.s64.s32 	%rd16, %r38;
	add.s64 	%rd17, %rd1, %rd16;
	ld.global.u8 	%r39, [%rd17];
	and.b32  	%r40, %r12, 7;
	shr.u32 	%r41, %r39, %r40;
	and.b32  	%r42, %r41, 1;
	setp.eq.b32 	%p14, %r42, 1;
	selp.f64 	%fd67, %fd66, %fd65, %p14;
	cvta.to.global.u64 	%rd18, %rd3;
	mul.wide.s32 	%rd19, %r1, 48;
	add.s64 	%rd20, %rd18, %rd19;
	ld.global.v2.u32 	{%r43, %r44}, [%rd20];
	shr.u32 	%r45, %r44, 2;
	xor.b32  	%r46, %r45, %r44;
	ld.global.v2.u32 	{%r47, %r48}, [%rd20+8];
	ld.global.v2.u32 	{%r49, %r50}, [%rd20+16];
	st.global.v2.u32 	[%rd20+8], {%r48, %r49};
	shl.b32 	%r51, %r50, 4;
	shl.b32 	%r52, %r46, 1;
	xor.b32  	%r53, %r52, %r51;
	xor.b32  	%r54, %r53, %r46;
	xor.b32  	%r55, %r54, %r50;
	st.global.v2.u32 	[%rd20+16], {%r50, %r55};
	add.s32 	%r56, %r43, 362437;
	st.global.v2.u32 	[%rd20], {%r56, %r47};
	add.s32 	%r57, %r55, %r56;
	cvt.rn.f32.u32 	%f1, %r57;
	fma.rn.f32 	%f2, %f1, 0f2F800000, 0f2F000000;
	cvt.f64.f32 	%fd68, %f2;
	setp.gt.f64 	%p15, %fd67, %fd68;
	selp.u32 	%r58, 1, 0, %p15;
	and.b32  	%r59, %r37, -8;
	sub.s32 	%r60, %r12, %r59;
	mov.b32 	%r61, 1;
	shl.b32 	%r62, %r61, %r60;
	ld.global.u8 	%r63, [%rd17];
	not.b32 	%r64, %r62;
	and.b32  	%r65, %r63, %r64;
	shl.b32 	%r66, %r58, %r60;
	or.b32  	%r67, %r66, %r65;
	st.global.u8 	[%rd17], %r67;
$L__BB5_12:
	ret;

}
	// .globl	_Z21pack_to_uint64_kernelPhPmii
.visible .entry _Z21pack_to_uint64_kernelPhPmii(
	.param .u64 .ptr .align 1 _Z21pack_to_uint64_kernelPhPmii_param_0,
	.param .u64 .ptr .align 1 _Z21pack_to_uint64_kernelPhPmii_param_1,
	.param .u32 _Z21pack_to_uint64_kernelPhPmii_param_2,
	.param .u32 _Z21pack_to_uint64_kernelPhPmii_param_3
)
{
	.reg .pred 	%p<11>;
	.reg .b32 	%r<44>;
	.reg .b64 	%rd<74>;

	ld.param.u64 	%rd16, [_Z21pack_to_uint64_kernelPhPmii_param_0];
	ld.param.u64 	%rd15, [_Z21pack_to_uint64_kernelPhPmii_param_1];
	ld.param.u32 	%r21, [_Z21pack_to_uint64_kernelPhPmii_param_2];
	ld.param.u32 	%r20, [_Z21pack_to_uint64_kernelPhPmii_param_3];
	cvta.to.global.u64 	%rd1, %rd16;
	mov.u32 	%r22, %ctaid.x;
	mov.u32 	%r23, %ntid.x;
	mov.u32 	%r24, %tid.x;
	mad.lo.s32 	%r1, %r22, %r23, %r24;
	setp.ge.s32 	%p1, %r1, %r21;
	@%p1 bra 	$L__BB6_15;
	mul.wide.s32 	%rd2, %r20, %r1;
	setp.lt.s32 	%p2, %r20, 1;
	mov.b64 	%rd73, 0;
	@%p2 bra 	$L__BB6_14;
	and.b32  	%r2, %r20, 15;
	setp.lt.u32 	%p3, %r20, 16;
	mov.b32 	%r40, 0;
	@%p3 bra 	$L__BB6_5;
	and.b32  	%r40, %r20, 2147483632;
	neg.s32 	%r38, %r40;
$L__BB6_4:
	.pragma "nounroll";
	add.s32 	%r38, %r38, 16;
	setp.ne.s32 	%p4, %r38, 0;
	@%p4 bra 	$L__BB6_4;
$L__BB6_5:
	setp.eq.s32 	%p5, %r2, 0;
	@%p5 bra 	$L__BB6_14;
	and.b32  	%r8, %r20, 7;
	setp.lt.u32 	%p6, %r2, 8;
	mov.b64 	%rd73, 0;
	@%p6 bra 	$L__BB6_8;
	cvt.u64.u32 	%rd21, %r40;
	add.s64 	%rd22, %rd2, %rd21;
	add.s64 	%rd23, %rd1, %rd22;
	ld.global.u8 	%rd24, [%rd23];
	shl.b32 	%r26, %r40, 3;
	ld.global.u8 	%rd25, [%rd23+1];
	add.s32 	%r27, %r26, 8;
	shl.b64 	%rd26, %rd25, %r27;
	or.b64  	%rd27, %rd26, %rd24;
	ld.global.u8 	%rd28, [%rd23+2];
	add.s32 	%r28, %r26, 16;
	shl.b64 	%rd29, %rd28, %r28;
	or.b64  	%rd30, %rd29, %rd27;
	ld.global.u8 	%rd31, [%rd23+3];
	add.s32 	%r29, %r26, 24;
	shl.b64 	%rd32, %rd31, %r29;
	or.b64  	%rd33, %rd32, %rd30;
	ld.global.u8 	%rd34, [%rd23+4];
	add.s32 	%r30, %r26, 32;
	shl.b64 	%rd35, %rd34, %r30;
	or.b64  	%rd36, %rd35, %rd33;
	ld.global.u8 	%rd37, [%rd23+5];
	add.s32 	%r31, %r26, 40;
	shl.b64 	%rd38, %rd37, %r31;
	or.b64  	%rd39, %rd38, %rd36;
	ld.global.u8 	%rd40, [%rd23+6];
	add.s32 	%r32, %r26, 48;
	shl.b64 	%rd41, %rd40, %r32;
	or.b64  	%rd42, %rd41, %rd39;
	ld.global.u8 	%rd43, [%rd23+7];
	add.s32 	%r33, %r26, 56;
	shl.b64 	%rd44, %rd43, %r33;
	or.b64  	%rd73, %rd44, %rd42;
	add.s32 	%r40, %r40, 8;
$L__BB6_8:
	setp.eq.s32 	%p7, %r8, 0;
	@%p7 bra 	$L__BB6_14;
	and.b32  	%r11, %r20, 3;
	setp.lt.u32 	%p8, %r8, 4;
	@%p8 bra 	$L__BB6_11;
	cvt.u64.u32 	%rd46, %r40;
	add.s64 	%rd47, %rd2, %rd46;
	add.s64 	%rd48, %rd1, %rd47;
	ld.global.u8 	%rd49, [%rd48];
	shl.b32 	%r34, %r40, 3;
	shl.b64 	%rd50, %rd49, %r34;
	ld.global.u8 	%rd51, [%rd48+1];
	add.s32 	%r35, %r34, 8;
	shl.b64 	%rd52, %rd51, %r35;
	or.b64  	%rd53, %rd50, %rd52;
	ld.global.u8 	%rd54, [%rd48+2];
	add.s32 	%r36, %r34, 16;
	shl.b64 	%rd55, %rd54, %r36;
	or.b64  	%rd56, %rd53, %rd55;
	ld.global.u8 	%rd57, [%rd48+3];
	add.s32 	%r37, %r34, 24;
	shl.b64 	%rd58, %rd57, %r37;
	or.b64  	%rd59, %rd56, %rd58;
	or.b64  	%rd73, %rd59, %rd73;
	add.s32 	%r40, %r40, 4;
$L__BB6_11:
	setp.eq.s32 	%p9, %r11, 0;
	@%p9 bra 	$L__BB6_14;
	shl.b32 	%r43, %r40, 3;
	cvt.u64.u32 	%rd60, %r40;
	add.s64 	%rd61, %rd2, %rd60;
	add.s64 	%rd71, %rd1, %rd61;
	neg.s32 	%r42, %r11;
$L__BB6_13:
	.pragma "nounroll";
	ld.global.u8 	%rd62, [%rd71];
	shl.b64 	%rd63, %rd62, %r43;
	or.b64  	%rd73, %rd63, %rd73;
	add.s32 	%r43, %r43, 8;
	add.s64 	%rd71, %rd71, 1;
	add.s32 	%r42, %r42, 1;
	setp.ne.s32 	%p10, %r42, 0;
	@%p10 bra 	$L__BB6_13;
$L__BB6_14:
	cvta.to.global.u64 	%rd64, %rd15;
	mul.wide.s32 	%rd65, %r1, 8;
	add.s64 	%rd66, %rd64, %rd65;
	st.global.u64 	[%rd66], %rd73;
$L__BB6_15:
	ret;

}
	// .globl	_Z32resample_from_kept_states_kernelPhP17curandStateXORWOWP7double2iiPKmPKdi
.visible .entry _Z32resample_from_kept_states_kernelPhP17curandStateXORWOWP7double2iiPKmPKdi(
	.param .u64 .ptr .align 1 _Z32resample_from_kept_states_kernelPhP17curandStateXORWOWP7double2iiPKmPKdi_param_0,
	.param .u64 .ptr .align 1 _Z32resample_from_kept_states_kernelPhP17curandStateXORWOWP7double2iiPKmPKdi_param_1,
	.param .u64 .ptr .align 1 _Z32resample_from_kept_states_kernelPhP17curandStateXORWOWP7double2iiPKmPKdi_param_2,
	.param .u32 _Z32resample_from_kept_states_kernelPhP17curandStateXORWOWP7double2iiPKmPKdi_param_3,
	.param .u32 _Z32resample_from_kept_states_kernelPhP17curandStateXORWOWP7double2iiPKmPKdi_param_4,
	.param .u64 .ptr .align 1 _Z32resample_from_kept_states_kernelPhP17curandStateXORWOWP7double2iiPKmPKdi_param_5,
	.param .u64 .ptr .align 1 _Z32resample_from_kept_states_kernelPhP17curandStateXORWOWP7double2iiPKmPKdi_param_6,
	.param .u32 _Z32resample_from_kept_states_kernelPhP17curandStateXORWOWP7double2iiPKmPKdi_param_7
)
{
	.reg .pred 	%p<15>;
	.reg .b16 	%rs<2>;
	.reg .b32 	%r<62>;
	.reg .b32 	%f<3>;
	.reg .b64 	%rd<50>;
	.reg .b64 	%fd<6>;

	ld.param.u64 	%rd11, [_Z32resample_from_kept_states_kernelPhP17curandStateXORWOWP7double2iiPKmPKdi_param_0];
	ld.param.u64 	%rd7, [_Z32resample_from_kept_states_kernelPhP17curandStateXORWOWP7double2iiPKmPKdi_param_1];
	ld.param.u64 	%rd8, [_Z32resample_from_kept_states_kernelPhP17curandStateXORWOWP7double2iiPKmPKdi_param_2];
	ld.param.u32 	%r18, [_Z32resample_from_kept_states_kernelPhP17curandStateXORWOWP7double2iiPKmPKdi_param_3];
	ld.param.u32 	%r16, [_Z32resample_from_kept_states_kernelPhP17curandStateXORWOWP7double2iiPKmPKdi_param_4];
	ld.param.u64 	%rd9, [_Z32resample_from_kept_states_kernelPhP17curandStateXORWOWP7double2iiPKmPKdi_param_5];
	ld.param.u64 	%rd10, [_Z32resample_from_kept_states_kernelPhP17curandStateXORWOWP7double2iiPKmPKdi_param_6];
	ld.param.u32 	%r17, [_Z32resample_from_kept_states_kernelPhP17curandStateXORWOWP7double2iiPKmPKdi_param_7];
	cvta.to.global.u64 	%rd1, %rd11;
	mov.u32 	%r19, %ctaid.x;
	mov.u32 	%r20, %ntid.x;
	mov.u32 	%r21, %tid.x;
	mad.lo.s32 	%r1, %r19, %r20, %r21;
	setp.ge.s32 	%p1, %r1, %r18;
	@%p1 bra 	$L__BB7_19;
	cvta.to.global.u64 	%rd13, %rd7;
	mul.wide.s32 	%rd14, %r1, 48;
	add.s64 	%rd15, %rd13, %rd14;
	ld.global.v2.u32 	{%r22, %r23}, [%rd15];
	shr.u32 	%r24, %r23, 2;
	xor.b32  	%r25, %r24, %r23;
	ld.global.v2.u32 	{%r26, %r27}, [%rd15+8];
	ld.global.v2.u32 	{%r28, %r29}, [%rd15+16];
	st.global.v2.u32 	[%rd15+8], {%r27, %r28};
	shl.b32 	%r30, %r29, 4;
	shl.b32 	%r31, %r25, 1;
	xor.b32  	%r32, %r31, %r30;
	xor.b32  	%r33, %r32, %r25;
	xor.b32  	%r34, %r33, %r29;
	st.global.v2.u32 	[%rd15+16], {%r29, %r34};
	add.s32 	%r35, %r22, 362437;
	st.global.v2.u32 	[%rd15], {%r35, %r26};
	add.s32 	%r36, %r34, %r35;
	cvt.rn.f32.u32 	%f2, %r36;
	fma.rn.f32 	%f1, %f2, 0f2F800000, 0f2F000000;
	add.s32 	%r2, %r17, -1;
	setp.lt.s32 	%p2, %r17, 2;
	mov.b64 	%rd49, 0;
	@%p2 bra 	$L__BB7_6;
	cvta.to.global.u64 	%rd2, %rd10;
	cvt.f64.f32 	%fd2, %f1;
	setp.eq.f32 	%p3, %f1, 0f3F800000;
	selp.f64 	%fd1, 0d3FEFFFFFFFFFDCD1, %fd2, %p3;
	mov.b32 	%r56, 0;
$L__BB7_3:
	mul.wide.u32 	%rd16, %r56, 8;
	add.s64 	%rd17, %rd2, %rd16;
	ld.global.f64 	%fd3, [%rd17];
	setp.leu.f64 	%p4, %fd1, %fd3;
	mov.u32 	%r57, %r56;
	@%p4 bra 	$L__BB7_5;
	add.s32 	%r56, %r56, 1;
	setp.ne.s32 	%p5, %r56, %r2;
	mov.u32 	%r57, %r2;
	@%p5 bra 	$L__BB7_3;
$L__BB7_5:
	cvt.u64.u32 	%rd49, %r57;
$L__BB7_6:
	cvta.to.global.u64 	%rd18, %rd9;
	shl.b64 	%rd19, %rd49, 3;
	add.s64 	%rd20, %rd18, %rd19;
	ld.global.u64 	%rd5, [%rd20];
	mul.wide.s32 	%rd6, %r16, %r1;
	setp.lt.s32 	%p6, %r16, 1;
	@%p6 bra 	$L__BB7_18;
	and.b32  	%r6, %r16, 7;
	setp.lt.u32 	%p7, %r16, 8;
	mov.b32 	%r60, 0;
	@%p7 bra 	$L__BB7_10;
	and.b32  	%r60, %r16, 2147483640;
	cvt.u16.u64 	%rs1, %rd5;
	mov.b32 	%r58, 0;
$L__BB7_9:
	.pragma "nounroll";
	cvt.u64.u32 	%rd21, %r58;
	add.s64 	%rd22, %rd6, %rd21;
	add.s64 	%rd23, %rd1, %rd22;
	st.global.u8 	[%rd23], %rs1;
	shl.b32 	%r40, %r58, 3;
	add.s32 	%r41, %r40, 8;
	shr.u64 	%rd24, %rd5, %r41;
	st.global.u8 	[%rd23+1], %rd24;
	add.s32 	%r42, %r40, 16;
	shr.u64 	%rd25, %rd5, %r42;
	st.global.u8 	[%rd23+2], %rd25;
	add.s32 	%r43, %r40, 24;
	shr.u64 	%rd26, %rd5, %r43;
	st.global.u8 	[%rd23+3], %rd26;
	add.s32 	%r44, %r40, 32;
	shr.u64 	%rd27, %rd5, %r44;
	st.global.u8 	[%rd23+4], %rd27;
	add.s32 	%r45, %r40, 40;
	shr.u64 	%rd28, %rd5, %r45;
	st.global.u8 	[%rd23+5], %rd28;
	add.s32 	%r46, %r40, 48;
	shr.u64 	%rd29, %rd5, %r46;
	st.global.u8 	[%rd23+6], %rd29;
	add.s32 	%r47, %r40, 56;
	shr.u64 	%rd30, %rd5, %r47;
	st.global.u8 	[%rd23+7], %rd30;
	add.s32 	%r58, %r58, 8;
	setp.ne.s32 	%p8, %r58, %r60;
	@%p8 bra 	$L__BB7_9;
$L__BB7_10:
	setp.eq.s32 	%p9, %r6, 0;
	@%p9 bra 	$L__BB7_18;
	and.b32  	%r11, %r16, 3;
	setp.lt.u32 	%p10, %r6, 4;
	@%p10 bra 	$L__BB7_13;
	shl.b32 	%r48, %r60, 3;
	cvt.u64.u32 	%rd31, %r60;
	add.s64 	%rd32, %rd6, %rd31;
	add.s64 	%rd33, %rd1, %rd32;
	st.global.u8 	[%rd33], %rd5;
	add.s32 	%r49, %r48, 8;
	shr.u64 	%rd34, %rd5, %r49;
	st.global.u8 	[%rd33+1], %rd34;
	add.s32 	%r50, %r48, 16;
	shr.u64 	%rd35, %rd5, %r50;
	st.global.u8 	[%rd33+2], %rd35;
	add.s32 	%r51, %r48, 24;
	shr.u64 	%rd36, %rd5, %r51;
	st.global.u8 	[%rd33+3], %rd36;
	add.s32 	%r60, %r60, 4;
$L__BB7_13:
	setp.eq.s32 	%p11, %r11, 0;
	@%p11 bra 	$L__BB7_18;
	setp.eq.s32 	%p12, %r11, 1;
	@%p12 bra 	$L__BB7_16;
	shl.b32 	%r52, %r60, 3;
	shr.u64 	%rd37, %rd5, %r52;
	cvt.u64.u32 	%rd38, %r60;
	add.s64 	%rd39, %rd6, %rd38;
	add.s64 	%rd40, %rd1, %rd39;
	st.global.u8 	[%rd40], %rd37;
	add.s32 	%r53, %r52, 8;
	shr.u64 	%rd41, %rd5, %r53;
	st.global.u8 	[%rd40+1], %rd41;
	add.s32 	%r60, %r60, 2;
$L__BB7_16:
	and.b32  	%r54, %r16, 1;
	setp.eq.b32 	%p13, %r54, 1;
	not.pred 	%p14, %p13;
	@%p14 bra 	$L__BB7_18;
	shl.b32 	%r55, %r60, 3;
	shr.u64 	%rd42, %rd5, %r55;
	cvt.u64.u32 	%rd43, %r60;
	add.s64 	%rd44, %rd6, %rd43;
	add.s64 	%rd45, %rd1, %rd44;
	st.global.u8 	[%rd45], %rd42;
$L__BB7_18:
	cvta.to.global.u64 	%rd46, %rd8;
	mul.wide.s32 	%rd47, %r1, 16;
	add.s64 	%rd48, %rd46, %rd47;
	mov.f64 	%fd4, 0d0000000000000000;
	mov.f64 	%fd5, 0d3FF0000000000000;
	st.global.v2.f64 	[%rd48], {%fd5, %fd4};
$L__BB7_19:
	ret;

}
	// .globl	_ZN6thrust24THRUST_300001_SM_1000_NS8cuda_cub4core6detail13_kernel_agentINS1_15__reduce_by_key9InitAgentIN3cub18CUB_300001_SM_100024ReduceByKeyScanTileStateI7double2iLb0EEEiPiEEJSB_iSC_EEEvDpT0_
.visible .entry _ZN6thrust24THRUST_300001_SM_1000_NS8cuda_cub4core6detail13_kernel_agentINS1_15__reduce_by_key9InitAgentIN3cub18CUB_300001_SM_100024ReduceByKeyScanTileStateI7double2iLb0EEEiPiEEJSB_iSC_EEEvDpT0_(
	.param .align 8 .b8 _ZN6thrust24THRUST_300001_SM_1000_NS8cuda_cub4core6detail13_kernel_agentINS1_15__reduce_by_key9InitAgentIN3cub18CUB_300001_SM_100024ReduceByKeyScanTileStateI7double2iLb0EEEiPiEEJSB_iSC_EEEvDpT0__param_0[24],
	.param .u32 _ZN6thrust24THRUST_300001_SM_1000_NS8cuda_cub4core6detail13_kernel_agentINS1_15__reduce_by_key9InitAgentIN3cub18CUB_300001_SM_100024ReduceByKeyScanTileStateI7double2iLb0EEEiPiEEJSB_iSC_EEEvDpT0__param_1,
	.param .u64 .ptr .align 1 _ZN6thrust24THRUST_300001_SM_1000_NS8cuda_cub4core6detail13_kernel_agentINS1_15__reduce_by_key9InitAgentIN3cub18CUB_300001_SM_100024ReduceByKeyScanTileStateI7double2iLb0EEEiPiEEJSB_iSC_EEEvDpT0__param_2
)
.maxntid 128
{
	.reg .pred 	%p<6>;
	.reg .b32 	%r<11>;
	.reg .b64 	%rd<9>;

	ld.param.u64 	%rd3, [_ZN6thrust24THRUST_300001_SM_1000_NS8cuda_cub4core6detail13_kernel_agentINS1_15__reduce_by_key9InitAgentIN3cub18CUB_300001_SM_100024ReduceByKeyScanTileStateI7double2iLb0EEEiPiEEJSB_iSC_EEEvDpT0__param_0];
	ld.param.u32 	%r4, [_ZN6thrust24THRUST_300001_SM_1000_NS8cuda_cub4core6detail13_kernel_agentINS1_15__reduce_by_key9InitAgentIN3cub18CUB_300001_SM_100024ReduceByKeyScanTileStateI7double2iLb0EEEiPiEEJSB_iSC_EEEvDpT0__param_1];
	ld.param.u64 	%rd2, [_ZN6thrust24THRUST_300001_SM_1000_NS8cuda_cub4core6detail13_kernel_agentINS1_15__reduce_by_key9InitAgentIN3cub18CUB_300001_SM_100024ReduceByKeyScanTileStateI7double2iLb0EEEiPiEEJSB_iSC_EEEvDpT0__param_2];
	cvta.to.global.u64 	%rd1, %rd3;
	mov.u32 	%r1, %ctaid.x;
	mov.u32 	%r5, %ntid.x;
	mov.u32 	%r2, %tid.x;
	mad.lo.s32 	%r3, %r1, %r5, %r2;
	setp.ge.s32 	%p1, %r3, %r4;
	@%p1 bra 	$L__BB8_2;
	mul.wide.s32 	%rd4, %r3, 4;
	add.s64 	%rd5, %rd1, %rd4;
	mov.b32 	%r6, 99;
	st.global.u32 	[%rd5+128], %r6;
$L__BB8_2:
	setp.ne.s32 	%p2, %r1, 0;
	setp.gt.u32 	%p3, %r2, 31;
	or.pred  	%p4, %p2, %p3;
	@%p4 bra 	$L__BB8_4;
	mul.wide.u32 	%rd6, %r2, 4;
	add.s64 	%rd7, %rd1, %rd6;
	mov.b32 	%r8, 0;
	st.global.u32 	[%rd7], %r8;
$L__BB8_4:
	or.b32  	%r9, %r1, %r2;
	setp.ne.s32 	%p5, %r9, 0;
	@%p5 bra 	$L__BB8_6;
	cvta.to.global.u64 	%rd8, %rd2;
	mov.b32 	%r10, 0;
	st.global.u32 	[%rd8], %r10;
$L__BB8_6:
	ret;

}
	// .globl	_ZN6thrust24THRUST_300001_SM_1000_NS8cuda_cub4core6detail13_kernel_agentINS1_15__reduce_by_key16ReduceByKeyAgentINS0_6detail15normal_iteratorINS0_10device_ptrImEEEENS9_I7double2EESB_NS8_ISD_EEN4cuda3std3__48equal_toImEEN12Trajectories19cuDoubleComplex_addEPiiEEJSB_SD_SB_SE_SM_N3cub18CUB_300001_SM_100024ReduceByKeyScanTileStateISC_iLb0EEESJ_SL_iiEEEvDpT0_
.visible .entry _ZN6thrust24THRUST_300001_SM_1000_NS8cuda_cub4core6detail13_kernel_agentINS1_15__reduce_by_key16ReduceByKeyAgentINS0_6detail15normal_iteratorINS0_10device_ptrImEEEENS9_I7double2EESB_NS8_ISD_EEN4cuda3std3__48equal_toImEEN12Trajectories19cuDoubleComplex_addEPiiEEJSB_SD_SB_SE_SM_N3cub18CUB_300001_SM_100024ReduceByKeyScanTileStateISC_iLb0EEESJ_SL_iiEEEvDpT0_(
	.param .align 8 .b8 _ZN6thrust24THRUST_300001_SM_1000_NS8cuda_cub4core6detail13_kernel_agentINS1_15__reduce_by_key16ReduceByKeyAgentINS0_6detail15normal_iteratorINS0_10device_ptrImEEEENS9_I7double2EESB_NS8_ISD_EEN4cuda3std3__48equal_toImEEN12Trajectories19cuDoubleComplex_addEPiiEEJSB_SD_SB_SE_SM_N3cub18CUB_300001_SM_100024ReduceByKeyScanTileStateISC_iLb0EEESJ_SL_iiEEEvDpT0__param_0[8],
	.param .align 8 .b8 _ZN6thrust24THRUST_300001_SM_1000_NS8cuda_cub4core6detail13_kernel_agentINS1_15__reduce_by_key16ReduceByKeyAgentINS0_6detail15normal_iteratorINS0_10device_ptrImEEEENS9_I7double2EESB_NS8_ISD_EEN4cuda3std3__48equal_toImEEN12Trajectories19cuDoubleComplex_addEPiiEEJSB_SD_SB_SE_SM_N3cub18CUB_300001_SM_100024ReduceByKeyScanTileStateISC_iLb0EEESJ_SL_iiEEEvDpT0__param_1[8],
	.param .align 8 .b8 _ZN6thrust24THRUST_300001_SM_1000_NS8cuda_cub4core6detail13_kernel_agentINS1_15__reduce_by_key16ReduceByKeyAgentINS0_6detail15normal_iteratorINS0_10device_ptrImEEEENS9_I7double2EESB_NS8_ISD_EEN4cuda3std3__48equal_toImEEN12Trajectories19cuDoubleComplex_addEPiiEEJSB_SD_SB_SE_SM_N3cub18CUB_300001_SM_100024ReduceByKeyScanTileStateISC_iLb0EEESJ_SL_iiEEEvDpT0__param_2[8],
	.param .align 8 .b8 _ZN6thrust24THRUST_300001_SM_1000_NS8cuda_cub4core6detail13_kernel_agentINS1_15__reduce_by_key16ReduceByKeyAgentINS0_6detail15normal_iteratorINS0_10device_ptrImEEEENS9_I7double2EESB_NS8_ISD_EEN4cuda3std3__48equal_toImEEN12Trajectories19cuDoubleComplex_addEPiiEEJSB_SD_SB_SE_SM_N3cub18CUB_300001_SM_100024ReduceByKeyScanTileStateISC_iLb0EEESJ_SL_iiEEEvDpT0__param_3[8],
	.param .u64 .ptr .align 1 _ZN6thrust24THRUST_300001_SM_1000_NS8cuda_cub4core6detail13_kernel_agentINS1_15__reduce_by_key16ReduceByKeyAgentINS0_6detail15normal_iteratorINS0_10device_ptrImEEEENS9_I7double2EESB_NS8_ISD_EEN4cuda3std3__48equal_toImEEN12Trajectories19cuDoubleComplex_addEPiiEEJSB_SD_SB_SE_SM_N3cub18CUB_300001_SM_100024ReduceByKeyScanTileStateISC_iLb0EEESJ_SL_iiEEEvDpT0__param_4,
	.param .align 8 .b8 _ZN6thrust24THRUST_300001_SM_1000_NS8cuda_cub4core6detail13_kernel_agentINS1_15__reduce_by_key16ReduceByKeyAgentINS0_6detail15normal_iteratorINS0_10device_ptrImEEEENS9_I7double2EESB_NS8_ISD_EEN4cuda3std3__48equal_toImEEN12Trajectories19cuDoubleComplex_addEPiiEEJSB_SD_SB_SE_SM_N3cub18CUB_300001_SM_100024ReduceByKeyScanTileStateISC_iLb0EEESJ_SL_iiEEEvDpT0__param_5[24],
	.param .align 1 .b8 _ZN6thrust24THRUST_300001_SM_1000_NS8cuda_cub4core6detail13_kernel_agentINS1_15__reduce_by_key16ReduceByKeyAgentINS0_6detail15normal_iteratorINS0_10device_ptrImEEEENS9_I7double2EESB_NS8_ISD_EEN4cuda3std3__48equal_toImEEN12Trajectories19cuDoubleComplex_addEPiiEEJSB_SD_SB_SE_SM_N3cub18CUB_300001_SM_100024ReduceByKeyScanTileStateISC_iLb0EEESJ_SL_iiEEEvDpT0__param_6[1],
	.param .align 1 .b8 _ZN6thrust24THRUST_300001_SM_1000_NS8cuda_cub4core6detail13_kernel_agentINS1_15__reduce_by_key16ReduceByKeyAgentINS0_6detail15normal_iteratorINS0_10device_ptrImEEEENS9_I7double2EESB_NS8_ISD_EEN4cuda3std3__48equal_toImEEN12Trajectories19cuDoubleComplex_addEPiiEEJSB_SD_SB_SE_SM_N3cub18CUB_300001_SM_100024ReduceByKeyScanTileStateISC_iLb0EEESJ_SL_iiEEEvDpT0__param_7[1],
	.param .u32 _ZN6thrust24THRUST_300001_SM_1000_NS8cuda_cub4core6detail13_kernel_agentINS1_15__reduce_by_key16ReduceByKeyAgentINS0_6detail15normal_iteratorINS0_10device_ptrImEEEENS9_I7double2EESB_NS8_ISD_EEN4cuda3std3__48equal_toImEEN12Trajectories19cuDoubleComplex_addEPiiEEJSB_SD_SB_SE_SM_N3cub18CUB_300001_SM_100024ReduceByKeyScanTileStateISC_iLb0EEESJ_SL_iiEEEvDpT0__param_8,
	.param .u32 _ZN6thrust24THRUST_300001_SM_1000_NS8cuda_cub4core6detail13_kernel_agentINS1_15__reduce_by_key16ReduceByKeyAgentINS0_6detail15normal_iteratorINS0_10device_ptrImEEEENS9_I7double2EESB_NS8_ISD_EEN4cuda3std3__48equal_toImEEN12Trajectories19cuDoubleComplex_addEPiiEEJSB_SD_SB_SE_SM_N3cub18CUB_300001_SM_100024ReduceByKeyScanTileStateISC_iLb0EEESJ_SL_iiEEEvDpT0__param_9
)
.maxntid 256
{
	.reg .pred 	%p<301>;
	.reg .b32 	%r<2968>;
	.reg .b64 	%rd<725>;
	.reg .b64 	%fd<811>;

	ld.param.u64 	%rd120, [_ZN6thrust24THRUST_300001_SM_1000_NS8cuda_cub4core6detail13_kernel_agentINS1_15__reduce_by_key16ReduceByKeyAgentINS0_6detail15normal_iteratorINS0_10device_ptrImEEEENS9_I7double2EESB_NS8_ISD_EEN4cuda3std3__48equal_toImEEN12Trajectories19cuDoubleComplex_addEPiiEEJSB_SD_SB_SE_SM_N3cub18CUB_300001_SM_100024ReduceByKeyScanTileStateISC_iLb0EEESJ_SL_iiEEEvDpT0__param_5+16];
	ld.param.u64 	%rd119, [_ZN6thrust24THRUST_300001_SM_1000_NS8cuda_cub4core6detail13_kernel_agentINS1_15__reduce_by_key16ReduceByKeyAgentINS0_6detail15normal_iteratorINS0_10device_ptrImEEEENS9_I7double2EESB_NS8_ISD_EEN4cuda3std3__48equal_toImEEN12Trajectories19cuDoubleComplex_addEPiiEEJSB_SD_SB_SE_SM_N3cub18CUB_300001_SM_100024ReduceByKeyScanTileStateISC_iLb0EEESJ_SL_iiEEEvDpT0__param_5+8];
	ld.param.u64 	%rd118, [_ZN6thrust24THRUST_300001_SM_1000_NS8cuda_cub4core6detail13_kernel_agentINS1_15__reduce_by_key16ReduceByKeyAgentINS0_6detail15normal_iteratorINS0_10device_ptrImEEEENS9_I7double2EESB_NS8_ISD_EEN4cuda3std3__48equal_toImEEN12Trajectories19cuDoubleComplex_addEPiiEEJSB_SD_SB_SE_SM_N3cub18CUB_300001_SM_100024ReduceByKeyScanTileStateISC_iLb0EEESJ_SL_iiEEEvDpT0__param_5];
	ld.param.u64 	%rd5, [_ZN6thrust24THRUST_300001_SM_1000_NS8cuda_cub4core6detail13_kernel_agentINS1_15__reduce_by_key16ReduceByKeyAgentINS0_6detail15normal_iteratorINS0_10device_ptrImEEEENS9_I7double2EESB_NS8_ISD_EEN4cuda3std3__48equal_toImEEN12Trajectories19cuDoubleComplex_addEPiiEEJSB_SD_SB_SE_SM_N3cub18CUB_300001_SM_100024ReduceByKeyScanTileStateISC_iLb0EEESJ_SL_iiEEEvDpT0__param_0];
	ld.param.u64 	%rd6, [_ZN6thrust24THRUST_300001_SM_1000_NS8cuda_cub4core6detail13_kernel_agentINS1_15__reduce_by_key16ReduceByKeyAgentINS0_6detail15normal_iteratorINS0_10device_ptrImEEEENS9_I7double2EESB_NS8_ISD_EEN4cuda3std3__48equal_toImEEN12Trajectories19cuDoubleComplex_addEPiiEEJSB_SD_SB_SE_SM_N3cub18CUB_300001_SM_100024ReduceByKeyScanTileStateISC_iLb0EEESJ_SL_iiEEEvDpT0__param_1];
	ld.param.u64 	%rd121, [_ZN6thrust24THRUST_300001_SM_1000_NS8cuda_cub4core6detail13_kernel_agentINS1_15__reduce_by_key16ReduceByKeyAgentINS0_6detail15normal_iteratorINS0_10device_ptrImEEEENS9_I7double2EESB_NS8_ISD_EEN4cuda3std3__48equal_toImEEN12Trajectories19cuDoubleComplex_addEPiiEEJSB_SD_SB_SE_SM_N3cub18CUB_300001_SM_100024ReduceByKeyScanTileStateISC_iLb0EEESJ_SL_iiEEEvDpT0__param_3];
	ld.param.u64 	%rd122, [_ZN6thrust24THRUST_300001_SM_1000_NS8cuda_cub4core6detail13_kernel_agentINS1_15__reduce_by_key16ReduceByKeyAgentINS0_6detail15normal_iteratorINS0_10device_ptrImEEEENS9_I7double2EESB_NS8_ISD_EEN4cuda3std3__48equal_toImEEN12Trajectories19cuDoubleComplex_addEPiiEEJSB_SD_SB_SE_SM_N3cub18CUB_300001_SM_100024ReduceByKeyScanTileStateISC_iLb0EEESJ_SL_iiEEEvDpT0__param_2];
	ld.param.u64 	%rd123, [_ZN6thrust24THRUST_300001_SM_1000_NS8cuda_cub4core6detail13_kernel_agentINS1_15__reduce_by_key16ReduceByKeyAgentINS0_6detail15normal_iteratorINS0_10device_ptrImEEEENS9_I7double2EESB_NS8_ISD_EEN4cuda3std3__48equal_toImEEN12Trajectories19cuDoubleComplex_addEPiiEEJSB_SD_SB_SE_SM_N3cub18CUB_300001_SM_100024ReduceByKeyScanTileStateISC_iLb0EEESJ_SL_iiEEEvDpT0__param_4];
	ld.param.u32 	%r513, [_ZN6thrust24THRUST_300001_SM_1000_NS8cuda_cub4core6detail13_kernel_agentINS1_15__reduce_by_key16ReduceByKeyAgentINS0_6detail15normal_iteratorINS0_10device_ptrImEEEENS9_I7double2EESB_NS8_ISD_EEN4cuda3std3__48equal_toImEEN12Trajectories19cuDoubleComplex_addEPiiEEJSB_SD_SB_SE_SM_N3cub18CUB_300001_SM_100024ReduceByKeyScanTileStateISC_iLb0EEESJ_SL_iiEEEvDpT0__param_8];
	cvta.to.global.u64 	%rd1, %rd123;
	cvta.to.global.u64 	%rd7, %rd122;
	cvta.to.global.u64 	%rd8, %rd121;
	mov.u32 	%r1, %ctaid.x;
	mul.lo.s32 	%r2, %r1, 768;
	sub.s32 	%r3, %r513, %r2;
	setp.lt.s32 	%p6, %r3, 769;
	@%p6 bra 	$L__BB9_118;
	setp.ne.s32 	%p164, %r1, 0;
	@%p164 bra 	$L__BB9_33;
	mov.u32 	%r2828, %tid.x;
	and.b32  	%r2508, %r2828, 31;
	and.b32  	%r2509, %r2828, 992;
	add.s32 	%r2510, %r2, %r2508;
	mad.lo.s32 	%r2511, %r2509, 3, %r2510;
	mul.wide.u32 	%rd637, %r2511, 8;
	add.s64 	%rd622, %rd5, %rd637;
	// begin inline asm
	ld.global.nc.u64 %rd621, [%rd622];
	// end inline asm
	add.s64 	%rd624, %rd622, 256;
	// begin inline asm
	ld.global.nc.u64 %rd623, [%rd624];
	// end inline asm
	add.s64 	%rd626, %rd622, 512;
	// begin inline asm
	ld.global.nc.u64 %rd625, [%rd626];
	// end inline asm
	// begin inline asm
	mov.u32 %r2506, %laneid;
	// end inline asm
	shr.u32 	%r6, %r2828, 5;
	mad.lo.s32 	%r2512, %r6, 96, %r2506;
	shl.b32 	%r2513, %r2512, 3;
	mov.u32 	%r2514, _ZN6thrust24THRUST_300001_SM_1000_NS8cuda_cub4core6detail5shmemE;
	add.s32 	%r2515, %r2514, %r2513;
	st.shared.u64 	[%r2515], %rd621;
	st.shared.u64 	[%r2515+256], %rd623;
	st.shared.u64 	[%r2515+512], %rd625;
	bar.warp.sync 	-1;
	shl.b32 	%r2516, %r2506, 1;
	add.s32 	%r2517, %r2512, %r2516;
	shl.b32 	%r2518, %r2506, 4;
	add.s32 	%r2519, %r2515, %r2518;
	ld.shared.u64 	%rd9, [%r2519];
	ld.shared.u64 	%rd10, [%r2519+8];
	ld.shared.u64 	%rd11, [%r2519+16];
	bar.sync 	0;
	mul.wide.u32 	%rd638, %r2511, 16;
	add.s64 	%rd629, %rd6, %rd638;
	// begin inline asm
	ld.global.nc.v2.u64 {%rd627, %rd628}, [%rd629];
	// end inline asm
	add.s64 	%rd632, %rd629, 512;
	// begin inline asm
	ld.global.nc.v2.u64 {%rd630, %rd631}, [%rd632];
	// end inline asm
	add.s64 	%rd635, %rd629, 1024;
	// begin inline asm
	ld.global.nc.v2.u64 {%rd633, %rd634}, [%rd635];
	// end inline asm
	add.s32 	%r2520, %r2515, %r2513;
	st.shared.v2.u64 	[%r2520], {%rd627, %rd628};
	st.shared.v2.u64 	[%r2520+512], {%rd630, %rd631};
	st.shared.v2.u64 	[%r2520+1024], {%rd633, %rd634};
	bar.warp.sync 	-1;
	shl.b32 	%r2521, %r2517, 3;
	add.s32 	%r2522, %r2519, %r2521;
	ld.shared.v2.f64 	{%fd742, %fd741}, [%r2522];
	ld.shared.v2.f64 	{%fd3, %fd4}, [%r2522+16];
	ld.shared.v2.f64 	{%fd6, %fd5}, [%r2522+32];
	bar.sync 	0;
	shl.b32 	%r2523, %r2828, 3;
	add.s32 	%r2524, %r2514, %r2523;
	add.s32 	%r7, %r2524, 2480;
	st.shared.u64 	[%r2524+2480], %rd11;
	bar.sync 	0;
	setp.eq.s32 	%p254, %r2828, 0;
	mov.b32 	%r2820, 0;
	@%p254 bra 	$L__BB9_4;
	ld.shared.u64 	%rd693, [%r7+-8];
	setp.ne.s64 	%p255, %rd693, %rd9;
	selp.u32 	%r2820, 1, 0, %p255;
$L__BB9_4:
	setp.ne.s64 	%p256, %rd9, %rd10;
	selp.u32 	%r10, 1, 0, %p256;
	setp.ne.s64 	%p257, %rd10, %rd11;
	selp.u32 	%r2765, 1, 0, %p257;
	add.s32 	%r2766, %r2820, %r10;
	add.f64 	%fd625, %fd742, %fd3;
	add.f64 	%fd626, %fd741, %fd4;
	selp.f64 	%fd627, %fd4, %fd626, %p256;
	selp.f64 	%fd628, %fd3, %fd625, %p256;
	add.s32 	%r2526, %r2766, %r2765;
	add.f64 	%fd629, %fd628, %fd6;
	add.f64 	%fd630, %fd627, %fd5;
	selp.f64 	%fd631, %fd5, %fd630, %p257;
	mov.b64 	%rd639, %fd631;
	mov.b64 	{%r2556, %r2561}, %rd639;
	selp.f64 	%fd632, %fd6, %fd629, %p257;
	mov.b64 	%rd640, %fd632;
	mov.b64 	{%r2546, %r2551}, %rd640;
	mov.b32 	%r2762, 1;
	mov.b32 	%r2763, 0;
	mov.b32 	%r2764, -1;
	// begin inline asm
	shfl.sync.up.b32 %r2525, %r2526, %r2762, %r2763, %r2764;
	// end inline asm
	// begin inline asm
	shfl.sync.up.b32 %r2530, %r2763, %r2762, %r2763, %r2764;
	// end inline asm
	// begin inline asm
	shfl.sync.up.b32 %r2535, %r2763, %r2762, %r2763, %r2764;
	// end inline asm
	// begin inline asm
	shfl.sync.up.b32 %r2540, %r2763, %r2762, %r2763, %r2764;
	// end inline asm
	// begin inline asm
	shfl.sync.up.b32 %r2545, %r2546, %r2762, %r2763, %r2764;
	// end inline asm
	// begin inline asm
	shfl.sync.up.b32 %r2550, %r2551, %r2762, %r2763, %r2764;
	// end inline asm
	mov.b64 	%rd641, {%r2545, %r2550};
	mov.b64 	%fd633, %rd641;
	// begin inline asm
	shfl.sync.up.b32 %r2555, %r2556, %r2762, %r2763, %r2764;
	// end inline asm
	// begin inline asm
	shfl.sync.up.b32 %r2560, %r2561, %r2762, %r2763, %r2764;
	// end inline asm
	mov.b64 	%rd642, {%r2555, %r2560};
	mov.b64 	%fd634, %rd642;
	setp.eq.s32 	%p258, %r2526, 0;
	add.f64 	%fd635, %fd632, %fd633;
	add.f64 	%fd636, %fd631, %fd634;
	selp.f64 	%fd637, %fd636, %fd631, %p258;
	selp.f64 	%fd638, %fd635, %fd632, %p258;
	setp.lt.s32 	%p259, %r2506, 1;
	selp.f64 	%fd639, %fd631, %fd637, %p259;
	mov.b64 	%rd643, %fd639;
	mov.b64 	{%r2596, %r2601}, %rd643;
	selp.f64 	%fd640, %fd632, %fd638, %p259;
	mov.b64 	%rd644, %fd640;
	mov.b64 	{%r2586, %r2591}, %rd644;
	selp.b32 	%r2767, 0, %r2525, %p259;
	add.s32 	%r2566, %r2526, %r2767;
	mov.b32 	%r2602, 2;
	// begin inline asm
	shfl.sync.up.b32 %r2565, %r2566, %r2602, %r2763, %r2764;
	// end inline asm
	// begin inline asm
	shfl.sync.up.b32 %r2570, %r2763, %r2602, %r2763, %r2764;
	// end inline asm
	// begin inline asm
	shfl.sync.up.b32 %r2575, %r2763, %r2602, %r2763, %r2764;
	// end inline asm
	// begin inline asm
	shfl.sync.up.b32 %r2580, %r2763, %r2602, %r2763, %r2764;
	// end inline asm
	// begin inline asm
	shfl.sync.up.b32 %r2585, %r2586, %r2602, %r2763, %r2764;
	// end inline asm
	// begin inline asm
	shfl.sync.up.b32 %r2590, %r2591, %r2602, %r2763, %r2764;
	// end inline asm
	mov.b64 	%rd645, {%r2585, %r2590};
	mov.b64 	%fd641, %rd645;
	// begin inline asm
	shfl.sync.up.b32 %r2595, %r2596, %r2602, %r2763, %r2764;
	// end inline asm
	// begin inline asm
	shfl.sync.up.b32 %r2600, %r2601, %r2602, %r2763, %r2764;
	// end inline asm
	mov.b64 	%rd646, {%r2595, %r2600};
	mov.b64 	%fd642, %rd646;
	setp.eq.s32 	%p260, %r2566, 0;
	add.f64 	%fd643, %fd640, %fd641;
	add.f64 	%fd644, %fd639, %fd642;
	selp.f64 	%fd645, %fd644, %fd639, %p260;
	selp.f64 	%fd646, %fd643, %fd640, %p260;
	setp.lt.s32 	%p261, %r2506, 2;
	selp.f64 	%fd647, %fd639, %fd645, %p261;
	mov.b64 	%rd647, %fd647;
	mov.b64 	{%r2636, %r2641}, %rd647;
	selp.f64 	%fd648, %fd640, %fd646, %p261;
	mov.b64 	%rd648, %fd648;
	mov.b64 	{%r2626, %r2631}, %rd648;
	selp.b32 	%r2768, 0, %r2565, %p261;
	add.s32 	%r2606, %r2566, %r2768;
	mov.b32 	%r2642, 4;
	// begin inline asm
	shfl.sync.up.b32 %r2605, %r2606, %r2642, %r2763, %r2764;
	// end inline asm
	// begin inline asm
	shfl.sync.up.b32 %r2610, %r2763, %r2642, %r2763, %r2764;
	// end inline asm
	// begin inline asm
	shfl.sync.up.b32 %r2615, %r2763, %r2642, %r2763, %r2764;
	// end inline asm
	// begin inline asm
	shfl.sync.up.b32 %r2620, %r2763, %r2642, %r2763, %r2764;
	// end inline asm
	// begin inline asm
	shfl.sync.up.b32 %r2625, %r2626, %r2642, %r2763, %r2764;
	// end inline asm
	// begin inline asm
	shfl.sync.up.b32 %r2630, %r2631, %r2642, %r2763, %r2764;
	// end inline asm
	mov.b64 	%rd649, {%r2625, %r2630};
	mov.b64 	%fd649, %rd649;
	// begin inline asm
	shfl.sync.up.b32 %r2635, %r2636, %r2642, %r2763, %r2764;
	// end inline asm
	// begin inline asm
	shfl.sync.up.b32 %r2640, %r2641, %r2642, %r2763, %r2764;
	// end inline asm
	mov.b64 	%rd650, {%r2635, %r2640};
	mov.b64 	%fd650, %rd650;
	setp.eq.s32 	%p262, %r2606, 0;
	add.f64 	%fd651, %fd648, %fd649;
	add.f64 	%fd652, %fd647, %fd650;
	selp.f64 	%fd653, %fd652, %fd647, %p262;
	selp.f64 	%fd654, %fd651, %fd648, %p262;
	setp.lt.s32 	%p263, %r2506, 4;
	selp.f64 	%fd655, %fd647, %fd653, %p263;
	mov.b64 	%rd651, %fd655;
	mov.b64 	{%r2676, %r2681}, %rd651;
	selp.f64 	%fd656, %fd648, %fd654, %p263;
	mov.b64 	%rd652, %fd656;
	mov.b64 	{%r2666, %r2671}, %rd652;
	selp.b32 	%r2769, 0, %r2605, %p263;
	add.s32 	%r2646, %r2606, %r2769;
	mov.b32 	%r2682, 8;
	// begin inline asm
	shfl.sync.up.b32 %r2645, %r2646, %r2682, %r2763, %r2764;
	// end inline asm
	// begin inline asm
	shfl.sync.up.b32 %r2650, %r2763, %r2682, %r2763, %r2764;
	// end inline asm
	// begin inline asm
	shfl.sync.up.b32 %r2655, %r2763, %r2682, %r2763, %r2764;
	// end inline asm
	// begin inline asm
	shfl.sync.up.b32 %r2660, %r2763, %r2682, %r2763, %r2764;
	// end inline asm
	// begin inline asm
	shfl.sync.up.b32 %r2665, %r2666, %r2682, %r2763, %r2764;
	// end inline asm
	// begin inline asm
	shfl.sync.up.b32 %r2670, %r2671, %r2682, %r2763, %r2764;
	// end inline asm
	mov.b64 	%rd653, {%r2665, %r2670};
	mov.b64 	%fd657, %rd653;
	// begin inline asm
	shfl.sync.up.b32 %r2675, %r2676, %r2682, %r2763, %r2764;
	// end inline asm
	// begin inline asm
	shfl.sync.up.b32 %r2680, %r2681, %r2682, %r2763, %r2764;
	// end inline asm
	mov.b64 	%rd654, {%r2675, %r2680};
	mov.b64 	%fd658, %rd654;
	setp.eq.s32 	%p264, %r2646, 0;
	add.f64 	%fd659, %fd656, %fd657;
	add.f64 	%fd660, %fd655, %fd658;
	selp.f64 	%fd661, %fd660, %fd655, %p264;
	selp.f64 	%fd662, %fd659, %fd656, %p264;
	setp.lt.s32 	%p265, %r2506, 8;
	selp.f64 	%fd663, %fd655, %fd661, %p265;
	mov.b64 	%rd655, %fd663;
	mov.b64 	{%r2716, %r2721}, %rd655;
	selp.f64 	%fd664, %fd656, %fd662, %p265;
	mov.b64 	%rd656, %fd664;
	mov.b64 	{%r2706, %r2711}, %rd656;
	selp.b32 	%r2770, 0, %r2645, %p265;
	add.s32 	%r2686, %r2646, %r2770;
	mov.b32 	%r2722, 16;
	// begin inline asm
	shfl.sync.up.b32 %r2685, %r2686, %r2722, %r2763, %r2764;
	// end inline asm
	// begin inline asm
	shfl.sync.up.b32 %r2690, %r2763, %r2722, %r2763, %r2764;
	// end inline asm
	// begin inline asm
	shfl.sync.up.b32 %r2695, %r2763, %r2722, %r2763, %r2764;
	// end inline asm
	// begin inline asm
	shfl.sync.up.b32 %r2700, %r2763, %r2722, %r2763, %r2764;
	// end inline asm
	// begin inline asm
	shfl.sync.up.b32 %r2705, %r2706, %r2722, %r2763, %r2764;
	// end inline asm
	// begin inline asm
	shfl.sync.up.b32 %r2710, %r2711, %r2722, %r2763, %r2764;
	// end inline asm
	mov.b64 	%rd657, {%r2705, %r2710};
	mov.b64 	%fd665, %rd657;
	// begin inline asm
	shfl.sync.up.b32 %r2715, %r2716, %r2722, %r2763, %r2764;
	// end inline asm
	// begin inline asm
	shfl.sync.up.b32 %r2720, %r2721, %r2722, %r2763, %r2764;
	// end inline asm
	mov.b64 	%rd658, {%r2715, %r2720};
	mov.b64 	%fd666, %rd658;
	setp.eq.s32 	%p266, %r2686, 0;
	add.f64 	%fd667, %fd664, %fd665;
	add.f64 	%fd668, %fd663, %fd666;
	selp.f64 	%fd7, %fd668, %fd663, %p266;
	selp.f64 	%fd8, %fd667, %fd664, %p266;
	setp.lt.s32 	%p267, %r2506, 16;
	selp.f64 	%fd669, %fd663, %fd7, %p267;
	mov.b64 	%rd659, %fd669;
	mov.b64 	{%r2756, %r2761}, %rd659;
	selp.f64 	%fd670, %fd664, %fd8, %p267;
	mov.b64 	%rd660, %fd670;
	mov.b64 	{%r2746, %r2751}, %rd660;
	selp.b32 	%r2771, 0, %r2685, %p267;
	add.s32 	%r2726, %r2686, %r2771;
	// begin inline asm
	shfl.sync.up.b32 %r2823, %r2726, %r2762, %r2763, %r2764;
	// end inline asm
	// begin inline asm
	shfl.sync.up.b32 %r2730, %r2763, %r2762, %r2763, %r2764;
	// end inline asm
	// begin inline asm
	shfl.sync.up.b32 %r2735, %r2763, %r2762, %r2763, %r2764;
	// end inline asm
	// begin inline asm
	shfl.sync.up.b32 %r2740, %r2763, %r2762, %r2763, %r2764;
	// end inline asm
	// begin inline asm
	shfl.sync.up.b32 %r2745, %r2746, %r2762, %r2763, %r2764;
	// end inline asm
	// begin inline asm
	shfl.sync.up.b32 %r2750, %r2751, %r2762, %r2763, %r2764;
	// end inline asm
	mov.b64 	%rd661, {%r2745, %r2750};
	mov.b64 	%fd740, %rd661;
	// begin inline asm
	shfl.sync.up.b32 %r2755, %r2756, %r2762, %r2763, %r2764;
	// end inline asm
	// begin inline asm
	shfl.sync.up.b32 %r2760, %r2761, %r2762, %r2763, %r2764;
	// end inline asm
	mov.b64 	%rd662, {%r2755, %r2760};
	mov.b64 	%fd739, %rd662;
	setp.ne.s32 	%p268, %r2506, 31;
	@%p268 bra 	$L__BB9_6;
	shl.b32 	%r2772, %r6, 5;
	add.s32 	%r2774, %r2514, %r2772;
	mov.b32 	%r2775, 0;
	st.shared.v4.u32 	[%r2774], {%r2726, %r2775, %r2775, %r2775};
	st.shared.v2.f64 	[%r2774+16], {%fd8, %fd7};
$L__BB9_6:
	bar.sync 	0;
	ld.shared.u32 	%r2776, [_ZN6thrust24THRUST_300001_SM_1000_NS8cuda_cub4core6detail5shmemE];
	ld.shared.v2.f64 	{%fd671, %fd672}, [_ZN6thrust24THRUST_300001_SM_1000_NS8cuda_cub4core6detail5shmemE+16];
	ld.shared.u32 	%r2777, [_ZN6thrust24THRUST_300001_SM_1000_NS8cuda_cub4core6detail5shmemE+32];
	ld.shared.v2.f64 	{%fd673, %fd674}, [_ZN6thrust24THRUST_300001_SM_1000_NS8cuda_cub4core6detail5shmemE+48];
	add.s32 	%r2778, %r2777, %r2776;
	setp.eq.s32 	%p269, %r2777, 0;
	add.f64 	%fd675, %fd671, %fd673;
	add.f64 	%fd676, %fd672, %fd674;
	selp.f64 	%fd677, %fd676, %fd674, %p269;
	selp.f64 	%fd678, %fd675, %fd673, %p269;
	setp.eq.s32 	%p270, %r6, 2;
	selp.f64 	%fd679, %fd677, %fd672, %p270;
	selp.f64 	%fd680, %fd678, %fd671, %p270;
	selp.b32 	%r2779, %r2778, %r2776, %p270;
	ld.shared.u32 	%r2780, [_ZN6thrust24THRUST_300001_SM_1000_NS8cuda_cub4core6detail5shmemE+64];
	ld.shared.v2.f64 	{%fd681, %fd682}, [_ZN6thrust24THRUST_300001_SM_1000_NS8cuda_cub4core6detail5shmemE+80];
	add.s32 	%r2781, %r2780, %r2778;
	setp.eq.s32 	%p271, %r2780, 0;
	add.f64 	%fd683, %fd678, %fd681;
	add.f64 	%fd684, %fd677, %fd682;
	selp.f64 	%fd685, %fd684, %fd682, %p271;
	selp.f64 	%fd686, %fd683, %fd681, %p271;
	setp.eq.s32 	%p272, %r6, 3;
	selp.f64 	%fd687, %fd685, %fd679, %p272;
	selp.f64 	%fd688, %fd686, %fd680, %p272;
	selp.b32 	%r2782, %r2781, %r2779, %p272;
	ld.shared.u32 	%r2783, [_ZN6thrust24THRUST_300001_SM_1000_NS8cuda_cub4core6detail5shmemE+96];
	ld.shared.v2.f64 	{%fd689, %fd690}, [_ZN6thrust24THRUST_300001_SM_1000_NS8cuda_cub4core6detail5shmemE+112];
	add.s32 	%r2784, %r2783, %r2781;
	setp.eq.s32 	%p273, %r2783, 0;
	add.f64 	%fd691, %fd686, %fd689;
	add.f64 	%fd692, %fd685, %fd690;
	selp.f64 	%fd693, %fd692, %fd690, %p273;
	selp.f64 	%fd694, %fd691, %fd689, %p273;
	setp.eq.s32 	%p274, %r6, 4;
	selp.f64 	%fd695, %fd693, %fd687, %p274;
	selp.f64 	%fd696, %fd694, %fd688, %p274;
	selp.b32 	%r2785, %r2784, %r2782, %p274;
	ld.shared.u32 	%r2786, [_ZN6thrust24THRUST_300001_SM_1000_NS8cuda_cub4core6detail5shmemE+128];
	ld.shared.v2.f64 	{%fd697, %fd698}, [_ZN6thrust24THRUST_300001_SM_1000_NS8cuda_cub4core6detail5shmemE+144];
	add.s32 	%r2787, %r2786, %r2784;
	setp.eq.s32 	%p275, %r2786, 0;
	add.f64 	%fd699, %fd694, %fd697;
	add.f64 	%fd700, %fd693, %fd698;
	selp.f64 	%fd701, %fd700, %fd698, %p275;
	selp.f64 	%fd702, %fd699, %fd697, %p275;
	setp.eq.s32 	%p276, %r6, 5;
	selp.f64 	%fd703, %fd701, %fd695, %p276;
	selp.f64 	%fd704, %fd702, %fd696, %p276;
	selp.b32 	%r2788, %r2787, %r2785, %p276;
	ld.shared.u32 	%r2789, [_ZN6thrust24THRUST_300001_SM_1000_NS8cuda_cub4core6detail5shmemE+160];
	ld.shared.v2.f64 	{%fd705, %fd706}, [_ZN6thrust24THRUST_300001_SM_1000_NS8cuda_cub4core6detail5shmemE+176];
	add.s32 	%r2790, %r2789, %r2787;
	setp.eq.s32 	%p277, %r2789, 0;
	add.f64 	%fd707, %fd702, %fd705;
	add.f64 	%fd708, %fd701, %fd706;
	selp.f64 	%fd709, %fd708, %fd706, %p277;
	selp.f64 	%fd710, %fd707, %fd705, %p277;
	setp.eq.s32 	%p278, %r6, 6;
	selp.f64 	%fd711, %fd709, %fd703, %p278;
	selp.f64 	%fd712, %fd710, %fd704, %p278;
	selp.b32 	%r2791, %r2790, %r2788, %p278;
	ld.shared.u32 	%r2792, [_ZN6thrust24THRUST_300001_SM_1000_NS8cuda_cub4core6detail5shmemE+192];
	ld.shared.v2.f64 	{%fd713, %fd714}, [_ZN6thrust24THRUST_300001_SM_1000_NS8cuda_cub4core6detail5shmemE+208];
	add.s32 	%r2793, %r2792, %r2790;
	setp.eq.s32 	%p279, %r2792, 0;
	add.f64 	%fd715, %fd710, %fd713;
	add.f64 	%fd716, %fd709, %fd714;
	selp.f64 	%fd717, %fd716, %fd714, %p279;
	selp.f64 	%fd718, %fd715, %fd713, %p279;
	setp.eq.s32 	%p280, %r6, 7;
	selp.f64 	%fd11, %fd717, %fd711, %p280;
	selp.f64 	%fd12, %fd718, %fd712, %p280;
	selp.b32 	%r13, %r2793, %r2791, %p280;
	ld.shared.u32 	%r2794, [_ZN6thrust24THRUST_300001_SM_1000_NS8cuda_cub4core6detail5shmemE+224];
	ld.shared.v2.f64 	{%fd719, %fd720}, [_ZN6thrust24THRUST_300001_SM_1000_NS8cuda_cub4core6detail5shmemE+240];
	add.s32 	%r14, %r2794, %r2793;
	setp.eq.s32 	%p281, %r2794, 0;
	add.f64 	%fd721, %fd718, %fd719;
	add.f64 	%fd722, %fd717, %fd720;
	selp.f64 	%fd13, %fd722, %fd720, %p281;
	selp.f64 	%fd14, %fd721, %fd719, %p281;
	setp.lt.u32 	%p282, %r2828, 32;
	@%p282 bra 	$L__BB9_8;
	setp.eq.s32 	%p283, %r2823, 0;
	add.f64 	%fd723, %fd12, %fd740;
	add.f64 	%fd724, %fd11, %fd739;
	selp.f64 	%fd725, %fd724, %fd739, %p283;
	selp.f64 	%fd726, %fd723, %fd740, %p283;
	setp.eq.s32 	%p284, %r2506, 0;
	selp.f64 	%fd739, %fd11, %fd725, %p284;
	selp.f64 	%fd740, %fd12, %fd726, %p284;
	selp.b32 	%r2795, 0, %r2823, %p284;
	add.s32 	%r2823, %r13, %r2795;
$L__BB9_8:
	setp.eq.s32 	%p285, %r2828, 0;
	mov.u32 	%r2822, %r2820;
	@%p285 bra 	$L__BB9_11;
	add.s32 	%r2822, %r2820, %r2823;
	setp.ne.s32 	%p286, %r2820, 0;
	@%p286 bra 	$L__BB9_11;
	add.f64 	%fd742, %fd740, %fd742;
	add.f64 	%fd741, %fd739, %fd741;
$L__BB9_11:
	setp.ne.s64 	%p287, %rd9, %rd10;
	setp.ne.s32 	%p288, %r2828, 0;
	add.s32 	%r19, %r2822, %r10;
	add.f64 	%fd727, %fd742, %fd3;
	add.f64 	%fd728, %fd741, %fd4;
	selp.f64 	%fd23, %fd4, %fd728, %p287;
	selp.f64 	%fd24, %fd3, %fd727, %p287;
	@%p288 bra 	$L__BB9_13;
	add.s64 	%rd663, %rd120, 1024;
	mov.b32 	%r2823, 0;
	mov.b64 	%rd664, {%r14, %r2823};
	mov.b64 	%rd667, %fd14;
	mov.b64 	%rd668, %fd13;
	mov.b64 	%rd665, 0;
	// begin inline asm
	st.cg.v2.u64 [%rd663], {%rd664, %rd665};
	// end inline asm
	add.s64 	%rd666, %rd120, 1040;
	// begin inline asm
	st.cg.v2.u64 [%rd666], {%rd667, %rd668};
	// end inline asm
	add.s64 	%rd669, %rd118, 128;
	mov.b32 	%r2796, 101;
	// begin inline asm
	st.release.gpu.u32 [%rd669], %r2796;
	// end inline asm
$L__BB9_13:
	setp.lt.s32 	%p289, %r14, 257;
	@%p289 bra 	$L__BB9_27;
	bar.sync 	0;
	setp.eq.s32 	%p293, %r2820, 0;
	@%p293 bra 	$L__BB9_16;
	shl.b32 	%r2798, %r2823, 5;
	add.s32 	%r2800, %r2514, %r2798;
	st.shared.u64 	[%r2800], %rd693;
	st.shared.v2.f64 	[%r2800+16], {%fd740, %fd739};
$L__BB9_16:
	setp.eq.s64 	%p294, %rd9, %rd10;
	@%p294 bra 	$L__BB9_18;
	shl.b32 	%r2801, %r2822, 5;
	add.s32 	%r2803, %r2514, %r2801;
	st.shared.u64 	[%r2803], %rd9;
	st.shared.v2.f64 	[%r2803+16], {%fd742, %fd741};
$L__BB9_18:
	setp.eq.s64 	%p295, %rd10, %rd11;
	@%p295 bra 	$L__BB9_20;
	shl.b32 	%r2804, %r19, 5;
	add.s32 	%r2806, %r2514, %r2804;
	st.shared.u64 	[%r2806], %rd10;
	st.shared.v2.f64 	[%r2806+16], {%fd24, %fd23};
$L__BB9_20:
	bar.sync 	0;
	setp.ge.u32 	%p296, %r2828, %r14;
	@%p296 bra 	$L__BB9_266;
	not.b32 	%r2807, %r2828;
	add.s32 	%r21, %r14, %r2807;
	and.b32  	%r2808, %r21, 768;
	setp.eq.s32 	%p297, %r2808, 768;
	@%p297 bra 	$L__BB9_24;
	shr.u32 	%r2809, %r21, 8;
	add.s32 	%r2810, %r2809, 1;
	and.b32  	%r2811, %r2810, 3;
	mul.wide.u32 	%rd682, %r2828, 16;
	add.s64 	%rd695, %rd8, %rd682;
	mul.wide.u32 	%rd683, %r2828, 8;
	add.s64 	%rd694, %rd7, %rd683;
	shl.b32 	%r2812, %r2828, 5;
	add.s32 	%r2814, %r2812, %r2514;
	add.s32 	%r2825, %r2814, 16;
	neg.s32 	%r2824, %r2811;
	shl.b32 	%r2815, %r2810, 8;
	and.b32  	%r2816, %r2815, 768;
	add.s32 	%r2828, %r2828, %r2816;
$L__BB9_23:
	.pragma "nounroll";
	ld.shared.u64 	%rd684, [%r2825+-16];
	ld.shared.v2.f64 	{%fd729, %fd730}, [%r2825];
	st.global.u64 	[%rd694], %rd684;
	st.global.v2.f64 	[%rd695], {%fd729, %fd730};
	add.s64 	%rd695, %rd695, 4096;
	add.s64 	%rd694, %rd694, 2048;
	add.s32 	%r2825, %r2825, 8192;
	add.s32 	%r2824, %r2824, 1;
	setp.ne.s32 	%p298, %r2824, 0;
	@%p298 bra 	$L__BB9_23;
$L__BB9_24:
	setp.lt.u32 	%p299, %r21, 768;
	@%p299 bra 	$L__BB9_266;
	shl.b32 	%r2817, %r2828, 5;
	add.s32 	%r2819, %r2817, %r2514;
	add.s32 	%r2827, %r2819, 16384;
	mul.wide.u32 	%rd685, %r2828, 8;
	add.s64 	%rd686, %rd685, %rd7;
	add.s64 	%rd697, %rd686, 4096;
	mul.wide.u32 	%rd687, %r2828, 16;
	add.s64 	%rd688, %rd687, %rd8;
	add.s64 	%rd696, %rd688, 8192;
$L__BB9_26:
	ld.shared.u64 	%rd689, [%r2827+-16384];
	ld.shared.v2.f64 	{%fd731, %fd732}, [%r2827+-16368];
	st.global.u64 	[%rd697+-4096], %rd689;
	st.global.v2.f64 	[%rd696+-8192], {%fd731, %fd732};
	ld.shared.u64 	%rd690, [%r2827+-8192];
	ld.shared.v2.f64 	{%fd733, %fd734}, [%r2827+-8176];
	st.global.u64 	[%rd697+-2048], %rd690;
	st.global.v2.f64 	[%rd696+-4096], {%fd733, %fd734};
	ld.shared.u64 	%rd691, [%r2827];
	ld.shared.v2.f64 	{%fd735, %fd736}, [%r2827+16];
	st.global.u64 	[%rd697], %rd691;
	st.global.v2.f64 	[%rd696], {%fd735, %fd736};
	ld.shared.u64 	%rd692, [%r2827+8192];
	ld.shared.v2.f64 	{%fd737, %fd738}, [%r2827+8208];
	st.global.u64 	[%rd697+2048], %rd692;
	st.global.v2.f64 	[%rd696+4096], {%fd737, %fd738};
	add.s32 	%r2828, %r2828, 1024;
	add.s32 	%r2827, %r2827, 32768;
	add.s64 	%rd697, %rd697, 8192;
	add.s64 	%rd696, %rd696, 16384;
	setp.lt.s32 	%p300, %r2828, %r14;
	@%p300 bra 	$L__BB9_26;
	bra.uni 	$L__BB9_266;
$L__BB9_27:
	setp.eq.s32 	%p290, %r2820, 0;
	@%p290 bra 	$L__BB9_29;
	mul.wide.s32 	%rd670, %r2823, 8;
	add.s64 	%rd671, %rd7, %rd670;
	st.global.u64 	[%rd671], %rd693;
	mul.wide.s32 	%rd672, %r2823, 16;
	add.s64 	%rd673, %rd8, %rd672;
	st.global.v2.f64 	[%rd673], {%fd740, %fd739};
$L__BB9_29:
	setp.eq.s64 	%p291, %rd9, %rd10;
	@%p291 bra 	$L__BB9_31;
	mul.wide.s32 	%rd674, %r2822, 8;
	add.s64 	%rd675, %rd7, %rd674;
	st.global.u64 	[%rd675], %rd9;
	mul.wide.s32 	%rd676, %r2822, 16;
	add.s64 	%rd677, %rd8, %rd676;
	st.global.v2.f64 	[%rd677], {%fd742, %fd741};
$L__BB9_31:
	setp.eq.s64 	%p292, %rd10, %rd11;
	@%p292 bra 	$L__BB9_266;
	mul.wide.s32 	%rd678, %r19, 8;
	add.s64 	%rd679, %rd7, %rd678;
	st.global.u64 	[%rd679], %rd10;
	mul.wide.s32 	%rd680, %r19, 16;
	add.s64 	%rd681, %rd8, %rd680;
	st.global.v2.f64 	[%rd681], {%fd24, %fd23};
	bra.uni 	$L__BB9_266;
$L__BB9_33:
	mov.u32 	%r2892, %tid.x;
	and.b32  	%r1673, %r2892, 31;
	and.b32  	%r1674, %r2892, 992;
	add.s32 	%r1675, %r2, %r1673;
	mad.lo.s32 	%r36, %r1674, 3, %r1675;
	mul.wide.u32 	%rd424, %r36, 8;
	add.s64 	%rd418, %rd5, %rd424;
	// begin inline asm
	ld.global.nc.u64 %rd417, [%rd418];
	// end inline asm
	add.s64 	%rd420, %rd418, 256;
	// begin inline asm
	ld.global.nc.u64 %rd419, [%rd420];
	// end inline asm
	add.s64 	%rd422, %rd418, 512;
	// begin inline asm
	ld.global.nc.u64 %rd421, [%rd422];
	// end inline asm
	// begin inline asm
	mov.u32 %r1672, %laneid;
	// end inline asm
	shr.u32 	%r38, %r2892, 5;
	mad.lo.s32 	%r39, %r38, 96, %r1672;
	shl.b32 	%r1676, %r39, 3;
	mov.u32 	%r1677, _ZN6thrust24THRUST_300001_SM_1000_NS8cuda_cub4core6detail5shmemE;
	add.s32 	%r40, %r1677, %r1676;
	st.shared.u64 	[%r40], %rd417;
	st.shared.u64 	[%r40+256], %rd419;
	st.shared.u64 	[%r40+512], %rd421;
	bar.warp.sync 	-1;
	shl.b32 	%r41, %r1672, 1;
	shl.b32 	%r1678, %r1672, 4;
	add.s32 	%r42, %r40, %r1678;
	ld.shared.u64 	%rd26, [%r42];
	ld.shared.u64 	%rd27, [%r42+8];
	ld.shared.u64 	%rd28, [%r42+16];
	setp.ne.s32 	%p165, %r2892, 0;
	mov.b64 	%rd699, 0;
	@%p165 bra 	$L__BB9_35;
	mul.wide.u32 	%rd427, %r2, 8;
	add.s64 	%rd428, %rd5, %rd427;
	add.s64 	%rd426, %rd428, -8;
	// begin inline asm
	ld.global.nc.u64 %rd699, [%rd426];
	// end inline asm
$L__BB9_35:
	setp.eq.s32 	%p166, %r2892, 0;
	bar.sync 	0;
	mul.wide.u32 	%rd438, %r36, 16;
	add.s64 	%rd431, %rd6, %rd438;
	// begin inline asm
	ld.global.nc.v2.u64 {%rd429, %rd430}, [%rd431];
	// end inline asm
	add.s64 	%rd434, %rd431, 512;
	// begin inline asm
	ld.global.nc.v2.u64 {%rd432, %rd433}, [%rd434];
	// end inline asm
	add.s64 	%rd437, %rd431, 1024;
	// begin inline asm
	ld.global.nc.v2.u64 {%rd435, %rd436}, [%rd437];
	// end inline asm
	add.s32 	%r1680, %r40, %r1676;
	st.shared.v2.u64 	[%r1680], {%rd429, %rd430};
	st.shared.v2.u64 	[%r1680+512], {%rd432, %rd433};
	st.shared.v2.u64 	[%r1680+1024], {%rd435, %rd436};
	bar.warp.sync 	-1;
	add.s32 	%r1681, %r39, %r41;
	shl.b32 	%r1682, %r1681, 3;
	add.s32 	%r1683, %r42, %r1682;
	ld.shared.v2.f64 	{%fd25, %fd26}, [%r1683];
	ld.shared.v2.f64 	{%fd27, %fd28}, [%r1683+16];
	ld.shared.v2.f64 	{%fd30, %fd29}, [%r1683+32];
	bar.sync 	0;
	shl.b32 	%r1684, %r2892, 3;
	add.s32 	%r1686, %r1677, %r1684;
	add.s32 	%r43, %r1686, 2480;
	st.shared.u64 	[%r1686+2480], %rd28;
	bar.sync 	0;
	@%p166 bra 	$L__BB9_37;
	ld.shared.u64 	%rd699, [%r43+-8];
$L__BB9_37:
	setp.ne.s64 	%p167, %rd699, %rd26;
	selp.u32 	%r44, 1, 0, %p167;
	setp.ne.s64 	%p168, %rd26, %rd27;
	selp.u32 	%r1927, 1, 0, %p168;
	setp.ne.s64 	%p169, %rd27, %rd28;
	selp.u32 	%r1928, 1, 0, %p169;
	add.s32 	%r45, %r1927, %r44;
	add.f64 	%fd479, %fd25, %fd27;
	add.f64 	%fd480, %fd26, %fd28;
	selp.f64 	%fd481, %fd28, %fd480, %p168;
	selp.f64 	%fd482, %fd27, %fd479, %p168;
	add.s32 	%r1688, %r45, %r1928;
	add.f64 	%fd483, %fd482, %fd30;
	add.f64 	%fd484, %fd481, %fd29;
	selp.f64 	%fd485, %fd29, %fd484, %p169;
	mov.b64 	%rd439, %fd485;
	mov.b64 	{%r1718, %r1723}, %rd439;
	selp.f64 	%fd486, %fd30, %fd483, %p169;
	mov.b64 	%rd440, %fd486;
	mov.b64 	{%r1708, %r1713}, %rd440;
	mov.b32 	%r1924, 1;
	mov.b32 	%r1925, 0;
	mov.b32 	%r1926, -1;
	// begin inline asm
	shfl.sync.up.b32 %r1687, %r1688, %r1924, %r1925, %r1926;
	// end inline asm
	// begin inline asm
	shfl.sync.up.b32 %r1692, %r1925, %r1924, %r1925, %r1926;
	// end inline asm
	// begin inline asm
	shfl.sync.up.b32 %r1697, %r1925, %r1924, %r1925, %r1926;
	// end inline asm
	// begin inline asm
	shfl.sync.up.b32 %r1702, %r1925, %r1924, %r1925, %r1926;
	// end inline asm
	// begin inline asm
	shfl.sync.up.b32 %r1707, %r1708, %r1924, %r1925, %r1926;
	// end inline asm
	// begin inline asm
	shfl.sync.up.b32 %r1712, %r1713, %r1924, %r1925, %r1926;
	// end inline asm
	mov.b64 	%rd441, {%r1707, %r1712};
	mov.b64 	%fd487, %rd441;
	// begin inline asm
	shfl.sync.up.b32 %r1717, %r1718, %r1924, %r1925, %r1926;
	// end inline asm
	// begin inline asm
	shfl.sync.up.b32 %r1722, %r1723, %r1924, %r1925, %r1926;
	// end inline asm
	mov.b64 	%rd442, {%r1717, %r1722};
	mov.b64 	%fd488, %rd442;
	setp.eq.s32 	%p170, %r1688, 0;
	add.f64 	%fd489, %fd486, %fd487;
	add.f64 	%fd490, %fd485, %fd488;
	selp.f64 	%fd491, %fd489, %fd486, %p170;
	selp.f64 	%fd492, %fd490, %fd485, %p170;
	setp.lt.s32 	%p171, %r1672, 1;
	selp.b32 	%r1929, 0, %r1687, %p171;
	add.s32 	%r1728, %r1688, %r1929;
	selp.f64 	%fd493, %fd486, %fd491, %p171;
	mov.b64 	%rd443, %fd493;
	mov.b64 	{%r1748, %r1753}, %rd443;
	selp.f64 	%fd494, %fd485, %fd492, %p171;
	mov.b64 	%rd444, %fd494;
	mov.b64 	{%r1758, %r1763}, %rd444;
	mov.b32 	%r1764, 2;
	// begin inline asm
	shfl.sync.up.b32 %r1727, %r1728, %r1764, %r1925, %r1926;
	// end inline asm
	// begin inline asm
	shfl.sync.up.b32 %r1732, %r1925, %r1764, %r1925, %r1926;
	// end inline asm
	// begin inline asm
	shfl.sync.up.b32 %r1737, %r1925, %r1764, %r1925, %r1926;
	// end inline asm
	// begin inline asm
	shfl.sync.up.b32 %r1742, %r1925, %r1764, %r1925, %r1926;
	// end inline asm
	// begin inline asm
	shfl.sync.up.b32 %r1747, %r1748, %r1764, %r1925, %r1926;
	// end inline asm
	// begin inline asm
	shfl.sync.up.b32 %r1752, %r1753, %r1764, %r1925, %r1926;
	// end inline asm
	mov.b64 	%rd445, {%r1747, %r1752};
	mov.b64 	%fd495, %rd445;
	// begin inline asm
	shfl.sync.up.b32 %r1757, %r1758, %r1764, %r1925, %r1926;
	// end inline asm
	// begin inline asm
	shfl.sync.up.b32 %r1762, %r1763, %r1764, %r1925, %r1926;
	// end inline asm
	mov.b64 	%rd446, {%r1757, %r1762};
	mov.b64 	%fd496, %rd446;
	setp.eq.s32 	%p172, %r1728, 0;
	add.f64 	%fd497, %fd493, %fd495;
	add.f64 	%fd498, %fd494, %fd496;
	selp.f64 	%fd499, %fd497, %fd493, %p172;
	selp.f64 	%fd500, %fd498, %fd494, %p172;
	setp.lt.s32 	%p173, %r1672, 2;
	selp.b32 	%r1930, 0, %r1727, %p173;
	add.s32 	%r1768, %r1728, %r1930;
	selp.f64 	%fd501, %fd493, %fd499, %p173;
	mov.b64 	%rd447, %fd501;
	mov.b64 	{%r1788, %r1793}, %rd447;
	selp.f64 	%fd502, %fd494, %fd500, %p173;
	mov.b64 	%rd448, %fd502;
	mov.b64 	{%r1798, %r1803}, %rd448;
	mov.b32 	%r1804, 4;
	// begin inline asm
	shfl.sync.up.b32 %r1767, %r1768, %r1804, %r1925, %r1926;
	// end inline asm
	// begin inline asm
	shfl.sync.up.b32 %r1772, %r1925, %r1804, %r1925, %r1926;
	// end inline asm
	// begin inline asm
	shfl.sync.up.b32 %r1777, %r1925, %r1804, %r1925, %r1926;
	// end inline asm
	// begin inline asm
	shfl.sync.up.b32 %r1782, %r1925, %r1804, %r1925, %r1926;
	// end inline asm
	// begin inline asm
	shfl.sync.up.b32 %r1787, %r1788, %r1804, %r1925, %r1926;
	// end inline asm
	// begin inline asm
	shfl.sync.up.b32 %r1792, %r1793, %r1804, %r1925, %r1926;
	// end inline asm
	mov.b64 	%rd449, {%r1787, %r1792};
	mov.b64 	%fd503, %rd449;
	// begin inline asm
	shfl.sync.up.b32 %r1797, %r1798, %r1804, %r1925, %r1926;
	// end inline asm
	// begin inline asm
	shfl.sync.up.b32 %r1802, %r1803, %r1804, %r1925, %r1926;
	// end inline asm
	mov.b64 	%rd450, {%r1797, %r1802};
	mov.b64 	%fd504, %rd450;
	setp.eq.s32 	%p174, %r1768, 0;
	add.f64 	%fd505, %fd501, %fd503;
	add.f64 	%fd506, %fd502, %fd504;
	selp.f64 	%fd507, %fd505, %fd501, %p174;
	selp.f64 	%fd508, %fd506, %fd502, %p174;
	setp.lt.s32 	%p175, %r1672, 4;
	selp.b32 	%r1931, 0, %r1767, %p175;
	add.s32 	%r1808, %r1768, %r1931;
	selp.f64 	%fd509, %fd501, %fd507, %p175;
	mov.b64 	%rd451, %fd509;
	mov.b64 	{%r1828, %r1833}, %rd451;
	selp.f64 	%fd510, %fd502, %fd508, %p175;
	mov.b64 	%rd452, %fd510;
	mov.b64 	{%r1838, %r1843}, %rd452;
	mov.b32 	%r1844, 8;
	// begin inline asm
	shfl.sync.up.b32 %r1807, %r1808, %r1844, %r1925, %r1926;
	// end inline asm
	// begin inline asm
	shfl.sync.up.b32 %r1812, %r1925, %r1844, %r1925, %r1926;
	// end inline asm
	// begin inline asm
	shfl.sync.up.b32 %r1817, %r1925, %r1844, %r1925, %r1926;
	// end inline asm
	// begin inline asm
	shfl.sync.up.b32 %r1822, %r1925, %r1844, %r1925, %r1926;
	// end inline asm
	// begin inline asm
	shfl.sync.up.b32 %r1827, %r1828, %r1844, %r1925, %r1926;
	// end inline asm
	// begin inline asm
	shfl.sync.up.b32 %r1832, %r1833, %r1844, %r1925, %r1926;
	// end inline asm
	mov.b64 	%rd453, {%r1827, %r1832};
	mov.b64 	%fd511, %rd453;
	// begin inline asm
	shfl.sync.up.b32 %r1837, %r1838, %r1844, %r1925, %r1926;
	// end inline asm
	// begin inline asm
	shfl.sync.up.b32 %r1842, %r1843, %r1844, %r1925, %r1926;
	// end inline asm
	mov.b64 	%rd454, {%r1837, %r1842};
	mov.b64 	%fd512, %rd454;
	setp.eq.s32 	%p176, %r1808, 0;
	add.f64 	%fd513, %fd509, %fd511;
	add.f64 	%fd514, %fd510, %fd512;
	selp.f64 	%fd515, %fd513, %fd509, %p176;
	selp.f64 	%fd516, %fd514, %fd510, %p176;
	setp.lt.s32 	%p177, %r1672, 8;
	selp.b32 	%r1932, 0, %r1807, %p177;
	add.s32 	%r1848, %r1808, %r1932;
	selp.f64 	%fd517, %fd509, %fd515, %p177;
	mov.b64 	%rd455, %fd517;
	mov.b64 	{%r1868, %r1873}, %rd455;
	selp.f64 	%fd518, %fd510, %fd516, %p177;
	mov.b64 	%rd456, %fd518;
	mov.b64 	{%r1878, %r1883}, %rd456;
	mov.b32 	%r1884, 16;
	// begin inline asm
	shfl.sync.up.b32 %r1847, %r1848, %r1884, %r1925, %r1926;
	// end inline asm
	// begin inline asm
	shfl.sync.up.b32 %r1852, %r1925, %r1884, %r1925, %r1926;
	// end inline asm
	// begin inline asm
	shfl.sync.up.b32 %r1857, %r1925, %r1884, %r1925, %r1926;
	// end inline asm
	// begin inline asm
	shfl.sync.up.b32 %r1862, %r1925, %r1884, %r1925, %r1926;
	// end inline asm
	// begin inline asm
	shfl.sync.up.b32 %r1867, %r1868, %r1884, %r1925, %r1926;
	// end inline asm
	// begin inline asm
	shfl.sync.up.b32 %r1872, %r1873, %r1884, %r1925, %r1926;
	// end inline asm
	mov.b64 	%rd457, {%r1867, %r1872};
	mov.b64 	%fd519, %rd457;
	// begin inline asm
	shfl.sync.up.b32 %r1877, %r1878, %r1884, %r1925, %r1926;
	// end inline asm
	// begin inline asm
	shfl.sync.up.b32 %r1882, %r1883, %r1884, %r1925, %r1926;
	// end inline asm
	mov.b64 	%rd458, {%r1877, %r1882};
	mov.b64 	%fd520, %rd458;
	setp.eq.s32 	%p178, %r1848, 0;
	add.f64 	%fd521, %fd517, %fd519;
	add.f64 	%fd522, %fd518, %fd520;
	selp.f64 	%fd31, %fd521, %fd517, %p178;
	selp.f64 	%fd32, %fd522, %fd518, %p178;
	setp.lt.s32 	%p179, %r1672, 16;
	selp.b32 	%r1933, 0, %r1847, %p179;
	add.s32 	%r1888, %r1848, %r1933;
	selp.f64 	%fd523, %fd517, %fd31, %p179;
	mov.b64 	%rd459, %fd523;
	mov.b64 	{%r1908, %r1913}, %rd459;
	selp.f64 	%fd524, %fd518, %fd32, %p179;
	mov.b64 	%rd460, %fd524;
	mov.b64 	{%r1918, %r1923}, %rd460;
	// begin inline asm
	shfl.sync.up.b32 %r2884, %r1888, %r1924, %r1925, %r1926;
	// end inline asm
	// begin inline asm
	shfl.sync.up.b32 %r1892, %r1925, %r1924, %r1925, %r1926;
	// end inline asm
	// begin inline asm
	shfl.sync.up.b32 %r1897, %r1925, %r1924, %r1925, %r1926;
	// end inline asm
	// begin inline asm
	shfl.sync.up.b32 %r1902, %r1925, %r1924, %r1925, %r1926;
	// end inline asm
	// begin inline asm
	shfl.sync.up.b32 %r1907, %r1908, %r1924, %r1925, %r1926;
	// end inline asm
	// begin inline asm
	shfl.sync.up.b32 %r1912, %r1913, %r1924, %r1925, %r1926;
	// end inline asm
	mov.b64 	%rd461, {%r1907, %r1912};
	mov.b64 	%fd772, %rd461;
	// begin inline asm
	shfl.sync.up.b32 %r1917, %r1918, %r1924, %r1925, %r1926;
	// end inline asm
	// begin inline asm
	shfl.sync.up.b32 %r1922, %r1923, %r1924, %r1925, %r1926;
	// end inline asm
	mov.b64 	%rd462, {%r1917, %r1922};
	mov.b64 	%fd771, %rd462;
	setp.ne.s32 	%p180, %r1672, 31;
	@%p180 bra 	$L__BB9_39;
	shl.b32 	%r1934, %r38, 5;
	add.s32 	%r1936, %r1677, %r1934;
	mov.b32 	%r1937, 0;
	st.shared.v4.u32 	[%r1936], {%r1888, %r1937, %r1937, %r1937};
	st.shared.v2.f64 	[%r1936+16], {%fd31, %fd32};
$L__BB9_39:
	bar.sync 	0;
	ld.shared.u32 	%r1938, [_ZN6thrust24THRUST_300001_SM_1000_NS8cuda_cub4core6detail5shmemE];
	ld.shared.v2.f64 	{%fd525, %fd526}, [_ZN6thrust24THRUST_300001_SM_1000_NS8cuda_cub4core6detail5shmemE+16];
	ld.shared.u32 	%r1939, [_ZN6thrust24THRUST_300001_SM_1000_NS8cuda_cub4core6detail5shmemE+32];
	ld.shared.v2.f64 	{%fd527, %fd528}, [_ZN6thrust24THRUST_300001_SM_1000_NS8cuda_cub4core6detail5shmemE+48];
	add.s32 	%r1940, %r1939, %r1938;
	setp.eq.s32 	%p181, %r1939, 0;
	add.f64 	%fd529, %fd525, %fd527;
	add.f64 	%fd530, %fd526, %fd528;
	selp.f64 	%fd531, %fd529, %fd527, %p181;
	selp.f64 	%fd532, %fd530, %fd528, %p181;
	setp.eq.s32 	%p182, %r38, 2;
	selp.b32 	%r1941, %r1940, %r1938, %p182;
	selp.f64 	%fd533, %fd531, %fd525, %p182;
	selp.f64 	%fd534, %fd532, %fd526, %p182;
	ld.shared.u32 	%r1942, [_ZN6thrust24THRUST_300001_SM_1000_NS8cuda_cub4core6detail5shmemE+64];
	ld.shared.v2.f64 	{%fd535, %fd536}, [_ZN6thrust24THRUST_300001_SM_1000_NS8cuda_cub4core6detail5shmemE+80];
	add.s32 	%r1943, %r1942, %r1940;
	setp.eq.s32 	%p183, %r1942, 0;
	add.f64 	%fd537, %fd531, %fd535;
	add.f64 	%fd538, %fd532, %fd536;
	selp.f64 	%fd539, %fd537, %fd535, %p183;
	selp.f64 	%fd540, %fd538, %fd536, %p183;
	setp.eq.s32 	%p184, %r38, 3;
	selp.b32 	%r1944, %r1943, %r1941, %p184;
	selp.f64 	%fd541, %fd539, %fd533, %p184;
	selp.f64 	%fd542, %fd540, %fd534, %p184;
	ld.shared.u32 	%r1945, [_ZN6thrust24THRUST_300001_SM_1000_NS8cuda_cub4core6detail5shmemE+96];
	ld.shared.v2.f64 	{%fd543, %fd544}, [_ZN6thrust24THRUST_300001_SM_1000_NS8cuda_cub4core6detail5shmemE+112];
	add.s32 	%r1946, %r1945, %r1943;
	setp.eq.s32 	%p185, %r1945, 0;
	add.f64 	%fd545, %fd539, %fd543;
	add.f64 	%fd546, %fd540, %fd544;
	selp.f64 	%fd547, %fd545, %fd543, %p185;
	selp.f64 	%fd548, %fd546, %fd544, %p185;
	setp.eq.s32 	%p186, %r38, 4;
	selp.b32 	%r1947, %r1946, %r1944, %p186;
	selp.f64 	%fd549, %fd547, %fd541, %p186;
	selp.f64 	%fd550, %fd548, %fd542, %p186;
	ld.shared.u32 	%r1948, [_ZN6thrust24THRUST_300001_SM_1000_NS8cuda_cub4core6detail5shmemE+128];
	ld.shared.v2.f64 	{%fd551, %fd552}, [_ZN6thrust24THRUST_300001_SM_1000_NS8cuda_cub4core6detail5shmemE+144];
	add.s32 	%r1949, %r1948, %r1946;
	setp.eq.s32 	%p187, %r1948, 0;
	add.f64 	%fd553, %fd547, %fd551;
	add.f64 	%fd554, %fd548, %fd552;
	selp.f64 	%fd555, %fd553, %fd551, %p187;
	selp.f64 	%fd556, %fd554, %fd552, %p187;
	setp.eq.s32 	%p188, %r38, 5;
	selp.b32 	%r1950, %r1949, %r1947, %p188;
	selp.f64 	%fd557, %fd555, %fd549, %p188;
	selp.f64 	%fd558, %fd556, %fd550, %p188;
	ld.shared.u32 	%r1951, [_ZN6thrust24THRUST_300001_SM_1000_NS8cuda_cub4core6detail5shmemE+160];
	ld.shared.v2.f64 	{%fd559, %fd560}, [_ZN6thrust24THRUST_300001_SM_1000_NS8cuda_cub4core6detail5shmemE+176];
	add.s32 	%r1952, %r1951, %r1949;
	setp.eq.s32 	%p189, %r1951, 0;
	add.f64 	%fd561, %fd555, %fd559;
	add.f64 	%fd562, %fd556, %fd560;
	selp.f64 	%fd563, %fd561, %fd559, %p189;
	selp.f64 	%fd564, %fd562, %fd560, %p189;
	setp.eq.s32 	%p190, %r38, 6;
	selp.b32 	%r1953, %r1952, %r1950, %p190;
	selp.f64 	%fd565, %fd563, %fd557, %p190;
	selp.f64 	%fd566, %fd564, %fd558, %p190;
	ld.shared.u32 	%r1954, [_ZN6thrust24THRUST_300001_SM_1000_NS8cuda_cub4core6detail5shmemE+192];
	ld.shared.v2.f64 	{%fd567, %fd568}, [_ZN6thrust24THRUST_300001_SM_1000_NS8cuda_cub4core6detail5shmemE+208];
	add.s32 	%r1955, %r1954, %r1952;
	setp.eq.s32 	%p191, %r1954, 0;
	add.f64 	%fd569, %fd563, %fd567;
	add.f64 	%fd570, %fd564, %fd568;
	selp.f64 	%fd571, %fd569, %fd567, %p191;
	selp.f64 	%fd572, %fd570, %fd568, %p191;
	setp.eq.s32 	%p192, %r38, 7;
	selp.b32 	%r48, %r1955, %r1953, %p192;
	selp.f64 	%fd35, %fd571, %fd565, %p192;
	selp.f64 	%fd36, %fd572, %fd566, %p192;
	ld.shared.u32 	%r1956, [_ZN6thrust24THRUST_300001_SM_1000_NS8cuda_cub4core6detail5shmemE+224];
	ld.shared.v2.f64 	{%fd573, %fd574}, [_ZN6thrust24THRUST_300001_SM_1000_NS8cuda_cub4core6detail5shmemE+240];
	add.s32 	%r49, %r1956, %r1955;
	setp.eq.s32 	%p193, %r1956, 0;
	add.f64 	%fd575, %fd571, %fd573;
	add.f64 	%fd576, %fd572, %fd574;
	selp.f64 	%fd37, %fd575, %fd573, %p193;
	selp.f64 	%fd38, %fd576, %fd574, %p193;
	setp.lt.u32 	%p194, %r2892, 32;
	@%p194 bra 	$L__BB9_41;
	setp.eq.s32 	%p195, %r2884, 0;
	add.f64 	%fd577, %fd35, %fd772;
	add.f64 	%fd578, %fd36, %fd771;
	selp.f64 	%fd579, %fd577, %fd772, %p195;
	selp.f64 	%fd580, %fd578, %fd771, %p195;
	setp.eq.s32 	%p196, %r1672, 0;
	selp.f64 	%fd771, %fd36, %fd580, %p196;
	selp.f64 	%fd772, %fd35, %fd579, %p196;
	selp.b32 	%r1957, 0, %r2884, %p196;
	add.s32 	%r2884, %r48, %r1957;
	bra.uni 	$L__BB9_95;
$L__BB9_41:
	setp.ne.s32 	%p197, %r2892, 0;
	@%p197 bra 	$L__BB9_43;
	mov.b32 	%r1959, 0;
	st.shared.v4.u32 	[_ZN6thrust24THRUST_300001_SM_1000_NS8cuda_cub4core6detail5shmemE+400], {%r49, %r1959, %r1959, %r1959};
	st.shared.v2.f64 	[_ZN6thrust24THRUST_300001_SM_1000_NS8cuda_cub4core6detail5shmemE+416], {%fd37, %fd38};
	mul.wide.u32 	%rd470, %r1, 32;
	add.s64 	%rd471, %rd119, %rd470;
	add.s64 	%rd463, %rd471, 1024;
	mov.b64 	%rd464, {%r49, %r1959};
	mov.b64 	%rd467, %fd37;
	mov.b64 	%rd468, %fd38;
	mov.b64 	%rd465, 0;
	// begin inline asm
	st.cg.v2.u64 [%rd463], {%rd464, %rd465};
	// end inline asm
	add.s64 	%rd466, %rd471, 1040;
	// begin inline asm
	st.cg.v2.u64 [%rd466], {%rd467, %rd468};
	// end inline asm
	mul.wide.u32 	%rd472, %r1, 4;
	add.s64 	%rd473, %rd118, %rd472;
	add.s64 	%rd469, %rd473, 128;
	mov.b32 	%r1958, 100;
	// begin inline asm
	st.release.gpu.u32 [%rd469], %r1958;
	// end inline asm
$L__BB9_43:
	not.b32 	%r1960, %r2892;
	add.s32 	%r2862, %r1, %r1960;
	mov.u32 	%r1961, %nctaid.x;
	setp.gt.u32 	%p198, %r1961, 499;
	@%p198 bra 	$L__BB9_45;
	membar.cta;
	bra.uni 	$L__BB9_46;
$L__BB9_45:
	mov.b32 	%r1962, 450;
	// begin inline asm
	nanosleep.u32 %r1962;
	// end inline asm
$L__BB9_46:
	mul.wide.s32 	%rd474, %r2862, 4;
	add.s64 	%rd475, %rd118, %rd474;
	add.s64 	%rd33, %rd475, 128;
$L__BB9_47:
	// begin inline asm
	ld.relaxed.gpu.u32 %r2853, [%rd33];
	// end inline asm
	membar.gl;
	setp.eq.s32 	%p199, %r2853, 99;
	mov.b32 	%r1964, -1;
	vote.sync.any.pred 	%p200, %p199, %r1964;
	@%p200 bra 	$L__BB9_47;
	setp.eq.s32 	%p201, %r2853, 101;
	@%p201 bra 	$L__BB9_51;
	setp.ne.s32 	%p202, %r2853, 100;
	@%p202 bra 	$L__BB9_52;
	mul.wide.s32 	%rd500, %r2862, 32;
	add.s64 	%rd501, %rd119, %rd500;
	add.s64 	%rd496, %rd501, 1024;
	// begin inline asm
	ld.cg.v2.u64 {%rd494, %rd495}, [%rd496];
	// end inline asm
	add.s64 	%rd499, %rd501, 1040;
	// begin inline asm
	ld.cg.v2.u64 {%rd497, %rd498}, [%rd499];
	// end inline asm
	cvt.u32.u64 	%r2829, %rd494;
	shr.u64 	%rd502, %rd494, 40;
	shr.u64 	%rd503, %rd494, 48;
	shr.u64 	%rd504, %rd494, 56;
	shr.u64 	%rd505, %rd495, 8;
	shr.u64 	%rd506, %rd495, 16;
	shr.u64 	%rd507, %rd495, 24;
	shr.u64 	%rd508, %rd495, 40;
	shr.u64 	%rd509, %rd495, 48;
	shr.u64 	%rd510, %rd495, 56;
	mov.b64 	%fd743, %rd497;
	mov.b64 	%fd744, %rd498;
	cvt.u32.u64 	%r1985, %rd504;
	cvt.u32.u64 	%r1986, %rd503;
	prmt.b32 	%r1987, %r1986, %r1985, 0x3340U;
	{ .reg .b32 tmp; mov.b64 {tmp, %r1988}, %rd494; }
	cvt.u32.u64 	%r1989, %rd502;
	prmt.b32 	%r1990, %r1988, %r1989, 0x3340U;
	prmt.b32 	%r2834, %r1990, %r1987, 0x5410U;
	cvt.u32.u64 	%r1991, %rd507;
	cvt.u32.u64 	%r1992, %rd506;
	prmt.b32 	%r1993, %r1992, %r1991, 0x3340U;
	cvt.u32.u64 	%r1994, %rd495;
	cvt.u32.u64 	%r1995, %rd505;
	prmt.b32 	%r1996, %r1994, %r1995, 0x3340U;
	prmt.b32 	%r2835, %r1996, %r1993, 0x5410U;
	cvt.u32.u64 	%r1997, %rd510;
	cvt.u32.u64 	%r1998, %rd509;
	prmt.b32 	%r1999, %r1998, %r1997, 0x3340U;
	{ .reg .b32 tmp; mov.b64 {tmp, %r2000}, %rd495; }
	cvt.u32.u64 	%r2001, %rd508;
	prmt.b32 	%r2002, %r2000, %r2001, 0x3340U;
	prmt.b32 	%r2836, %r2002, %r1999, 0x5410U;
	bra.uni 	$L__BB9_52;
$L__BB9_51:
	mul.wide.s32 	%rd483, %r2862, 32;
	add.s64 	%rd484, %rd120, %rd483;
	add.s64 	%rd479, %rd484, 1024;
	// begin inline asm
	ld.cg.v2.u64 {%rd477, %rd478}, [%rd479];
	// end inline asm
	add.s64 	%rd482, %rd484, 1040;
	// begin inline asm
	ld.cg.v2.u64 {%rd480, %rd481}, [%rd482];
	// end inline asm
	cvt.u32.u64 	%r2829, %rd477;
	shr.u64 	%rd485, %rd477, 40;
	shr.u64 	%rd486, %rd477, 48;
	shr.u64 	%rd487, %rd477, 56;
	shr.u64 	%rd488, %rd478, 8;
	shr.u64 	%rd489, %rd478, 16;
	shr.u64 	%rd490, %rd478, 24;
	shr.u64 	%rd491, %rd478, 40;
	shr.u64 	%rd492, %rd478, 48;
	shr.u64 	%rd493, %rd478, 56;
	mov.b64 	%fd743, %rd480;
	mov.b64 	%fd744, %rd481;
	cvt.u32.u64 	%r1967, %rd487;
	cvt.u32.u64 	%r1968, %rd486;
	prmt.b32 	%r1969, %r1968, %r1967, 0x3340U;
	{ .reg .b32 tmp; mov.b64 {tmp, %r1970}, %rd477; }
	cvt.u32.u64 	%r1971, %rd485;
	prmt.b32 	%r1972, %r1970, %r1971, 0x3340U;
	prmt.b32 	%r2834, %r1972, %r1969, 0x5410U;
	cvt.u32.u64 	%r1973, %rd490;
	cvt.u32.u64 	%r1974, %rd489;
	prmt.b32 	%r1975, %r1974, %r1973, 0x3340U;
	cvt.u32.u64 	%r1976, %rd478;
	cvt.u32.u64 	%r1977, %rd488;
	prmt.b32 	%r1978, %r1976, %r1977, 0x3340U;
	prmt.b32 	%r2835, %r1978, %r1975, 0x5410U;
	cvt.u32.u64 	%r1979, %rd493;
	cvt.u32.u64 	%r1980, %rd492;
	prmt.b32 	%r1981, %r1980, %r1979, 0x3340U;
	{ .reg .b32 tmp; mov.b64 {tmp, %r1982}, %rd478; }
	cvt.u32.u64 	%r1983, %rd491;
	prmt.b32 	%r1984, %r1982, %r1983, 0x3340U;
	prmt.b32 	%r2836, %r1984, %r1981, 0x5410U;
$L__BB9_52:
	setp.eq.s32 	%p203, %r2853, 101;
	mov.b32 	%r2043, -1;
	vote.sync.ballot.b32 	%r2044, %p203, %r2043;
	// begin inline asm
	mov.u32 %r2003, %lanemask_ge;
	// end inline asm
	and.b32  	%r2045, %r2044, %r2003;
	or.b32  	%r2046, %r2045, -2147483648;
	add.s32 	%r2047, %r2046, -1;
	not.b32 	%r2048, %r2046;
	and.b32  	%r2049, %r2048, %r2047;
	popc.b32 	%r66, %r2049;
	mov.b32 	%r2041, 1;
	// begin inline asm
	shfl.sync.down.b32 %r2004, %r2829, %r2041, %r66, %r2043;
	// end inline asm
	// begin inline asm
	shfl.sync.down.b32 %r2009, %r2834, %r2041, %r66, %r2043;
	// end inline asm
	// begin inline asm
	shfl.sync.down.b32 %r2014, %r2835, %r2041, %r66, %r2043;
	// end inline asm
	// begin inline asm
	shfl.sync.down.b32 %r2019, %r2836, %r2041, %r66, %r2043;
	// end inline asm
	mov.b64 	%rd511, %fd743;
	mov.b64 	{%r2025, %r2030}, %rd511;
	// begin inline asm
	shfl.sync.down.b32 %r2024, %r2025, %r2041, %r66, %r2043;
	// end inline asm
	// begin inline asm
	shfl.sync.down.b32 %r2029, %r2030, %r2041, %r66, %r2043;
	// end inline asm
	mov.b64 	%rd512, %fd744;
	mov.b64 	{%r2035, %r2040}, %rd512;
	// begin inline asm
	shfl.sync.down.b32 %r2034, %r2035, %r2041, %r66, %r2043;
	// end inline asm
	// begin inline asm
	shfl.sync.down.b32 %r2039, %r2040, %r2041, %r66, %r2043;
	// end inline asm
	setp.ge.s32 	%p205, %r1672, %r66;
	@%p205 bra 	$L__BB9_55;
	add.s32 	%r75, %r2004, %r2829;
	setp.ne.s32 	%p206, %r2829, 0;
	mov.u32 	%r2829, %r75;
	@%p206 bra 	$L__BB9_55;
	mov.b64 	%rd513, {%r2024, %r2029};
	mov.b64 	%fd582, %rd513;
	add.f64 	%fd743, %fd743, %fd582;
	mov.b64 	%rd514, {%r2034, %r2039};
	mov.b64 	%fd583, %rd514;
	add.f64 	%fd744, %fd744, %fd583;
$L__BB9_55:
	mov.b32 	%r2089, 2;
	mov.b32 	%r2091, -1;
	// begin inline asm
	shfl.sync.down.b32 %r2052, %r2829, %r2089, %r66, %r2091;
	// end inline asm
	// begin inline asm
	shfl.sync.down.b32 %r2057, %r2834, %r2089, %r66, %r2091;
	// end inline asm
	// begin inline asm
	shfl.sync.down.b32 %r2062, %r2835, %r2089, %r66, %r2091;
	// end inline asm
	// begin inline asm
	shfl.sync.down.b32 %r2067, %r2836, %r2089, %r66, %r2091;
	// end inline asm
	mov.b64 	%rd515, %fd743;
	mov.b64 	{%r2073, %r2078}, %rd515;
	// begin inline asm
	shfl.sync.down.b32 %r2072, %r2073, %r2089, %r66, %r2091;
	// end inline asm
	// begin inline asm
	shfl.sync.down.b32 %r2077, %r2078, %r2089, %r66, %r2091;
	// end inline asm
	mov.b64 	%rd516, %fd744;
	mov.b64 	{%r2083, %r2088}, %rd516;
	// begin inline asm
	shfl.sync.down.b32 %r2082, %r2083, %r2089, %r66, %r2091;
	// end inline asm
	// begin inline asm
	shfl.sync.down.b32 %r2087, %r2088, %r2089, %r66, %r2091;
	// end inline asm
	add.s32 	%r88, %r1672, 2;
	setp.gt.s32 	%p207, %r88, %r66;
	@%p207 bra 	$L__BB9_58;
	add.s32 	%r89, %r2052, %r2829;
	setp.ne.s32 	%p208, %r2829, 0;
	mov.u32 	%r2829, %r89;
	@%p208 bra 	$L__BB9_58;
	mov.b64 	%rd517, {%r2072, %r2077};
	mov.b64 	%fd584, %rd517;
	add.f64 	%fd743, %fd743, %fd584;
	mov.b64 	%rd518, {%r2082, %r2087};
	mov.b64 	%fd585, %rd518;
	add.f64 	%fd744, %fd744, %fd585;
$L__BB9_58:
	mov.b32 	%r2131, 4;
	mov.b32 	%r2133, -1;
	// begin inline asm
	shfl.sync.down.b32 %r2094, %r2829, %r2131, %r66, %r2133;
	// end inline asm
	// begin inline asm
	shfl.sync.down.b32 %r2099, %r2834, %r2131, %r66, %r2133;
	// end inline asm
	// begin inline asm
	shfl.sync.down.b32 %r2104, %r2835, %r2131, %r66, %r2133;
	// end inline asm
	// begin inline asm
	shfl.sync.down.b32 %r2109, %r2836, %r2131, %r66, %r2133;
	// end inline asm
	mov.b64 	%rd519, %fd743;
	mov.b64 	{%r2115, %r2120}, %rd519;
	// begin inline asm
	shfl.sync.down.b32 %r2114, %r2115, %r2131, %r66, %r2133;
	// end inline asm
	// begin inline asm
	shfl.sync.down.b32 %r2119, %r2120, %r2131, %r66, %r2133;
	// end inline asm
	mov.b64 	%rd520, %fd744;
	mov.b64 	{%r2125, %r2130}, %rd520;
	// begin inline asm
	shfl.sync.down.b32 %r2124, %r2125, %r2131, %r66, %r2133;
	// end inline asm
	// begin inline asm
	shfl.sync.down.b32 %r2129, %r2130, %r2131, %r66, %r2133;
	// end inline asm
	add.s32 	%r102, %r1672, 4;
	setp.gt.s32 	%p209, %r102, %r66;
	@%p209 bra 	$L__BB9_61;
	add.s32 	%r103, %r2094, %r2829;
	setp.ne.s32 	%p210, %r2829, 0;
	mov.u32 	%r2829, %r103;
	@%p210 bra 	$L__BB9_61;
	mov.b64 	%rd521, {%r2114, %r2119};
	mov.b64 	%fd586, %rd521;
	add.f64 	%fd743, %fd743, %fd586;
	mov.b64 	%rd522, {%r2124, %r2129};
	mov.b64 	%fd587, %rd522;
	add.f64 	%fd744, %fd744, %fd587;
$L__BB9_61:
	mov.b32 	%r2173, 8;
	mov.b32 	%r2175, -1;
	// begin inline asm
	shfl.sync.down.b32 %r2136, %r2829, %r2173, %r66, %r2175;
	// end inline asm
	// begin inline asm
	shfl.sync.down.b32 %r2141, %r2834, %r2173, %r66, %r2175;
	// end inline asm
	// begin inline asm
	shfl.sync.down.b32 %r2146, %r2835, %r2173, %r66, %r2175;
	// end inline asm
	// begin inline asm
	shfl.sync.down.b32 %r2151, %r2836, %r2173, %r66, %r2175;
	// end inline asm
	mov.b64 	%rd523, %fd743;
	mov.b64 	{%r2157, %r2162}, %rd523;
	// begin inline asm
	shfl.sync.down.b32 %r2156, %r2157, %r2173, %r66, %r2175;
	// end inline asm
	// begin inline asm
	shfl.sync.down.b32 %r2161, %r2162, %r2173, %r66, %r2175;
	// end inline asm
	mov.b64 	%rd524, %fd744;
	mov.b64 	{%r2167, %r2172}, %rd524;
	// begin inline asm
	shfl.sync.down.b32 %r2166, %r2167, %r2173, %r66, %r2175;
	// end inline asm
	// begin inline asm
	shfl.sync.down.b32 %r2171, %r2172, %r2173, %r66, %r2175;
	// end inline asm
	add.s32 	%r116, %r1672, 8;
	setp.gt.s32 	%p211, %r116, %r66;
	@%p211 bra 	$L__BB9_64;
	add.s32 	%r117, %r2136, %r2829;
	setp.ne.s32 	%p212, %r2829, 0;
	mov.u32 	%r2829, %r117;
	@%p212 bra 	$L__BB9_64;
	mov.b64 	%rd525, {%r2156, %r2161};
	mov.b64 	%fd588, %rd525;
	add.f64 	%fd743, %fd743, %fd588;
	mov.b64 	%rd526, {%r2166, %r2171};
	mov.b64 	%fd589, %rd526;
	add.f64 	%fd744, %fd744, %fd589;
$L__BB9_64:
	mov.b32 	%r2215, 16;
	mov.b32 	%r2217, -1;
	// begin inline asm
	shfl.sync.down.b32 %r2178, %r2829, %r2215, %r66, %r2217;
	// end inline asm
	// begin inline asm
	shfl.sync.down.b32 %r2183, %r2834, %r2215, %r66, %r2217;
	// end inline asm
	// begin inline asm
	shfl.sync.down.b32 %r2188, %r2835, %r2215, %r66, %r2217;
	// end inline asm
	// begin inline asm
	shfl.sync.down.b32 %r2193, %r2836, %r2215, %r66, %r2217;
	// end inline asm
	mov.b64 	%rd527, %fd743;
	mov.b64 	{%r2199, %r2204}, %rd527;
	// begin inline asm
	shfl.sync.down.b32 %r2198, %r2199, %r2215, %r66, %r2217;
	// end inline asm
	// begin inline asm
	shfl.sync.down.b32 %r2203, %r2204, %r2215, %r66, %r2217;
	// end inline asm
	mov.b64 	%rd528, %fd744;
	mov.b64 	{%r2209, %r2214}, %rd528;
	// begin inline asm
	shfl.sync.down.b32 %r2208, %r2209, %r2215, %r66, %r2217;
	// end inline asm
	// begin inline asm
	shfl.sync.down.b32 %r2213, %r2214, %r2215, %r66, %r2217;
	// end inline asm
	add.s32 	%r130, %r1672, 16;
	setp.gt.s32 	%p213, %r130, %r66;
	@%p213 bra 	$L__BB9_67;
	add.s32 	%r131, %r2178, %r2829;
	setp.ne.s32 	%p214, %r2829, 0;
	mov.u32 	%r2829, %r131;
	@%p214 bra 	$L__BB9_67;
	mov.b64 	%rd529, {%r2198, %r2203};
	mov.b64 	%fd590, %rd529;
	add.f64 	%fd743, %fd743, %fd590;
	mov.b64 	%rd530, {%r2208, %r2213};
	mov.b64 	%fd591, %rd530;
	add.f64 	%fd744, %fd744, %fd591;
$L__BB9_67:
$L__BB9_68:
	setp.ne.s32 	%p215, %r2853, 101;
	mov.b32 	%r2221, -1;
	vote.sync.all.pred 	%p216, %p215, %r2221;
	not.pred 	%p217, %p216;
	@%p217 bra 	$L__BB9_91;
	mul.wide.s32 	%rd567, %r2862, 4;
	add.s64 	%rd36, %rd118, %rd567;
$L__BB9_70:
	// begin inline asm
	ld.relaxed.gpu.u32 %r2853, [%rd36];
	// end inline asm
	membar.gl;
	setp.eq.s32 	%p237, %r2853, 99;
	mov.b32 	%r2253, -1;
	vote.sync.any.pred 	%p238, %p237, %r2253;
	@%p238 bra 	$L__BB9_70;
	setp.eq.s32 	%p239, %r2853, 101;
	@%p239 bra 	$L__BB9_74;
	setp.ne.s32 	%p240, %r2853, 100;
	@%p240 bra 	$L__BB9_75;
	mul.wide.s32 	%rd591, %r2862, 32;
	add.s64 	%rd587, %rd119, %rd591;
	// begin inline asm
	ld.cg.v2.u64 {%rd585, %rd586}, [%rd587];
	// end inline asm
	add.s64 	%rd590, %rd587, 16;
	// begin inline asm
	ld.cg.v2.u64 {%rd588, %rd589}, [%rd590];
	// end inline asm
	cvt.u32.u64 	%r2863, %rd585;
	shr.u64 	%rd592, %rd585, 40;
	shr.u64 	%rd593, %rd585, 48;
	shr.u64 	%rd594, %rd585, 56;
	shr.u64 	%rd595, %rd586, 8;
	shr.u64 	%rd596, %rd586, 16;
	shr.u64 	%rd597, %rd586, 24;
	shr.u64 	%rd598, %rd586, 40;
	shr.u64 	%rd599, %rd586, 48;
	shr.u64 	%rd600, %rd586, 56;
	mov.b64 	%fd759, %rd588;
	mov.b64 	%fd760, %rd589;
	cvt.u32.u64 	%r2273, %rd594;
	cvt.u32.u64 	%r2274, %rd593;
	prmt.b32 	%r2275, %r2274, %r2273, 0x3340U;
	{ .reg .b32 tmp; mov.b64 {tmp, %r2276}, %rd585; }
	cvt.u32.u64 	%r2277, %rd592;
	prmt.b32 	%r2278, %r2276, %r2277, 0x3340U;
	prmt.b32 	%r2868, %r2278, %r2275, 0x5410U;
	cvt.u32.u64 	%r2279, %rd597;
	cvt.u32.u64 	%r2280, %rd596;
	prmt.b32 	%r2281, %r2280, %r2279, 0x3340U;
	cvt.u32.u64 	%r2282, %rd586;
	cvt.u32.u64 	%r2283, %rd595;
	prmt.b32 	%r2284, %r2282, %r2283, 0x3340U;
	prmt.b32 	%r2869, %r2284, %r2281, 0x5410U;
	cvt.u32.u64 	%r2285, %rd600;
	cvt.u32.u64 	%r2286, %rd599;
	prmt.b32 	%r2287, %r2286, %r2285, 0x3340U;
	{ .reg .b32 tmp; mov.b64 {tmp, %r2288}, %rd586; }
	cvt.u32.u64 	%r2289, %rd598;
	prmt.b32 	%r2290, %r2288, %r2289, 0x3340U;
	prmt.b32 	%r2870, %r2290, %r2287, 0x5410U;
	bra.uni 	$L__BB9_75;
$L__BB9_74:
	mul.wide.s32 	%rd575, %r2862, 32;
	add.s64 	%rd571, %rd120, %rd575;
	// begin inline asm
	ld.cg.v2.u64 {%rd569, %rd570}, [%rd571];
	// end inline asm
	add.s64 	%rd574, %rd571, 16;
	// begin inline asm
	ld.cg.v2.u64 {%rd572, %rd573}, [%rd574];
	// end inline asm
	cvt.u32.u64 	%r2863, %rd569;
	shr.u64 	%rd576, %rd569, 40;
	shr.u64 	%rd577, %rd569, 48;
	shr.u64 	%rd578, %rd569, 56;
	shr.u64 	%rd579, %rd570, 8;
	shr.u64 	%rd580, %rd570, 16;
	shr.u64 	%rd581, %rd570, 24;
	shr.u64 	%rd582, %rd570, 40;
	shr.u64 	%rd583, %rd570, 48;
	shr.u64 	%rd584, %rd570, 56;
	mov.b64 	%fd759, %rd572;
	mov.b64 	%fd760, %rd573;
	cvt.u32.u64 	%r2255, %rd578;
	cvt.u32.u64 	%r2256, %rd577;
	prmt.b32 	%r2257, %r2256, %r2255, 0x3340U;
	{ .reg .b32 tmp; mov.b64 {tmp, %r2258}, %rd569; }
	cvt.u32.u64 	%r2259, %rd576;
	prmt.b32 	%r2260, %r2258, %r2259, 0x3340U;
	prmt.b32 	%r2868, %r2260, %r2257, 0x5410U;
	cvt.u32.u64 	%r2261, %rd581;
	cvt.u32.u64 	%r2262, %rd580;
	prmt.b32 	%r2263, %r2262, %r2261, 0x3340U;
	cvt.u32.u64 	%r2264, %rd570;
	cvt.u32.u64 	%r2265, %rd579;
	prmt.b32 	%r2266, %r2264, %r2265, 0x3340U;
	prmt.b32 	%r2869, %r2266, %r2263, 0x5410U;
	cvt.u32.u64 	%r2267, %rd584;
	cvt.u32.u64 	%r2268, %rd583;
	prmt.b32 	%r2269, %r2268, %r2267, 0x3340U;
	{ .reg .b32 tmp; mov.b64 {tmp, %r2270}, %rd570; }
	cvt.u32.u64 	%r2271, %rd582;
	prmt.b32 	%r2272, %r2270, %r2271, 0x3340U;
	prmt.b32 	%r2870, %r2272, %r2269, 0x5410U;
$L__BB9_75:
	mov.b32 	%r2330, -1;
	vote.sync.ballot.b32 	%r2331, %p239, %r2330;
	and.b32  	%r2332, %r2331, %r2003;
	or.b32  	%r2333, %r2332, -2147483648;
	add.s32 	%r2334, %r2333, -1;
	not.b32 	%r2335, %r2333;
	and.b32  	%r2336, %r2335, %r2334;
	popc.b32 	%r162, %r2336;
	mov.b32 	%r2328, 1;
	// begin inline asm
	shfl.sync.down.b32 %r2291, %r2863, %r2328, %r162, %r2330;
	// end inline asm
	// begin inline asm
	shfl.sync.down.b32 %r2296, %r2868, %r2328, %r162, %r2330;
	// end inline asm
	// begin inline asm
	shfl.sync.down.b32 %r2301, %r2869, %r2328, %r162, %r2330;
	// end inline asm
	// begin inline asm
	shfl.sync.down.b32 %r2306, %r2870, %r2328, %r162, %r2330;
	// end inline asm
	mov.b64 	%rd601, %fd759;
	mov.b64 	{%r2312, %r2317}, %rd601;
	// begin inline asm
	shfl.sync.down.b32 %r2311, %r2312, %r2328, %r162, %r2330;
	// end inline asm
	// begin inline asm
	shfl.sync.down.b32 %r2316, %r2317, %r2328, %r162, %r2330;
	// end inline asm
	mov.b64 	%rd602, %fd760;
	mov.b64 	{%r2322, %r2327}, %rd602;
	// begin inline asm
	shfl.sync.down.b32 %r2321, %r2322, %r2328, %r162, %r2330;
	// end inline asm
	// begin inline asm
	shfl.sync.down.b32 %r2326, %r2327, %r2328, %r162, %r2330;
	// end inline asm
	setp.ge.s32 	%p243, %r1672, %r162;
	mov.u32 	%r2871, %r2863;
	mov.f64 	%fd763, %fd759;
	mov.f64 	%fd764, %fd760;
	@%p243 bra 	$L__BB9_78;
	add.s32 	%r2871, %r2291, %r2863;
	setp.ne.s32 	%p244, %r2863, 0;
	@%p244 bra 	$L__BB9_78;
	mov.b64 	%rd603, {%r2311, %r2316};
	mov.b64 	%fd613, %rd603;
	add.f64 	%fd763, %fd759, %fd613;
	mov.b64 	%rd604, {%r2321, %r2326};
	mov.b64 	%fd614, %rd604;
	add.f64 	%fd764, %fd760, %fd614;
$L__BB9_78:
	mov.b32 	%r2376, 2;
	mov.b32 	%r2378, -1;
	// begin inline asm
	shfl.sync.down.b32 %r2339, %r2871, %r2376, %r162, %r2378;
	// end inline asm
	// begin inline asm
	shfl.sync.down.b32 %r2344, %r2868, %r2376, %r162, %r2378;
	// end inline asm
	// begin inline asm
	shfl.sync.down.b32 %r2349, %r2869, %r2376, %r162, %r2378;
	// end inline asm
	// begin inline asm
	shfl.sync.down.b32 %r2354, %r2870, %r2376, %r162, %r2378;
	// end inline asm
	mov.b64 	%rd605, %fd763;
	mov.b64 	{%r2360, %r2365}, %rd605;
	// begin inline asm
	shfl.sync.down.b32 %r2359, %r2360, %r2376, %r162, %r2378;
	// end inline asm
	// begin inline asm
	shfl.sync.down.b32 %r2364, %r2365, %r2376, %r162, %r2378;
	// end inline asm
	mov.b64 	%rd606, %fd764;
	mov.b64 	{%r2370, %r2375}, %rd606;
	// begin inline asm
	shfl.sync.down.b32 %r2369, %r2370, %r2376, %r162, %r2378;
	// end inline asm
	// begin inline asm
	shfl.sync.down.b32 %r2374, %r2375, %r2376, %r162, %r2378;
	// end inline asm
	setp.gt.s32 	%p245, %r88, %r162;
	@%p245 bra 	$L__BB9_81;
	add.s32 	%r184, %r2339, %r2871;
	setp.ne.s32 	%p246, %r2871, 0;
	mov.u32 	%r2871, %r184;
	@%p246 bra 	$L__BB9_81;
	mov.b64 	%rd607, {%r2359, %r2364};
	mov.b64 	%fd615, %rd607;
	add.f64 	%fd763, %fd763, %fd615;
	mov.b64 	%rd608, {%r2369, %r2374};
	mov.b64 	%fd616, %rd608;
	add.f64 	%fd764, %fd764, %fd616;
$L__BB9_81:
	mov.b32 	%r2418, 4;
	mov.b32 	%r2420, -1;
	// begin inline asm
	shfl.sync.down.b32 %r2381, %r2871, %r2418, %r162, %r2420;
	// end inline asm
	// begin inline asm
	shfl.sync.down.b32 %r2386, %r2868, %r2418, %r162, %r2420;
	// end inline asm
	// begin inline asm
	shfl.sync.down.b32 %r2391, %r2869, %r2418, %r162, %r2420;
	// end inline asm
	// begin inline asm
	shfl.sync.down.b32 %r2396, %r2870, %r2418, %r162, %r2420;
	// end inline asm
	mov.b64 	%rd609, %fd763;
	mov.b64 	{%r2402, %r2407}, %rd609;
	// begin inline asm
	shfl.sync.down.b32 %r2401, %r2402, %r2418, %r162, %r2420;
	// end inline asm
	// begin inline asm
	shfl.sync.down.b32 %r2406, %r2407, %r2418, %r162, %r2420;
	// end inline asm
	mov.b64 	%rd610, %fd764;
	mov.b64 	{%r2412, %r2417}, %rd610;
	// begin inline asm
	shfl.sync.down.b32 %r2411, %r2412, %r2418, %r162, %r2420;
	// end inline asm
	// begin inline asm
	shfl.sync.down.b32 %r2416, %r2417, %r2418, %r162, %r2420;
	// end inline asm
	setp.gt.s32 	%p247, %r102, %r162;
	@%p247 bra 	$L__BB9_84;
	add.s32 	%r197, %r2381, %r2871;
	setp.ne.s32 	%p248, %r2871, 0;
	mov.u32 	%r2871, %r197;
	@%p248 bra 	$L__BB9_84;
	mov.b64 	%rd611, {%r2401, %r2406};
	mov.b64 	%fd617, %rd611;
	add.f64 	%fd763, %fd763, %fd617;
	mov.b64 	%rd612, {%r2411, %r2416};
	mov.b64 	%fd618, %rd612;
	add.f64 	%fd764, %fd764, %fd618;
$L__BB9_84:
	mov.b32 	%r2460, 8;
	mov.b32 	%r2462, -1;
	// begin inline asm
	shfl.sync.down.b32 %r2423, %r2871, %r2460, %r162, %r2462;
	// end inline asm
	// begin inline asm
	shfl.sync.down.b32 %r2428, %r2868, %r2460, %r162, %r2462;
	// end inline asm
	// begin inline asm
	shfl.sync.down.b32 %r2433, %r2869, %r2460, %r162, %r2462;
	// end inline asm
	// begin inline asm
	shfl.sync.down.b32 %r2438, %r2870, %r2460, %r162, %r2462;
	// end inline asm
	mov.b64 	%rd613, %fd763;
	mov.b64 	{%r2444, %r2449}, %rd613;
	// begin inline asm
	shfl.sync.down.b32 %r2443, %r2444, %r2460, %r162, %r2462;
	// end inline asm
	// begin inline asm
	shfl.sync.down.b32 %r2448, %r2449, %r2460, %r162, %r2462;
	// end inline asm
	mov.b64 	%rd614, %fd764;
	mov.b64 	{%r2454, %r2459}, %rd614;
	// begin inline asm
	shfl.sync.down.b32 %r2453, %r2454, %r2460, %r162, %r2462;
	// end inline asm
	// begin inline asm
	shfl.sync.down.b32 %r2458, %r2459, %r2460, %r162, %r2462;
	// end inline asm
	setp.gt.s32 	%p249, %r116, %r162;
	@%p249 bra 	$L__BB9_87;
	add.s32 	%r210, %r2423, %r2871;
	setp.ne.s32 	%p250, %r2871, 0;
	mov.u32 	%r2871, %r210;
	@%p250 bra 	$L__BB9_87;
	mov.b64 	%rd615, {%r2443, %r2448};
	mov.b64 	%fd619, %rd615;
	add.f64 	%fd763, %fd763, %fd619;
	mov.b64 	%rd616, {%r2453, %r2458};
	mov.b64 	%fd620, %rd616;
	add.f64 	%fd764, %fd764, %fd620;
$L__BB9_87:
	mov.b32 	%r2502, 16;
	mov.b32 	%r2504, -1;
	// begin inline asm
	shfl.sync.down.b32 %r2465, %r2871, %r2502, %r162, %r2504;
	// end inline asm
	// begin inline asm
	shfl.sync.down.b32 %r2470, %r2868, %r2502, %r162, %r2504;
	// end inline asm
	// begin inline asm
	shfl.sync.down.b32 %r2475, %r2869, %r2502, %r162, %r2504;
	// end inline asm
	// begin inline asm
	shfl.sync.down.b32 %r2480, %r2870, %r2502, %r162, %r2504;
	// end inline asm
	mov.b64 	%rd617, %fd763;
	mov.b64 	{%r2486, %r2491}, %rd617;
	// begin inline asm
	shfl.sync.down.b32 %r2485, %r2486, %r2502, %r162, %r2504;
	// end inline asm
	// begin inline asm
	shfl.sync.down.b32 %r2490, %r2491, %r2502, %r162, %r2504;
	// end inline asm
	mov.b64 	%rd618, %fd764;
	mov.b64 	{%r2496, %r2501}, %rd618;
	// begin inline asm
	shfl.sync.down.b32 %r2495, %r2496, %r2502, %r162, %r2504;
	// end inline asm
	// begin inline asm
	shfl.sync.down.b32 %r2500, %r2501, %r2502, %r162, %r2504;
	// end inline asm
	setp.gt.s32 	%p251, %r130, %r162;
	@%p251 bra 	$L__BB9_90;
	add.s32 	%r220, %r2465, %r2871;
	setp.ne.s32 	%p252, %r2871, 0;
	mov.u32 	%r2871, %r220;
	@%p252 bra 	$L__BB9_90;
	mov.b64 	%rd619, {%r2485, %r2490};
	mov.b64 	%fd621, %rd619;
	add.f64 	%fd763, %fd763, %fd621;
	mov.b64 	%rd620, {%r2495, %r2500};
	mov.b64 	%fd622, %rd620;
	add.f64 	%fd764, %fd764, %fd622;
$L__BB9_90:
	add.s32 	%r222, %r2871, %r2829;
	setp.eq.s32 	%p253, %r2829, 0;
	add.f64 	%fd623, %fd743, %fd763;
	add.f64 	%fd624, %fd744, %fd764;
	selp.f64 	%fd743, %fd623, %fd743, %p253;
	selp.f64 	%fd744, %fd624, %fd744, %p253;
	add.s32 	%r2862, %r2862, -32;
	mov.u32 	%r2829, %r222;
	bra.uni 	$L__BB9_68;
$L__BB9_91:
	setp.ne.s32 	%p218, %r2892, 0;
	@%p218 bra 	$L__BB9_93;
	add.s32 	%r2224, %r2829, %r49;
	setp.eq.s32 	%p219, %r49, 0;
	add.f64 	%fd593, %fd37, %fd743;
	add.f64 	%fd594, %fd38, %fd744;
	selp.f64 	%fd595, %fd593, %fd37, %p219;
	selp.f64 	%fd596, %fd594, %fd38, %p219;
	mul.wide.u32 	%rd538, %r1, 32;
	add.s64 	%rd539, %rd120, %rd538;
	add.s64 	%rd531, %rd539, 1024;
	mov.b64 	%rd535, %fd595;
	mov.b64 	%rd536, %fd596;
	mov.b32 	%r2225, 0;
	mov.b64 	%rd532, {%r2224, %r2225};
	mov.b64 	%rd533, 0;
	// begin inline asm
	st.cg.v2.u64 [%rd531], {%rd532, %rd533};
	// end inline asm
	add.s64 	%rd534, %rd539, 1040;
	// begin inline asm
	st.cg.v2.u64 [%rd534], {%rd535, %rd536};
	// end inline asm
	mul.wide.u32 	%rd540, %r1, 4;
	add.s64 	%rd541, %rd118, %rd540;
	add.s64 	%rd537, %rd541, 128;
	mov.b32 	%r2223, 101;
	// begin inline asm
	st.release.gpu.u32 [%rd537], %r2223;
	// end inline asm
	st.shared.v4.u32 	[_ZN6thrust24THRUST_300001_SM_1000_NS8cuda_cub4core6detail5shmemE+336], {%r2829, %r2834, %r2835, %r2836};
	st.shared.v2.f64 	[_ZN6thrust24THRUST_300001_SM_1000_NS8cuda_cub4core6detail5shmemE+352], {%fd743, %fd744};
	st.shared.v4.u32 	[_ZN6thrust24THRUST_300001_SM_1000_NS8cuda_cub4core6detail5shmemE+368], {%r2224, %r2225, %r2225, %r2225};
	st.shared.v2.f64 	[_ZN6thrust24THRUST_300001_SM_1000_NS8cuda_cub4core6detail5shmemE+384], {%fd595, %fd596};
$L__BB9_93:
	setp.ne.s32 	%p220, %r1672, 0;
	@%p220 bra 	$L__BB9_95;
	st.shared.v4.u32 	[_ZN6thrust24THRUST_300001_SM_1000_NS8cuda_cub4core6detail5shmemE+272], {%r2829, %r2834, %r2835, %r2836};
	st.shared.v2.f64 	[_ZN6thrust24THRUST_300001_SM_1000_NS8cuda_cub4core6detail5shmemE+288], {%fd743, %fd744};
	mov.f64 	%fd771, %fd744;
	mov.f64 	%fd772, %fd743;
	mov.u32 	%r2884, %r2829;
$L__BB9_95:
	setp.eq.s32 	%p221, %r2892, 0;
	bar.sync 	0;
	@%p221 bra 	$L__BB9_98;
	ld.shared.u32 	%r2226, [_ZN6thrust24THRUST_300001_SM_1000_NS8cuda_cub4core6detail5shmemE+272];
	add.s32 	%r225, %r2226, %r2884;
	setp.ne.s32 	%p222, %r2884, 0;
	mov.u32 	%r2884, %r225;
	@%p222 bra 	$L__BB9_98;
	ld.shared.v2.f64 	{%fd597, %fd598}, [_ZN6thrust24THRUST_300001_SM_1000_NS8cuda_cub4core6detail5shmemE+288];
	add.f64 	%fd772, %fd772, %fd597;
	add.f64 	%fd771, %fd771, %fd598;
$L__BB9_98:
	setp.ne.s64 	%p223, %rd26, %rd27;
	setp.ne.s64 	%p224, %rd699, %rd26;
	add.s32 	%r227, %r2884, %r44;
	add.f64 	%fd599, %fd772, %fd25;
	add.f64 	%fd600, %fd771, %fd26;
	selp.f64 	%fd105, %fd25, %fd599, %p224;
	selp.f64 	%fd106, %fd26, %fd600, %p224;
	add.s32 	%r228, %r45, %r2884;
	add.f64 	%fd601, %fd105, %fd27;
	add.f64 	%fd602, %fd106, %fd28;
	selp.f64 	%fd107, %fd27, %fd601, %p223;
	selp.f64 	%fd108, %fd28, %fd602, %p223;
	ld.shared.u32 	%r229, [_ZN6thrust24THRUST_300001_SM_1000_NS8cuda_cub4core6detail5shmemE+400];
	ld.shared.u32 	%r230, [_ZN6thrust24THRUST_300001_SM_1000_NS8cuda_cub4core6detail5shmemE+336];
	setp.lt.s32 	%p225, %r229, 257;
	@%p225 bra 	$L__BB9_112;
	setp.eq.s64 	%p229, %rd699, %rd26;
	bar.sync 	0;
	@%p229 bra 	$L__BB9_101;
	sub.s32 	%r2227, %r2884, %r230;
	shl.b32 	%r2228, %r2227, 5;
	mov.u32 	%r2229, _ZN6thrust24THRUST_300001_SM_1000_NS8cuda_cub4core6detail5shmemE;
	add.s32 	%r2230, %r2229, %r2228;
	st.shared.u64 	[%r2230], %rd699;
	st.shared.v2.f64 	[%r2230+16], {%fd772, %fd771};
$L__BB9_101:
	setp.eq.s64 	%p230, %rd26, %rd27;
	@%p230 bra 	$L__BB9_103;
	sub.s32 	%r2231, %r227, %r230;
	shl.b32 	%r2232, %r2231, 5;
	mov.u32 	%r2233, _ZN6thrust24THRUST_300001_SM_1000_NS8cuda_cub4core6detail5shmemE;
	add.s32 	%r2234, %r2233, %r2232;
	st.shared.u64 	[%r2234], %rd26;
	st.shared.v2.f64 	[%r2234+16], {%fd105, %fd106};
$L__BB9_103:
	setp.eq.s64 	%p231, %rd27, %rd28;
	@%p231 bra 	$L__BB9_105;
	sub.s32 	%r2235, %r228, %r230;
	shl.b32 	%r2236, %r2235, 5;
	mov.u32 	%r2237, _ZN6thrust24THRUST_300001_SM_1000_NS8cuda_cub4core6detail5shmemE;
	add.s32 	%r2238, %r2237, %r2236;
	st.shared.u64 	[%r2238], %rd27;
	st.shared.v2.f64 	[%r2238+16], {%fd107, %fd108};
$L__BB9_105:
	bar.sync 	0;
	setp.ge.s32 	%p232, %r2892, %r229;
	@%p232 bra 	$L__BB9_266;
	not.b32 	%r2239, %r2892;
	add.s32 	%r231, %r229, %r2239;
	and.b32  	%r2240, %r231, 768;
	setp.eq.s32 	%p233, %r2240, 768;
	@%p233 bra 	$L__BB9_109;
	shr.u32 	%r2241, %r231, 8;
	add.s32 	%r2242, %r2241, 1;
	and.b32  	%r2243, %r2242, 3;
	shl.b32 	%r2244, %r2892, 5;
	mov.u32 	%r2245, _ZN6thrust24THRUST_300001_SM_1000_NS8cuda_cub4core6detail5shmemE;
	add.s32 	%r2246, %r2244, %r2245;
	add.s32 	%r2888, %r2246, 16;
	add.s32 	%r2887, %r2892, %r230;
	neg.s32 	%r2886, %r2243;
	shl.b32 	%r2247, %r2242, 8;
	and.b32  	%r2248, %r2247, 768;
	add.s32 	%r2892, %r2892, %r2248;
$L__BB9_108:
	.pragma "nounroll";
	mul.wide.s32 	%rd554, %r2887, 16;
	add.s64 	%rd555, %rd8, %rd554;
	mul.wide.s32 	%rd556, %r2887, 8;
	add.s64 	%rd557, %rd7, %rd556;
	ld.shared.u64 	%rd558, [%r2888+-16];
	ld.shared.v2.f64 	{%fd603, %fd604}, [%r2888];
	st.global.u64 	[%rd557], %rd558;
	st.global.v2.f64 	[%rd555], {%fd603, %fd604};
	add.s32 	%r2888, %r2888, 8192;
	add.s32 	%r2887, %r2887, 256;
	add.s32 	%r2886, %r2886, 1;
	setp.ne.s32 	%p234, %r2886, 0;
	@%p234 bra 	$L__BB9_108;
$L__BB9_109:
	setp.lt.u32 	%p235, %r231, 768;
	@%p235 bra 	$L__BB9_266;
	shl.b32 	%r2249, %r2892, 5;
	mov.u32 	%r2250, _ZN6thrust24THRUST_300001_SM_1000_NS8cuda_cub4core6detail5shmemE;
	add.s32 	%r2251, %r2249, %r2250;
	add.s32 	%r2891, %r2251, 16384;
	add.s64 	%rd37, %rd7, 4096;
	add.s32 	%r2890, %r2892, %r230;
	add.s64 	%rd38, %rd8, 8192;
$L__BB9_111:
	mul.wide.s32 	%rd559, %r2890, 8;
	add.s64 	%rd560, %rd37, %rd559;
	mul.wide.s32 	%rd561, %r2890, 16;
	add.s64 	%rd562, %rd38, %rd561;
	ld.shared.u64 	%rd563, [%r2891+-16384];
	ld.shared.v2.f64 	{%fd605, %fd606}, [%r2891+-16368];
	st.global.u64 	[%rd560+-4096], %rd563;
	st.global.v2.f64 	[%rd562+-8192], {%fd605, %fd606};
	ld.shared.u64 	%rd564, [%r2891+-8192];
	ld.shared.v2.f64 	{%fd607, %fd608}, [%r2891+-8176];
	st.global.u64 	[%rd560+-2048], %rd564;
	st.global.v2.f64 	[%rd562+-4096], {%fd607, %fd608};
	ld.shared.u64 	%rd565, [%r2891];
	ld.shared.v2.f64 	{%fd609, %fd610}, [%r2891+16];
	st.global.u64 	[%rd560], %rd565;
	st.global.v2.f64 	[%rd562], {%fd609, %fd610};
	ld.shared.u64 	%rd566, [%r2891+8192];
	ld.shared.v2.f64 	{%fd611, %fd612}, [%r2891+8208];
	st.global.u64 	[%rd560+2048], %rd566;
	st.global.v2.f64 	[%rd562+4096], {%fd611, %fd612};
	add.s32 	%r2892, %r2892, 1024;
	add.s32 	%r2891, %r2891, 32768;
	add.s32 	%r2890, %r2890, 1024;
	setp.lt.s32 	%p236, %r2892, %r229;
	@%p236 bra 	$L__BB9_111;
	bra.uni 	$L__BB9_266;
$L__BB9_112:
	setp.eq.s64 	%p226, %rd699, %rd26;
	@%p226 bra 	$L__BB9_114;
	mul.wide.s32 	%rd542, %r2884, 8;
	add.s64 	%rd543, %rd7, %rd542;
	st.global.u64 	[%rd543], %rd699;
	mul.wide.s32 	%rd544, %r2884, 16;
	add.s64 	%rd545, %rd8, %rd544;
	st.global.v2.f64 	[%rd545], {%fd772, %fd771};
$L__BB9_114:
	setp.eq.s64 	%p227, %rd26, %rd27;
	@%p227 bra 	$L__BB9_116;
	mul.wide.s32 	%rd546, %r227, 8;
	add.s64 	%rd547, %rd7, %rd546;
	st.global.u64 	[%rd547], %rd26;
	mul.wide.s32 	%rd548, %r227, 16;
	add.s64 	%rd549, %rd8, %rd548;
	st.global.v2.f64 	[%rd549], {%fd105, %fd106};
$L__BB9_116:
	setp.eq.s64 	%p228, %rd27, %rd28;
	@%p228 bra 	$L__BB9_266;
	mul.wide.s32 	%rd550, %r228, 8;
	add.s64 	%rd551, %rd7, %rd550;
	st.global.u64 	[%rd551], %rd27;
	mul.wide.s32 	%rd552, %r228, 16;
	add.s64 	%rd553, %rd8, %rd552;
	st.global.v2.f64 	[%rd553], {%fd107, %fd108};
	bra.uni 	$L__BB9_266;
$L__BB9_118:
	setp.lt.s32 	%p7, %r3, 1;
	@%p7 bra 	$L__BB9_266;
	setp.ne.s32 	%p8, %r1, 0;
	@%p8 bra 	$L__BB9_165;
	mul.wide.u32 	%rd341, %r2, 8;
	add.s64 	%rd340, %rd5, %rd341;
	// begin inline asm
	ld.global.nc.u64 %rd702, [%rd340];
	// end inline asm
	mov.u32 	%r251, %tid.x;
	and.b32  	%r1355, %r251, 31;
	and.b32  	%r1356, %r251, 992;
	mul.lo.s32 	%r1357, %r1356, 3;
	or.b32  	%r252, %r1357, %r1355;
	setp.ge.u32 	%p107, %r252, %r3;
	mov.u64 	%rd700, %rd702;
	@%p107 bra 	$L__BB9_122;
	mul.wide.u32 	%rd344, %r252, 8;
	add.s64 	%rd343, %rd340, %rd344;
	// begin inline asm
	ld.global.nc.u64 %rd700, [%rd343];
	// end inline asm
$L__BB9_122:
	add.s32 	%r253, %r252, 32;
	setp.ge.u32 	%p108, %r253, %r3;
	shl.b32 	%r1358, %r252, 3;
	cvt.u64.u32 	%rd345, %r1358;
	add.s64 	%rd43, %rd340, %rd345;
	mov.u64 	%rd701, %rd702;
	@%p108 bra 	$L__BB9_124;
	add.s64 	%rd347, %rd43, 256;
	// begin inline asm
	ld.global.nc.u64 %rd701, [%rd347];
	// end inline asm
$L__BB9_124:
	add.s32 	%r254, %r252, 64;
	setp.ge.u32 	%p109, %r254, %r3;
	@%p109 bra 	$L__BB9_126;
	add.s64 	%rd349, %rd43, 512;
	// begin inline asm
	ld.global.nc.u64 %rd702, [%rd349];
	// end inline asm
$L__BB9_126:
	setp.ge.u32 	%p110, %r252, %r3;
	// begin inline asm
	mov.u32 %r1359, %laneid;
	// end inline asm
	shr.u32 	%r256, %r251, 5;
	mad.lo.s32 	%r257, %r256, 96, %r1359;
	shl.b32 	%r1360, %r257, 3;
	mov.u32 	%r1361, _ZN6thrust24THRUST_300001_SM_1000_NS8cuda_cub4core6detail5shmemE;
	add.s32 	%r258, %r1361, %r1360;
	st.shared.u64 	[%r258], %rd700;
	st.shared.u64 	[%r258+256], %rd701;
	st.shared.u64 	[%r258+512], %rd702;
	bar.warp.sync 	-1;
	shl.b32 	%r259, %r1359, 1;
	shl.b32 	%r1362, %r1359, 4;
	add.s32 	%r260, %r258, %r1362;
	ld.shared.u64 	%rd48, [%r260];
	ld.shared.u64 	%rd49, [%r260+8];
	ld.shared.u64 	%rd50, [%r260+16];
	bar.sync 	0;
	mul.wide.u32 	%rd353, %r2, 16;
	add.s64 	%rd352, %rd6, %rd353;
	// begin inline asm
	ld.global.nc.v2.u64 {%rd707, %rd708}, [%rd352];
	// end inline asm
	mov.u64 	%rd703, %rd707;
	mov.u64 	%rd704, %rd708;
	@%p110 bra 	$L__BB9_128;
	mul.wide.u32 	%rd357, %r252, 16;
	add.s64 	%rd356, %rd352, %rd357;
	// begin inline asm
	ld.global.nc.v2.u64 {%rd703, %rd704}, [%rd356];
	// end inline asm
$L__BB9_128:
	setp.ge.u32 	%p111, %r253, %r3;
	shl.b32 	%r1363, %r252, 4;
	cvt.u64.u32 	%rd358, %r1363;
	add.s64 	%rd58, %rd352, %rd358;
	mov.u64 	%rd705, %rd707;
	mov.u64 	%rd706, %rd708;
	@%p111 bra 	$L__BB9_130;
	add.s64 	%rd361, %rd58, 512;
	// begin inline asm
	ld.global.nc.v2.u64 {%rd705, %rd706}, [%rd361];
	// end inline asm
$L__BB9_130:
	setp.ge.u32 	%p112, %r254, %r3;
	@%p112 bra 	$L__BB9_132;
	add.s64 	%rd364, %rd58, 1024;
	// begin inline asm
	ld.global.nc.v2.u64 {%rd707, %rd708}, [%rd364];
	// end inline asm
$L__BB9_132:
	add.s32 	%r1366, %r258, %r1360;
	st.shared.v2.u64 	[%r1366], {%rd703, %rd704};
	st.shared.v2.u64 	[%r1366+512], {%rd705, %rd706};
	st.shared.v2.u64 	[%r1366+1024], {%rd707, %rd708};
	bar.warp.sync 	-1;
	add.s32 	%r1367, %r257, %r259;
	shl.b32 	%r1368, %r1367, 3;
	add.s32 	%r1369, %r260, %r1368;
	ld.shared.v2.f64 	{%fd777, %fd778}, [%r1369];
	ld.shared.v2.f64 	{%fd111, %fd112}, [%r1369+16];
	ld.shared.v2.f64 	{%fd114, %fd113}, [%r1369+32];
	bar.sync 	0;
	shl.b32 	%r1370, %r251, 3;
	add.s32 	%r1372, %r1361, %r1370;
	add.s32 	%r261, %r1372, 2480;
	st.shared.u64 	[%r1372+2480], %rd50;
	bar.sync 	0;
	setp.eq.s32 	%p113, %r251, 0;
	mov.b32 	%r2893, 1;
	@%p113 bra 	$L__BB9_134;
	ld.shared.u64 	%rd709, [%r261+-8];
	setp.ne.s64 	%p114, %rd709, %rd48;
	selp.u32 	%r2893, 1, 0, %p114;
$L__BB9_134:
	setp.eq.s32 	%p115, %r251, 0;
	setp.ne.s64 	%p116, %rd48, %rd49;
	setp.ne.s64 	%p117, %rd49, %rd50;
	mul.lo.s32 	%r1613, %r251, 3;
	setp.eq.s32 	%p118, %r1613, %r3;
	selp.u32 	%r1614, 1, 0, %p118;
	selp.b32 	%r1615, %r1614, %r2893, %p118;
	selp.b32 	%r264, %r1614, %r1615, %p115;
	add.s32 	%r1616, %r1613, 1;
	setp.eq.s32 	%p119, %r1616, %r3;
	or.pred  	%p1, %p119, %p116;
	selp.u32 	%r265, 1, 0, %p1;
	add.s32 	%r1617, %r1613, 2;
	setp.eq.s32 	%p120, %r1617, %r3;
	or.pred  	%p2, %p120, %p117;
	selp.u32 	%r1618, 1, 0, %p2;
	add.s32 	%r1619, %r264, %r265;
	add.f64 	%fd365, %fd777, %fd111;
	add.f64 	%fd366, %fd778, %fd112;
	selp.f64 	%fd367, %fd111, %fd365, %p1;
	selp.f64 	%fd368, %fd112, %fd366, %p1;
	add.s32 	%r1374, %r1619, %r1618;
	add.f64 	%fd369, %fd367, %fd114;
	add.f64 	%fd370, %fd368, %fd113;
	selp.f64 	%fd371, %fd114, %fd369, %p2;
	mov.b64 	%rd366, %fd371;
	mov.b64 	{%r1394, %r1399}, %rd366;
	selp.f64 	%fd372, %fd113, %fd370, %p2;
	mov.b64 	%rd367, %fd372;
	mov.b64 	{%r1404, %r1409}, %rd367;
	mov.b32 	%r1610, 1;
	mov.b32 	%r1611, 0;
	mov.b32 	%r1612, -1;
	// begin inline asm
	shfl.sync.up.b32 %r1373, %r1374, %r1610, %r1611, %r1612;
	// end inline asm
	// begin inline asm
	shfl.sync.up.b32 %r1378, %r1611, %r1610, %r1611, %r1612;
	// end inline asm
	// begin inline asm
	shfl.sync.up.b32 %r1383, %r1611, %r1610, %r1611, %r1612;
	// end inline asm
	// begin inline asm
	shfl.sync.up.b32 %r1388, %r1611, %r1610, %r1611, %r1612;
	// end inline asm
	// begin inline asm
	shfl.sync.up.b32 %r1393, %r1394, %r1610, %r1611, %r1612;
	// end inline asm
	// begin inline asm
	shfl.sync.up.b32 %r1398, %r1399, %r1610, %r1611, %r1612;
	// end inline asm
	mov.b64 	%rd368, {%r1393, %r1398};
	mov.b64 	%fd373, %rd368;
	// begin inline asm
	shfl.sync.up.b32 %r1403, %r1404, %r1610, %r1611, %r1612;
	// end inline asm
	// begin inline asm
	shfl.sync.up.b32 %r1408, %r1409, %r1610, %r1611, %r1612;
	// end inline asm
	mov.b64 	%rd369, {%r1403, %r1408};
	mov.b64 	%fd374, %rd369;
	setp.eq.s32 	%p121, %r1374, 0;
	add.f64 	%fd375, %fd371, %fd373;
	add.f64 	%fd376, %fd372, %fd374;
	selp.f64 	%fd377, %fd375, %fd371, %p121;
	selp.f64 	%fd378, %fd376, %fd372, %p121;
	setp.lt.s32 	%p122, %r1359, 1;
	selp.b32 	%r1620, 0, %r1373, %p122;
	add.s32 	%r1414, %r1374, %r1620;
	selp.f64 	%fd379, %fd371, %fd377, %p122;
	mov.b64 	%rd370, %fd379;
	mov.b64 	{%r1434, %r1439}, %rd370;
	selp.f64 	%fd380, %fd372, %fd378, %p122;
	mov.b64 	%rd371, %fd380;
	mov.b64 	{%r1444, %r1449}, %rd371;
	mov.b32 	%r1450, 2;
	// begin inline asm
	shfl.sync.up.b32 %r1413, %r1414, %r1450, %r1611, %r1612;
	// end inline asm
	// begin inline asm
	shfl.sync.up.b32 %r1418, %r1611, %r1450, %r1611, %r1612;
	// end inline asm
	// begin inline asm
	shfl.sync.up.b32 %r1423, %r1611, %r1450, %r1611, %r1612;
	// end inline asm
	// begin inline asm
	shfl.sync.up.b32 %r1428, %r1611, %r1450, %r1611, %r1612;
	// end inline asm
	// begin inline asm
	shfl.sync.up.b32 %r1433, %r1434, %r1450, %r1611, %r1612;
	// end inline asm
	// begin inline asm
	shfl.sync.up.b32 %r1438, %r1439, %r1450, %r1611, %r1612;
	// end inline asm
	mov.b64 	%rd372, {%r1433, %r1438};
	mov.b64 	%fd381, %rd372;
	// begin inline asm
	shfl.sync.up.b32 %r1443, %r1444, %r1450, %r1611, %r1612;
	// end inline asm
	// begin inline asm
	shfl.sync.up.b32 %r1448, %r1449, %r1450, %r1611, %r1612;
	// end inline asm
	mov.b64 	%rd373, {%r1443, %r1448};
	mov.b64 	%fd382, %rd373;
	setp.eq.s32 	%p123, %r1414, 0;
	add.f64 	%fd383, %fd379, %fd381;
	add.f64 	%fd384, %fd380, %fd382;
	selp.f64 	%fd385, %fd383, %fd379, %p123;
	selp.f64 	%fd386, %fd384, %fd380, %p123;
	setp.lt.s32 	%p124, %r1359, 2;
	selp.b32 	%r1621, 0, %r1413, %p124;
	add.s32 	%r1454, %r1414, %r1621;
	selp.f64 	%fd387, %fd379, %fd385, %p124;
	mov.b64 	%rd374, %fd387;
	mov.b64 	{%r1474, %r1479}, %rd374;
	selp.f64 	%fd388, %fd380, %fd386, %p124;
	mov.b64 	%rd375, %fd388;
	mov.b64 	{%r1484, %r1489}, %rd375;
	mov.b32 	%r1490, 4;
	// begin inline asm
	shfl.sync.up.b32 %r1453, %r1454, %r1490, %r1611, %r1612;
	// end inline asm
	// begin inline asm
	shfl.sync.up.b32 %r1458, %r1611, %r1490, %r1611, %r1612;
	// end inline asm
	// begin inline asm
	shfl.sync.up.b32 %r1463, %r1611, %r1490, %r1611, %r1612;
	// end inline asm
	// begin inline asm
	shfl.sync.up.b32 %r1468, %r1611, %r1490, %r1611, %r1612;
	// end inline asm
	// begin inline asm
	shfl.sync.up.b32 %r1473, %r1474, %r1490, %r1611, %r1612;
	// end inline asm
	// begin inline asm
	shfl.sync.up.b32 %r1478, %r1479, %r1490, %r1611, %r1612;
	// end inline asm
	mov.b64 	%rd376, {%r1473, %r1478};
	mov.b64 	%fd389, %rd376;
	// begin inline asm
	shfl.sync.up.b32 %r1483, %r1484, %r1490, %r1611, %r1612;
	// end inline asm
	// begin inline asm
	shfl.sync.up.b32 %r1488, %r1489, %r1490, %r1611, %r1612;
	// end inline asm
	mov.b64 	%rd377, {%r1483, %r1488};
	mov.b64 	%fd390, %rd377;
	setp.eq.s32 	%p125, %r1454, 0;
	add.f64 	%fd391, %fd387, %fd389;
	add.f64 	%fd392, %fd388, %fd390;
	selp.f64 	%fd393, %fd391, %fd387, %p125;
	selp.f64 	%fd394, %fd392, %fd388, %p125;
	setp.lt.s32 	%p126, %r1359, 4;
	selp.b32 	%r1622, 0, %r1453, %p126;
	add.s32 	%r1494, %r1454, %r1622;
	selp.f64 	%fd395, %fd387, %fd393, %p126;
	mov.b64 	%rd378, %fd395;
	mov.b64 	{%r1514, %r1519}, %rd378;
	selp.f64 	%fd396, %fd388, %fd394, %p126;
	mov.b64 	%rd379, %fd396;
	mov.b64 	{%r1524, %r1529}, %rd379;
	mov.b32 	%r1530, 8;
	// begin inline asm
	shfl.sync.up.b32 %r1493, %r1494, %r1530, %r1611, %r1612;
	// end inline asm
	// begin inline asm
	shfl.sync.up.b32 %r1498, %r1611, %r1530, %r1611, %r1612;
	// end inline asm
	// begin inline asm
	shfl.sync.up.b32 %r1503, %r1611, %r1530, %r1611, %r1612;
	// end inline asm
	// begin inline asm
	shfl.sync.up.b32 %r1508, %r1611, %r1530, %r1611, %r1612;
	// end inline asm
	// begin inline asm
	shfl.sync.up.b32 %r1513, %r1514, %r1530, %r1611, %r1612;
	// end inline asm
	// begin inline asm
	shfl.sync.up.b32 %r1518, %r1519, %r1530, %r1611, %r1612;
	// end inline asm
	mov.b64 	%rd380, {%r1513, %r1518};
	mov.b64 	%fd397, %rd380;
	// begin inline asm
	shfl.sync.up.b32 %r1523, %r1524, %r1530, %r1611, %r1612;
	// end inline asm
	// begin inline asm
	shfl.sync.up.b32 %r1528, %r1529, %r1530, %r1611, %r1612;
	// end inline asm
	mov.b64 	%rd381, {%r1523, %r1528};
	mov.b64 	%fd398, %rd381;
	setp.eq.s32 	%p127, %r1494, 0;
	add.f64 	%fd399, %fd395, %fd397;
	add.f64 	%fd400, %fd396, %fd398;
	selp.f64 	%fd401, %fd399, %fd395, %p127;
	selp.f64 	%fd402, %fd400, %fd396, %p127;
	setp.lt.s32 	%p128, %r1359, 8;
	selp.b32 	%r1623, 0, %r1493, %p128;
	add.s32 	%r1534, %r1494, %r1623;
	selp.f64 	%fd403, %fd395, %fd401, %p128;
	mov.b64 	%rd382, %fd403;
	mov.b64 	{%r1554, %r1559}, %rd382;
	selp.f64 	%fd404, %fd396, %fd402, %p128;
	mov.b64 	%rd383, %fd404;
	mov.b64 	{%r1564, %r1569}, %rd383;
	mov.b32 	%r1570, 16;
	// begin inline asm
	shfl.sync.up.b32 %r1533, %r1534, %r1570, %r1611, %r1612;
	// end inline asm
	// begin inline asm
	shfl.sync.up.b32 %r1538, %r1611, %r1570, %r1611, %r1612;
	// end inline asm
	// begin inline asm
	shfl.sync.up.b32 %r1543, %r1611, %r1570, %r1611, %r1612;
	// end inline asm
	// begin inline asm
	shfl.sync.up.b32 %r1548, %r1611, %r1570, %r1611, %r1612;
	// end inline asm
	// begin inline asm
	shfl.sync.up.b32 %r1553, %r1554, %r1570, %r1611, %r1612;
	// end inline asm
	// begin inline asm
	shfl.sync.up.b32 %r1558, %r1559, %r1570, %r1611, %r1612;
	// end inline asm
	mov.b64 	%rd384, {%r1553, %r1558};
	mov.b64 	%fd405, %rd384;
	// begin inline asm
	shfl.sync.up.b32 %r1563, %r1564, %r1570, %r1611, %r1612;
	// end inline asm
	// begin inline asm
	shfl.sync.up.b32 %r1568, %r1569, %r1570, %r1611, %r1612;
	// end inline asm
	mov.b64 	%rd385, {%r1563, %r1568};
	mov.b64 	%fd406, %rd385;
	setp.eq.s32 	%p129, %r1534, 0;
	add.f64 	%fd407, %fd403, %fd405;
	add.f64 	%fd408, %fd404, %fd406;
	selp.f64 	%fd115, %fd407, %fd403, %p129;
	selp.f64 	%fd116, %fd408, %fd404, %p129;
	setp.lt.s32 	%p130, %r1359, 16;
	selp.b32 	%r1624, 0, %r1533, %p130;
	add.s32 	%r1574, %r1534, %r1624;
	selp.f64 	%fd409, %fd403, %fd115, %p130;
	mov.b64 	%rd386, %fd409;
	mov.b64 	{%r1594, %r1599}, %rd386;
	selp.f64 	%fd410, %fd404, %fd116, %p130;
	mov.b64 	%rd387, %fd410;
	mov.b64 	{%r1604, %r1609}, %rd387;
	// begin inline asm
	shfl.sync.up.b32 %r2894, %r1574, %r1610, %r1611, %r1612;
	// end inline asm
	// begin inline asm
	shfl.sync.up.b32 %r1578, %r1611, %r1610, %r1611, %r1612;
	// end inline asm
	// begin inline asm
	shfl.sync.up.b32 %r1583, %r1611, %r1610, %r1611, %r1612;
	// end inline asm
	// begin inline asm
	shfl.sync.up.b32 %r1588, %r1611, %r1610, %r1611, %r1612;
	// end inline asm
	// begin inline asm
	shfl.sync.up.b32 %r1593, %r1594, %r1610, %r1611, %r1612;
	// end inline asm
	// begin inline asm
	shfl.sync.up.b32 %r1598, %r1599, %r1610, %r1611, %r1612;
	// end inline asm
	mov.b64 	%rd388, {%r1593, %r1598};
	mov.b64 	%fd775, %rd388;
	// begin inline asm
	shfl.sync.up.b32 %r1603, %r1604, %r1610, %r1611, %r1612;
	// end inline asm
	// begin inline asm
	shfl.sync.up.b32 %r1608, %r1609, %r1610, %r1611, %r1612;
	// end inline asm
	mov.b64 	%rd389, {%r1603, %r1608};
	mov.b64 	%fd776, %rd389;
	setp.ne.s32 	%p131, %r1359, 31;
	@%p131 bra 	$L__BB9_136;
	shl.b32 	%r1625, %r256, 5;
	add.s32 	%r1627, %r1361, %r1625;
	mov.b32 	%r1628, 0;
	st.shared.v4.u32 	[%r1627], {%r1574, %r1628, %r1628, %r1628};
	st.shared.v2.f64 	[%r1627+16], {%fd115, %fd116};
$L__BB9_136:
	bar.sync 	0;
	ld.shared.u32 	%r1629, [_ZN6thrust24THRUST_300001_SM_1000_NS8cuda_cub4core6detail5shmemE];
	ld.shared.v2.f64 	{%fd411, %fd412}, [_ZN6thrust24THRUST_300001_SM_1000_NS8cuda_cub4core6detail5shmemE+16];
	ld.shared.u32 	%r1630, [_ZN6thrust24THRUST_300001_SM_1000_NS8cuda_cub4core6detail5shmemE+32];
	ld.shared.v2.f64 	{%fd413, %fd414}, [_ZN6thrust24THRUST_300001_SM_1000_NS8cuda_cub4core6detail5shmemE+48];
	add.s32 	%r1631, %r1630, %r1629;
	setp.eq.s32 	%p132, %r1630, 0;
	add.f64 	%fd415, %fd411, %fd413;
	add.f64 	%fd416, %fd412, %fd414;
	selp.f64 	%fd417, %fd415, %fd413, %p132;
	selp.f64 	%fd418, %fd416, %fd414, %p132;
	setp.eq.s32 	%p133, %r256, 2;
	selp.b32 	%r1632, %r1631, %r1629, %p133;
	selp.f64 	%fd419, %fd417, %fd411, %p133;
	selp.f64 	%fd420, %fd418, %fd412, %p133;
	ld.shared.u32 	%r1633, [_ZN6thrust24THRUST_300001_SM_1000_NS8cuda_cub4core6detail5shmemE+64];
	ld.shared.v2.f64 	{%fd421, %fd422}, [_ZN6thrust24THRUST_300001_SM_1000_NS8cuda_cub4core6detail5shmemE+80];
	add.s32 	%r1634, %r1633, %r1631;
	setp.eq.s32 	%p134, %r1633, 0;
	add.f64 	%fd423, %fd417, %fd421;
	add.f64 	%fd424, %fd418, %fd422;
	selp.f64 	%fd425, %fd423, %fd421, %p134;
	selp.f64 	%fd426, %fd424, %fd422, %p134;
	setp.eq.s32 	%p135, %r256, 3;
	selp.b32 	%r1635, %r1634, %r1632, %p135;
	selp.f64 	%fd427, %fd425, %fd419, %p135;
	selp.f64 	%fd428, %fd426, %fd420, %p135;
	ld.shared.u32 	%r1636, [_ZN6thrust24THRUST_300001_SM_1000_NS8cuda_cub4core6detail5shmemE+96];
	ld.shared.v2.f64 	{%fd429, %fd430}, [_ZN6thrust24THRUST_300001_SM_1000_NS8cuda_cub4core6detail5shmemE+112];
	add.s32 	%r1637, %r1636, %r1634;
	setp.eq.s32 	%p136, %r1636, 0;
	add.f64 	%fd431, %fd425, %fd429;
	add.f64 	%fd432, %fd426, %fd430;
	selp.f64 	%fd433, %fd431, %fd429, %p136;
	selp.f64 	%fd434, %fd432, %fd430, %p136;
	setp.eq.s32 	%p137, %r256, 4;
	selp.b32 	%r1638, %r1637, %r1635, %p137;
	selp.f64 	%fd435, %fd433, %fd427, %p137;
	selp.f64 	%fd436, %fd434, %fd428, %p137;
	ld.shared.u32 	%r1639, [_ZN6thrust24THRUST_300001_SM_1000_NS8cuda_cub4core6detail5shmemE+128];
	ld.shared.v2.f64 	{%fd437, %fd438}, [_ZN6thrust24THRUST_300001_SM_1000_NS8cuda_cub4core6detail5shmemE+144];
	add.s32 	%r1640, %r1639, %r1637;
	setp.eq.s32 	%p138, %r1639, 0;
	add.f64 	%fd439, %fd433, %fd437;
	add.f64 	%fd440, %fd434, %fd438;
	selp.f64 	%fd441, %fd439, %fd437, %p138;
	selp.f64 	%fd442, %fd440, %fd438, %p138;
	setp.eq.s32 	%p139, %r256, 5;
	selp.b32 	%r1641, %r1640, %r1638, %p139;
	selp.f64 	%fd443, %fd441, %fd435, %p139;
	selp.f64 	%fd444, %fd442, %fd436, %p139;
	ld.shared.u32 	%r1642, [_ZN6thrust24THRUST_300001_SM_1000_NS8cuda_cub4core6detail5shmemE+160];
	ld.shared.v2.f64 	{%fd445, %fd446}, [_ZN6thrust24THRUST_300001_SM_1000_NS8cuda_cub4core6detail5shmemE+176];
	add.s32 	%r1643, %r1642, %r1640;
	setp.eq.s32 	%p140, %r1642, 0;
	add.f64 	%fd447, %fd441, %fd445;
	add.f64 	%fd448, %fd442, %fd446;
	selp.f64 	%fd449, %fd447, %fd445, %p140;
	selp.f64 	%fd450, %fd448, %fd446, %p140;
	setp.eq.s32 	%p141, %r256, 6;
	selp.b32 	%r1644, %r1643, %r1641, %p141;
	selp.f64 	%fd451, %fd449, %fd443, %p141;
	selp.f64 	%fd452, %fd450, %fd444, %p141;
	ld.shared.u32 	%r1645, [_ZN6thrust24THRUST_300001_SM_1000_NS8cuda_cub4core6detail5shmemE+192];
	ld.shared.v2.f64 	{%fd453, %fd454}, [_ZN6thrust24THRUST_300001_SM_1000_NS8cuda_cub4core6detail5shmemE+208];
	add.s32 	%r1646, %r1645, %r1643;
	setp.eq.s32 	%p142, %r1645, 0;
	add.f64 	%fd455, %fd449, %fd453;
	add.f64 	%fd456, %fd450, %fd454;
	selp.f64 	%fd457, %fd455, %fd453, %p142;
	selp.f64 	%fd458, %fd456, %fd454, %p142;
	setp.eq.s32 	%p143, %r256, 7;
	selp.b32 	%r268, %r1646, %r1644, %p143;
	selp.f64 	%fd119, %fd457, %fd451, %p143;
	selp.f64 	%fd120, %fd458, %fd452, %p143;
	ld.shared.u32 	%r1647, [_ZN6thrust24THRUST_300001_SM_1000_NS8cuda_cub4core6detail5shmemE+224];
	ld.shared.v2.f64 	{%fd459, %fd460}, [_ZN6thrust24THRUST_300001_SM_1000_NS8cuda_cub4core6detail5shmemE+240];
	add.s32 	%r2902, %r1647, %r1646;
	setp.eq.s32 	%p144, %r1647, 0;
	add.f64 	%fd461, %fd457, %fd459;
	add.f64 	%fd462, %fd458, %fd460;
	selp.f64 	%fd121, %fd461, %fd459, %p144;
	selp.f64 	%fd122, %fd462, %fd460, %p144;
	setp.lt.u32 	%p145, %r251, 32;
	@%p145 bra 	$L__BB9_138;
	setp.eq.s32 	%p146, %r2894, 0;
	add.f64 	%fd463, %fd119, %fd775;
	add.f64 	%fd464, %fd120, %fd776;
	selp.f64 	%fd465, %fd463, %fd775, %p146;
	selp.f64 	%fd466, %fd464, %fd776, %p146;
	setp.eq.s32 	%p147, %r1359, 0;
	selp.b32 	%r1648, 0, %r2894, %p147;
	add.s32 	%r2894, %r268, %r1648;
	selp.f64 	%fd775, %fd119, %fd465, %p147;
	selp.f64 	%fd776, %fd120, %fd466, %p147;
$L__BB9_138:
	setp.eq.s32 	%p148, %r251, 0;
	mov.b32 	%r2895, 0;
	mov.u32 	%r2896, %r264;
	@%p148 bra 	$L__BB9_141;
	add.s32 	%r2896, %r264, %r2894;
	setp.ne.s32 	%p149, %r264, 0;
	mov.u32 	%r2895, %r2894;
	@%p149 bra 	$L__BB9_141;
	add.f64 	%fd777, %fd775, %fd777;
	add.f64 	%fd778, %fd776, %fd778;
$L__BB9_141:
	add.s32 	%r275, %r2896, %r265;
	add.f64 	%fd467, %fd777, %fd111;
	add.f64 	%fd468, %fd778, %fd112;
	selp.f64 	%fd131, %fd111, %fd467, %p1;
	selp.f64 	%fd132, %fd112, %fd468, %p1;
	setp.lt.s32 	%p150, %r2902, 257;
	@%p150 bra 	$L__BB9_155;
	bar.sync 	0;
	setp.eq.s32 	%p154, %r264, 0;
	@%p154 bra 	$L__BB9_144;
	shl.b32 	%r1650, %r2895, 5;
	add.s32 	%r1652, %r1361, %r1650;
	st.shared.u64 	[%r1652], %rd709;
	st.shared.v2.f64 	[%r1652+16], {%fd775, %fd776};
$L__BB9_144:
	not.pred 	%p155, %p1;
	@%p155 bra 	$L__BB9_146;
	shl.b32 	%r1653, %r2896, 5;
	add.s32 	%r1655, %r1361, %r1653;
	st.shared.u64 	[%r1655], %rd48;
	st.shared.v2.f64 	[%r1655+16], {%fd777, %fd778};
$L__BB9_146:
	not.pred 	%p156, %p2;
	@%p156 bra 	$L__BB9_148;
	shl.b32 	%r1656, %r275, 5;
	add.s32 	%r1658, %r1361, %r1656;
	st.shared.u64 	[%r1658], %rd49;
	st.shared.v2.f64 	[%r1658+16], {%fd131, %fd132};
$L__BB9_148:
	bar.sync 	0;
	setp.ge.u32 	%p157, %r251, %r2902;
	@%p157 bra 	$L__BB9_161;
	not.b32 	%r1659, %r251;
	add.s32 	%r276, %r2902, %r1659;
	and.b32  	%r1660, %r276, 768;
	setp.eq.s32 	%p158, %r1660, 768;
	mov.u32 	%r2901, %r251;
	@%p158 bra 	$L__BB9_152;
	shr.u32 	%r1661, %r276, 8;
	add.s32 	%r1662, %r1661, 1;
	and.b32  	%r1663, %r1662, 3;
	mul.wide.u32 	%rd402, %r251, 16;
	add.s64 	%rd711, %rd8, %rd402;
	mul.wide.u32 	%rd403, %r251, 8;
	add.s64 	%rd710, %rd7, %rd403;
	shl.b32 	%r1664, %r251, 5;
	add.s32 	%r1666, %r1664, %r1361;
	add.s32 	%r2898, %r1666, 16;
	neg.s32 	%r2897, %r1663;
	shl.b32 	%r1667, %r1662, 8;
	and.b32  	%r1668, %r1667, 768;
	add.s32 	%r2901, %r251, %r1668;
$L__BB9_151:
	.pragma "nounroll";
	ld.shared.u64 	%rd404, [%r2898+-16];
	ld.shared.v2.f64 	{%fd469, %fd470}, [%r2898];
	st.global.u64 	[%rd710], %rd404;
	st.global.v2.f64 	[%rd711], {%fd469, %fd470};
	add.s64 	%rd711, %rd711, 4096;
	add.s64 	%rd710, %rd710, 2048;
	add.s32 	%r2898, %r2898, 8192;
	add.s32 	%r2897, %r2897, 1;
	setp.ne.s32 	%p159, %r2897, 0;
	@%p159 bra 	$L__BB9_151;
$L__BB9_152:
	setp.lt.u32 	%p160, %r276, 768;
	@%p160 bra 	$L__BB9_161;
	shl.b32 	%r1669, %r2901, 5;
	add.s32 	%r1671, %r1669, %r1361;
	add.s32 	%r2900, %r1671, 16384;
	mul.wide.u32 	%rd405, %r2901, 8;
	add.s64 	%rd406, %rd405, %rd7;
	add.s64 	%rd713, %rd406, 4096;
	mul.wide.u32 	%rd407, %r2901, 16;
	add.s64 	%rd408, %rd407, %rd8;
	add.s64 	%rd712, %rd408, 8192;
$L__BB9_154:
	ld.shared.u64 	%rd409, [%r2900+-16384];
	ld.shared.v2.f64 	{%fd471, %fd472}, [%r2900+-16368];
	st.global.u64 	[%rd713+-4096], %rd409;
	st.global.v2.f64 	[%rd712+-8192], {%fd471, %fd472};
	ld.shared.u64 	%rd410, [%r2900+-8192];
	ld.shared.v2.f64 	{%fd473, %fd474}, [%r2900+-8176];
	st.global.u64 	[%rd713+-2048], %rd410;
	st.global.v2.f64 	[%rd712+-4096], {%fd473, %fd474};
	ld.shared.u64 	%rd411, [%r2900];
	ld.shared.v2.f64 	{%fd475, %fd476}, [%r2900+16];
	st.global.u64 	[%rd713], %rd411;
	st.global.v2.f64 	[%rd712], {%fd475, %fd476};
	ld.shared.u64 	%rd412, [%r2900+8192];
	ld.shared.v2.f64 	{%fd477, %fd478}, [%r2900+8208];
	st.global.u64 	[%rd713+2048], %rd412;
	st.global.v2.f64 	[%rd712+4096], {%fd477, %fd478};
	add.s32 	%r2901, %r2901, 1024;
	add.s32 	%r2900, %r2900, 32768;
	add.s64 	%rd713, %rd713, 8192;
	add.s64 	%rd712, %rd712, 16384;
	setp.lt.s32 	%p161, %r2901, %r2902;
	@%p161 bra 	$L__BB9_154;
	bra.uni 	$L__BB9_161;
$L__BB9_155:
	setp.eq.s32 	%p151, %r264, 0;
	@%p151 bra 	$L__BB9_157;
	mul.wide.s32 	%rd390, %r2895, 8;
	add.s64 	%rd391, %rd7, %rd390;
	st.global.u64 	[%rd391], %rd709;
	mul.wide.s32 	%rd392, %r2895, 16;
	add.s64 	%rd393, %rd8, %rd392;
	st.global.v2.f64 	[%rd393], {%fd775, %fd776};
$L__BB9_157:
	not.pred 	%p152, %p1;
	@%p152 bra 	$L__BB9_159;
	mul.wide.s32 	%rd394, %r2896, 8;
	add.s64 	%rd395, %rd7, %rd394;
	st.global.u64 	[%rd395], %rd48;
	mul.wide.s32 	%rd396, %r2896, 16;
	add.s64 	%rd397, %rd8, %rd396;
	st.global.v2.f64 	[%rd397], {%fd777, %fd778};
$L__BB9_159:
	not.pred 	%p153, %p2;
	@%p153 bra 	$L__BB9_161;
	mul.wide.s32 	%rd398, %r275, 8;
	add.s64 	%rd399, %rd7, %rd398;
	st.global.u64 	[%rd399], %rd49;
	mul.wide.s32 	%rd400, %r275, 16;
	add.s64 	%rd401, %rd8, %rd400;
	st.global.v2.f64 	[%rd401], {%fd131, %fd132};
$L__BB9_161:
	setp.ne.s32 	%p162, %r251, 255;
	@%p162 bra 	$L__BB9_266;
	setp.ne.s32 	%p163, %r3, 768;
	@%p163 bra 	$L__BB9_164;
	mul.wide.s32 	%rd413, %r2902, 8;
	add.s64 	%rd414, %rd7, %rd413;
	st.global.u64 	[%rd414], %rd50;
	mul.wide.s32 	%rd415, %r2902, 16;
	add.s64 	%rd416, %rd8, %rd415;
	st.global.v2.f64 	[%rd416], {%fd121, %fd122};
	add.s32 	%r2902, %r2902, 1;
$L__BB9_164:
	st.global.u32 	[%rd1], %r2902;
	bra.uni 	$L__BB9_266;
$L__BB9_165:
	mul.wide.u32 	%rd126, %r2, 8;
	add.s64 	%rd125, %rd5, %rd126;
	// begin inline asm
	ld.global.nc.u64 %rd716, [%rd125];
	// end inline asm
	mov.u32 	%r292, %tid.x;
	and.b32  	%r514, %r292, 31;
	and.b32  	%r515, %r292, 992;
	mul.lo.s32 	%r516, %r515, 3;
	or.b32  	%r293, %r516, %r514;
	setp.ge.u32 	%p9, %r293, %r3;
	mov.u64 	%rd714, %rd716;
	@%p9 bra 	$L__BB9_167;
	add.s32 	%r517, %r293, %r2;
	mul.wide.u32 	%rd129, %r517, 8;
	add.s64 	%rd128, %rd5, %rd129;
	// begin inline asm
	ld.global.nc.u64 %rd714, [%rd128];
	// end inline asm
$L__BB9_167:
	add.s32 	%r294, %r293, 32;
	setp.ge.u32 	%p10, %r294, %r3;
	shl.b32 	%r518, %r293, 3;
	cvt.u64.u32 	%rd130, %r518;
	add.s64 	%rd85, %rd125, %rd130;
	mov.u64 	%rd715, %rd716;
	@%p10 bra 	$L__BB9_169;
	add.s64 	%rd132, %rd85, 256;
	// begin inline asm
	ld.global.nc.u64 %rd715, [%rd132];
	// end inline asm
$L__BB9_169:
	add.s32 	%r295, %r293, 64;
	setp.ge.u32 	%p11, %r295, %r3;
	@%p11 bra 	$L__BB9_171;
	add.s64 	%rd134, %rd85, 512;
	// begin inline asm
	ld.global.nc.u64 %rd716, [%rd134];
	// end inline asm
$L__BB9_171:
	// begin inline asm
	mov.u32 %r519, %laneid;
	// end inline asm
	shr.u32 	%r297, %r292, 5;
	mad.lo.s32 	%r298, %r297, 96, %r519;
	shl.b32 	%r520, %r298, 3;
	mov.u32 	%r521, _ZN6thrust24THRUST_300001_SM_1000_NS8cuda_cub4core6detail5shmemE;
	add.s32 	%r299, %r521, %r520;
	st.shared.u64 	[%r299], %rd714;
	st.shared.u64 	[%r299+256], %rd715;
	st.shared.u64 	[%r299+512], %rd716;
	bar.warp.sync 	-1;
	shl.b32 	%r300, %r519, 1;
	shl.b32 	%r522, %r519, 4;
	add.s32 	%r301, %r299, %r522;
	ld.shared.u64 	%rd90, [%r301];
	ld.shared.u64 	%rd91, [%r301+8];
	ld.shared.u64 	%rd92, [%r301+16];
	setp.ne.s32 	%p12, %r292, 0;
	mov.b64 	%rd724, 0;
	@%p12 bra 	$L__BB9_173;
	add.s64 	%rd137, %rd125, -8;
	// begin inline asm
	ld.global.nc.u64 %rd724, [%rd137];
	// end inline asm
$L__BB9_173:
	setp.ge.u32 	%p13, %r293, %r3;
	bar.sync 	0;
	mul.wide.u32 	%rd141, %r2, 16;
	add.s64 	%rd140, %rd6, %rd141;
	// begin inline asm
	ld.global.nc.v2.u64 {%rd722, %rd723}, [%rd140];
	// end inline asm
	mov.u64 	%rd718, %rd722;
	mov.u64 	%rd719, %rd723;
	@%p13 bra 	$L__BB9_175;
	add.s32 	%r523, %r293, %r2;
	mul.wide.u32 	%rd145, %r523, 16;
	add.s64 	%rd144, %rd6, %rd145;
	// begin inline asm
	ld.global.nc.v2.u64 {%rd718, %rd719}, [%rd144];
	// end inline asm
$L__BB9_175:
	setp.ge.u32 	%p14, %r294, %r3;
	shl.b32 	%r524, %r293, 4;
	cvt.u64.u32 	%rd146, %r524;
	add.s64 	%rd102, %rd140, %rd146;
	mov.u64 	%rd720, %rd722;
	mov.u64 	%rd721, %rd723;
	@%p14 bra 	$L__BB9_177;
	add.s64 	%rd149, %rd102, 512;
	// begin inline asm
	ld.global.nc.v2.u64 {%rd720, %rd721}, [%rd149];
	// end inline asm
$L__BB9_177:
	setp.ge.u32 	%p15, %r295, %r3;
	@%p15 bra 	$L__BB9_179;
	add.s64 	%rd152, %rd102, 1024;
	// begin inline asm
	ld.global.nc.v2.u64 {%rd722, %rd723}, [%rd152];
	// end inline asm
$L__BB9_179:
	setp.eq.s32 	%p16, %r292, 0;
	add.s32 	%r526, %r299, %r520;
	st.shared.v2.u64 	[%r526], {%rd718, %rd719};
	st.shared.v2.u64 	[%r526+512], {%rd720, %rd721};
	st.shared.v2.u64 	[%r526+1024], {%rd722, %rd723};
	bar.warp.sync 	-1;
	add.s32 	%r527, %r298, %r300;
	shl.b32 	%r528, %r527, 3;
	add.s32 	%r529, %r301, %r528;
	ld.shared.v2.f64 	{%fd133, %fd134}, [%r529];
	ld.shared.v2.f64 	{%fd135, %fd136}, [%r529+16];
	ld.shared.v2.f64 	{%fd138, %fd137}, [%r529+32];
	bar.sync 	0;
	shl.b32 	%r530, %r292, 3;
	add.s32 	%r532, %r521, %r530;
	add.s32 	%r302, %r532, 2480;
	st.shared.u64 	[%r532+2480], %rd92;
	bar.sync 	0;
	@%p16 bra 	$L__BB9_181;
	ld.shared.u64 	%rd724, [%r302+-8];
$L__BB9_181:
	setp.ne.s64 	%p17, %rd724, %rd90;
	setp.ne.s64 	%p18, %rd90, %rd91;
	setp.ne.s64 	%p19, %rd91, %rd92;
	mul.lo.s32 	%r773, %r292, 3;
	setp.eq.s32 	%p20, %r773, %r3;
	or.pred  	%p3, %p20, %p17;
	selp.u32 	%r303, 1, 0, %p3;
	add.s32 	%r774, %r773, 1;
	setp.eq.s32 	%p21, %r774, %r3;
	or.pred  	%p4, %p21, %p18;
	selp.u32 	%r775, 1, 0, %p4;
	add.s32 	%r776, %r773, 2;
	setp.eq.s32 	%p22, %r776, %r3;
	or.pred  	%p5, %p22, %p19;
	selp.u32 	%r777, 1, 0, %p5;
	add.s32 	%r304, %r775, %r303;
	add.f64 	%fd219, %fd133, %fd135;
	add.f64 	%fd220, %fd134, %fd136;
	selp.f64 	%fd221, %fd135, %fd219, %p4;
	selp.f64 	%fd222, %fd136, %fd220, %p4;
	add.s32 	%r534, %r304, %r777;
	add.f64 	%fd223, %fd221, %fd138;
	add.f64 	%fd224, %fd222, %fd137;
	selp.f64 	%fd225, %fd138, %fd223, %p5;
	mov.b64 	%rd153, %fd225;
	mov.b64 	{%r554, %r559}, %rd153;
	selp.f64 	%fd226, %fd137, %fd224, %p5;
	mov.b64 	%rd154, %fd226;
	mov.b64 	{%r564, %r569}, %rd154;
	mov.b32 	%r770, 1;
	mov.b32 	%r771, 0;
	mov.b32 	%r772, -1;
	// begin inline asm
	shfl.sync.up.b32 %r533, %r534, %r770, %r771, %r772;
	// end inline asm
	// begin inline asm
	shfl.sync.up.b32 %r538, %r771, %r770, %r771, %r772;
	// end inline asm
	// begin inline asm
	shfl.sync.up.b32 %r543, %r771, %r770, %r771, %r772;
	// end inline asm
	// begin inline asm
	shfl.sync.up.b32 %r548, %r771, %r770, %r771, %r772;
	// end inline asm
	// begin inline asm
	shfl.sync.up.b32 %r553, %r554, %r770, %r771, %r772;
	// end inline asm
	// begin inline asm
	shfl.sync.up.b32 %r558, %r559, %r770, %r771, %r772;
	// end inline asm
	mov.b64 	%rd155, {%r553, %r558};
	mov.b64 	%fd227, %rd155;
	// begin inline asm
	shfl.sync.up.b32 %r563, %r564, %r770, %r771, %r772;
	// end inline asm
	// begin inline asm
	shfl.sync.up.b32 %r568, %r569, %r770, %r771, %r772;
	// end inline asm
	mov.b64 	%rd156, {%r563, %r568};
	mov.b64 	%fd228, %rd156;
	setp.eq.s32 	%p23, %r534, 0;
	add.f64 	%fd229, %fd225, %fd227;
	add.f64 	%fd230, %fd226, %fd228;
	selp.f64 	%fd231, %fd229, %fd225, %p23;
	selp.f64 	%fd232, %fd230, %fd226, %p23;
	setp.lt.s32 	%p24, %r519, 1;
	selp.b32 	%r778, 0, %r533, %p24;
	add.s32 	%r574, %r534, %r778;
	selp.f64 	%fd233, %fd225, %fd231, %p24;
	mov.b64 	%rd157, %fd233;
	mov.b64 	{%r594, %r599}, %rd157;
	selp.f64 	%fd234, %fd226, %fd232, %p24;
	mov.b64 	%rd158, %fd234;
	mov.b64 	{%r604, %r609}, %rd158;
	mov.b32 	%r610, 2;
	// begin inline asm
	shfl.sync.up.b32 %r573, %r574, %r610, %r771, %r772;
	// end inline asm
	// begin inline asm
	shfl.sync.up.b32 %r578, %r771, %r610, %r771, %r772;
	// end inline asm
	// begin inline asm
	shfl.sync.up.b32 %r583, %r771, %r610, %r771, %r772;
	// end inline asm
	// begin inline asm
	shfl.sync.up.b32 %r588, %r771, %r610, %r771, %r772;
	// end inline asm
	// begin inline asm
	shfl.sync.up.b32 %r593, %r594, %r610, %r771, %r772;
	// end inline asm
	// begin inline asm
	shfl.sync.up.b32 %r598, %r599, %r610, %r771, %r772;
	// end inline asm
	mov.b64 	%rd159, {%r593, %r598};
	mov.b64 	%fd235, %rd159;
	// begin inline asm
	shfl.sync.up.b32 %r603, %r604, %r610, %r771, %r772;
	// end inline asm
	// begin inline asm
	shfl.sync.up.b32 %r608, %r609, %r610, %r771, %r772;
	// end inline asm
	mov.b64 	%rd160, {%r603, %r608};
	mov.b64 	%fd236, %rd160;
	setp.eq.s32 	%p25, %r574, 0;
	add.f64 	%fd237, %fd233, %fd235;
	add.f64 	%fd238, %fd234, %fd236;
	selp.f64 	%fd239, %fd237, %fd233, %p25;
	selp.f64 	%fd240, %fd238, %fd234, %p25;
	setp.lt.s32 	%p26, %r519, 2;
	selp.b32 	%r779, 0, %r573, %p26;
	add.s32 	%r614, %r574, %r779;
	selp.f64 	%fd241, %fd233, %fd239, %p26;
	mov.b64 	%rd161, %fd241;
	mov.b64 	{%r634, %r639}, %rd161;
	selp.f64 	%fd242, %fd234, %fd240, %p26;
	mov.b64 	%rd162, %fd242;
	mov.b64 	{%r644, %r649}, %rd162;
	mov.b32 	%r650, 4;
	// begin inline asm
	shfl.sync.up.b32 %r613, %r614, %r650, %r771, %r772;
	// end inline asm
	// begin inline asm
	shfl.sync.up.b32 %r618, %r771, %r650, %r771, %r772;
	// end inline asm
	// begin inline asm
	shfl.sync.up.b32 %r623, %r771, %r650, %r771, %r772;
	// end inline asm
	// begin inline asm
	shfl.sync.up.b32 %r628, %r771, %r650, %r771, %r772;
	// end inline asm
	// begin inline asm
	shfl.sync.up.b32 %r633, %r634, %r650, %r771, %r772;
	// end inline asm
	// begin inline asm
	shfl.sync.up.b32 %r638, %r639, %r650, %r771, %r772;
	// end inline asm
	mov.b64 	%rd163, {%r633, %r638};
	mov.b64 	%fd243, %rd163;
	// begin inline asm
	shfl.sync.up.b32 %r643, %r644, %r650, %r771, %r772;
	// end inline asm
	// begin inline asm
	shfl.sync.up.b32 %r648, %r649, %r650, %r771, %r772;
	// end inline asm
	mov.b64 	%rd164, {%r643, %r648};
	mov.b64 	%fd244, %rd164;
	setp.eq.s32 	%p27, %r614, 0;
	add.f64 	%fd245, %fd241, %fd243;
	add.f64 	%fd246, %fd242, %fd244;
	selp.f64 	%fd247, %fd245, %fd241, %p27;
	selp.f64 	%fd248, %fd246, %fd242, %p27;
	setp.lt.s32 	%p28, %r519, 4;
	selp.b32 	%r780, 0, %r613, %p28;
	add.s32 	%r654, %r614, %r780;
	selp.f64 	%fd249, %fd241, %fd247, %p28;
	mov.b64 	%rd165, %fd249;
	mov.b64 	{%r674, %r679}, %rd165;
	selp.f64 	%fd250, %fd242, %fd248, %p28;
	mov.b64 	%rd166, %fd250;
	mov.b64 	{%r684, %r689}, %rd166;
	mov.b32 	%r690, 8;
	// begin inline asm
	shfl.sync.up.b32 %r653, %r654, %r690, %r771, %r772;
	// end inline asm
	// begin inline asm
	shfl.sync.up.b32 %r658, %r771, %r690, %r771, %r772;
	// end inline asm
	// begin inline asm
	shfl.sync.up.b32 %r663, %r771, %r690, %r771, %r772;
	// end inline asm
	// begin inline asm
	shfl.sync.up.b32 %r668, %r771, %r690, %r771, %r772;
	// end inline asm
	// begin inline asm
	shfl.sync.up.b32 %r673, %r674, %r690, %r771, %r772;
	// end inline asm
	// begin inline asm
	shfl.sync.up.b32 %r678, %r679, %r690, %r771, %r772;
	// end inline asm
	mov.b64 	%rd167, {%r673, %r678};
	mov.b64 	%fd251, %rd167;
	// begin inline asm
	shfl.sync.up.b32 %r683, %r684, %r690, %r771, %r772;
	// end inline asm
	// begin inline asm
	shfl.sync.up.b32 %r688, %r689, %r690, %r771, %r772;
	// end inline asm
	mov.b64 	%rd168, {%r683, %r688};
	mov.b64 	%fd252, %rd168;
	setp.eq.s32 	%p29, %r654, 0;
	add.f64 	%fd253, %fd249, %fd251;
	add.f64 	%fd254, %fd250, %fd252;
	selp.f64 	%fd255, %fd253, %fd249, %p29;
	selp.f64 	%fd256, %fd254, %fd250, %p29;
	setp.lt.s32 	%p30, %r519, 8;
	selp.b32 	%r781, 0, %r653, %p30;
	add.s32 	%r694, %r654, %r781;
	selp.f64 	%fd257, %fd249, %fd255, %p30;
	mov.b64 	%rd169, %fd257;
	mov.b64 	{%r714, %r719}, %rd169;
	selp.f64 	%fd258, %fd250, %fd256, %p30;
	mov.b64 	%rd170, %fd258;
	mov.b64 	{%r724, %r729}, %rd170;
	mov.b32 	%r730, 16;
	// begin inline asm
	shfl.sync.up.b32 %r693, %r694, %r730, %r771, %r772;
	// end inline asm
	// begin inline asm
	shfl.sync.up.b32 %r698, %r771, %r730, %r771, %r772;
	// end inline asm
	// begin inline asm
	shfl.sync.up.b32 %r703, %r771, %r730, %r771, %r772;
	// end inline asm
	// begin inline asm
	shfl.sync.up.b32 %r708, %r771, %r730, %r771, %r772;
	// end inline asm
	// begin inline asm
	shfl.sync.up.b32 %r713, %r714, %r730, %r771, %r772;
	// end inline asm
	// begin inline asm
	shfl.sync.up.b32 %r718, %r719, %r730, %r771, %r772;
	// end inline asm
	mov.b64 	%rd171, {%r713, %r718};
	mov.b64 	%fd259, %rd171;
	// begin inline asm
	shfl.sync.up.b32 %r723, %r724, %r730, %r771, %r772;
	// end inline asm
	// begin inline asm
	shfl.sync.up.b32 %r728, %r729, %r730, %r771, %r772;
	// end inline asm
	mov.b64 	%rd172, {%r723, %r728};
	mov.b64 	%fd260, %rd172;
	setp.eq.s32 	%p31, %r694, 0;
	add.f64 	%fd261, %fd257, %fd259;
	add.f64 	%fd262, %fd258, %fd260;
	selp.f64 	%fd139, %fd261, %fd257, %p31;
	selp.f64 	%fd140, %fd262, %fd258, %p31;
	setp.lt.s32 	%p32, %r519, 16;
	selp.b32 	%r782, 0, %r693, %p32;
	add.s32 	%r734, %r694, %r782;
	selp.f64 	%fd263, %fd257, %fd139, %p32;
	mov.b64 	%rd173, %fd263;
	mov.b64 	{%r754, %r759}, %rd173;
	selp.f64 	%fd264, %fd258, %fd140, %p32;
	mov.b64 	%rd174, %fd264;
	mov.b64 	{%r764, %r769}, %rd174;
	// begin inline asm
	shfl.sync.up.b32 %r2958, %r734, %r770, %r771, %r772;
	// end inline asm
	// begin inline asm
	shfl.sync.up.b32 %r738, %r771, %r770, %r771, %r772;
	// end inline asm
	// begin inline asm
	shfl.sync.up.b32 %r743, %r771, %r770, %r771, %r772;
	// end inline asm
	// begin inline asm
	shfl.sync.up.b32 %r748, %r771, %r770, %r771, %r772;
	// end inline asm
	// begin inline asm
	shfl.sync.up.b32 %r753, %r754, %r770, %r771, %r772;
	// end inline asm
	// begin inline asm
	shfl.sync.up.b32 %r758, %r759, %r770, %r771, %r772;
	// end inline asm
	mov.b64 	%rd175, {%r753, %r758};
	mov.b64 	%fd807, %rd175;
	// begin inline asm
	shfl.sync.up.b32 %r763, %r764, %r770, %r771, %r772;
	// end inline asm
	// begin inline asm
	shfl.sync.up.b32 %r768, %r769, %r770, %r771, %r772;
	// end inline asm
	mov.b64 	%rd176, {%r763, %r768};
	mov.b64 	%fd808, %rd176;
	setp.ne.s32 	%p33, %r519, 31;
	@%p33 bra 	$L__BB9_183;
	shl.b32 	%r783, %r297, 5;
	add.s32 	%r785, %r521, %r783;
	mov.b32 	%r786, 0;
	st.shared.v4.u32 	[%r785], {%r734, %r786, %r786, %r786};
	st.shared.v2.f64 	[%r785+16], {%fd139, %fd140};
$L__BB9_183:
	bar.sync 	0;
	ld.shared.u32 	%r787, [_ZN6thrust24THRUST_300001_SM_1000_NS8cuda_cub4core6detail5shmemE];
	ld.shared.v2.f64 	{%fd265, %fd266}, [_ZN6thrust24THRUST_300001_SM_1000_NS8cuda_cub4core6detail5shmemE+16];
	ld.shared.u32 	%r788, [_ZN6thrust24THRUST_300001_SM_1000_NS8cuda_cub4core6detail5shmemE+32];
	ld.shared.v2.f64 	{%fd267, %fd268}, [_ZN6thrust24THRUST_300001_SM_1000_NS8cuda_cub4core6detail5shmemE+48];
	add.s32 	%r789, %r788, %r787;
	setp.eq.s32 	%p34, %r788, 0;
	add.f64 	%fd269, %fd265, %fd267;
	add.f64 	%fd270, %fd266, %fd268;
	selp.f64 	%fd271, %fd269, %fd267, %p34;
	selp.f64 	%fd272, %fd270, %fd268, %p34;
	setp.eq.s32 	%p35, %r297, 2;
	selp.b32 	%r790, %r789, %r787, %p35;
	selp.f64 	%fd273, %fd271, %fd265, %p35;
	selp.f64 	%fd274, %fd272, %fd266, %p35;
	ld.shared.u32 	%r791, [_ZN6thrust24THRUST_300001_SM_1000_NS8cuda_cub4core6detail5shmemE+64];
	ld.shared.v2.f64 	{%fd275, %fd276}, [_ZN6thrust24THRUST_300001_SM_1000_NS8cuda_cub4core6detail5shmemE+80];
	add.s32 	%r792, %r791, %r789;
	setp.eq.s32 	%p36, %r791, 0;
	add.f64 	%fd277, %fd271, %fd275;
	add.f64 	%fd278, %fd272, %fd276;
	selp.f64 	%fd279, %fd277, %fd275, %p36;
	selp.f64 	%fd280, %fd278, %fd276, %p36;
	setp.eq.s32 	%p37, %r297, 3;
	selp.b32 	%r793, %r792, %r790, %p37;
	selp.f64 	%fd281, %fd279, %fd273, %p37;
	selp.f64 	%fd282, %fd280, %fd274, %p37;
	ld.shared.u32 	%r794, [_ZN6thrust24THRUST_300001_SM_1000_NS8cuda_cub4core6detail5shmemE+96];
	ld.shared.v2.f64 	{%fd283, %fd284}, [_ZN6thrust24THRUST_300001_SM_1000_NS8cuda_cub4core6detail5shmemE+112];
	add.s32 	%r795, %r794, %r792;
	setp.eq.s32 	%p38, %r794, 0;
	add.f64 	%fd285, %fd279, %fd283;
	add.f64 	%fd286, %fd280, %fd284;
	selp.f64 	%fd287, %fd285, %fd283, %p38;
	selp.f64 	%fd288, %fd286, %fd284, %p38;
	setp.eq.s32 	%p39, %r297, 4;
	selp.b32 	%r796, %r795, %r793, %p39;
	selp.f64 	%fd289, %fd287, %fd281, %p39;
	selp.f64 	%fd290, %fd288, %fd282, %p39;
	ld.shared.u32 	%r797, [_ZN6thrust24THRUST_300001_SM_1000_NS8cuda_cub4core6detail5shmemE+128];
	ld.shared.v2.f64 	{%fd291, %fd292}, [_ZN6thrust24THRUST_300001_SM_1000_NS8cuda_cub4core6detail5shmemE+144];
	add.s32 	%r798, %r797, %r795;
	setp.eq.s32 	%p40, %r797, 0;
	add.f64 	%fd293, %fd287, %fd291;
	add.f64 	%fd294, %fd288, %fd292;
	selp.f64 	%fd295, %fd293, %fd291, %p40;
	selp.f64 	%fd296, %fd294, %fd292, %p40;
	setp.eq.s32 	%p41, %r297, 5;
	selp.b32 	%r799, %r798, %r796, %p41;
	selp.f64 	%fd297, %fd295, %fd289, %p41;
	selp.f64 	%fd298, %fd296, %fd290, %p41;
	ld.shared.u32 	%r800, [_ZN6thrust24THRUST_300001_SM_1000_NS8cuda_cub4core6detail5shmemE+160];
	ld.shared.v2.f64 	{%fd299, %fd300}, [_ZN6thrust24THRUST_300001_SM_1000_NS8cuda_cub4core6detail5shmemE+176];
	add.s32 	%r801, %r800, %r798;
	setp.eq.s32 	%p42, %r800, 0;
	add.f64 	%fd301, %fd295, %fd299;
	add.f64 	%fd302, %fd296, %fd300;
	selp.f64 	%fd303, %fd301, %fd299, %p42;
	selp.f64 	%fd304, %fd302, %fd300, %p42;
	setp.eq.s32 	%p43, %r297, 6;
	selp.b32 	%r802, %r801, %r799, %p43;
	selp.f64 	%fd305, %fd303, %fd297, %p43;
	selp.f64 	%fd306, %fd304, %fd298, %p43;
	ld.shared.u32 	%r803, [_ZN6thrust24THRUST_300001_SM_1000_NS8cuda_cub4core6detail5shmemE+192];
	ld.shared.v2.f64 	{%fd307, %fd308}, [_ZN6thrust24THRUST_300001_SM_1000_NS8cuda_cub4core6detail5shmemE+208];
	add.s32 	%r804, %r803, %r801;
	setp.eq.s32 	%p44, %r803, 0;
	add.f64 	%fd309, %fd303, %fd307;
	add.f64 	%fd310, %fd304, %fd308;
	selp.f64 	%fd311, %fd309, %fd307, %p44;
	selp.f64 	%fd312, %fd310, %fd308, %p44;
	setp.eq.s32 	%p45, %r297, 7;
	selp.b32 	%r307, %r804, %r802, %p45;
	selp.f64 	%fd143, %fd311, %fd305, %p45;
	selp.f64 	%fd144, %fd312, %fd306, %p45;
	ld.shared.u32 	%r805, [_ZN6thrust24THRUST_300001_SM_1000_NS8cuda_cub4core6detail5shmemE+224];
	ld.shared.v2.f64 	{%fd313, %fd314}, [_ZN6thrust24THRUST_300001_SM_1000_NS8cuda_cub4core6detail5shmemE+240];
	add.s32 	%r308, %r805, %r804;
	setp.eq.s32 	%p46, %r805, 0;
	add.f64 	%fd315, %fd311, %fd313;
	add.f64 	%fd316, %fd312, %fd314;
	selp.f64 	%fd145, %fd315, %fd313, %p46;
	selp.f64 	%fd146, %fd316, %fd314, %p46;
	setp.lt.u32 	%p47, %r292, 32;
	@%p47 bra 	$L__BB9_185;
	setp.eq.s32 	%p48, %r2958, 0;
	add.f64 	%fd317, %fd143, %fd807;
	add.f64 	%fd318, %fd144, %fd808;
	selp.f64 	%fd319, %fd317, %fd807, %p48;
	selp.f64 	%fd320, %fd318, %fd808, %p48;
	setp.eq.s32 	%p49, %r519, 0;
	selp.b32 	%r806, 0, %r2958, %p49;
	add.s32 	%r2958, %r307, %r806;
	selp.f64 	%fd807, %fd143, %fd319, %p49;
	selp.f64 	%fd808, %fd144, %fd320, %p49;
	bra.uni 	$L__BB9_239;
$L__BB9_185:
	setp.ne.s32 	%p50, %r292, 0;
	@%p50 bra 	$L__BB9_187;
	mov.b32 	%r808, 0;
	st.shared.v4.u32 	[_ZN6thrust24THRUST_300001_SM_1000_NS8cuda_cub4core6detail5shmemE+400], {%r308, %r808, %r808, %r808};
	st.shared.v2.f64 	[_ZN6thrust24THRUST_300001_SM_1000_NS8cuda_cub4core6detail5shmemE+416], {%fd145, %fd146};
	mul.wide.u32 	%rd184, %r1, 32;
	add.s64 	%rd185, %rd119, %rd184;
	add.s64 	%rd177, %rd185, 1024;
	mov.b64 	%rd178, {%r308, %r808};
	mov.b64 	%rd181, %fd145;
	mov.b64 	%rd182, %fd146;
	mov.b64 	%rd179, 0;
	// begin inline asm
	st.cg.v2.u64 [%rd177], {%rd178, %rd179};
	// end inline asm
	add.s64 	%rd180, %rd185, 1040;
	// begin inline asm
	st.cg.v2.u64 [%rd180], {%rd181, %rd182};
	// end inline asm
	mul.wide.u32 	%rd186, %r1, 4;
	add.s64 	%rd187, %rd118, %rd186;
	add.s64 	%rd183, %rd187, 128;
	mov.b32 	%r807, 100;
	// begin inline asm
	st.release.gpu.u32 [%rd183], %r807;
	// end inline asm
$L__BB9_187:
	not.b32 	%r809, %r292;
	add.s32 	%r2936, %r1, %r809;
	mov.u32 	%r810, %nctaid.x;
	setp.gt.u32 	%p51, %r810, 499;
	@%p51 bra 	$L__BB9_189;
	membar.cta;
	bra.uni 	$L__BB9_190;
$L__BB9_189:
	mov.b32 	%r811, 450;
	// begin inline asm
	nanosleep.u32 %r811;
	// end inline asm
$L__BB9_190:
	mul.wide.s32 	%rd188, %r2936, 4;
	add.s64 	%rd189, %rd118, %rd188;
	add.s64 	%rd113, %rd189, 128;
$L__BB9_191:
	// begin inline asm
	ld.relaxed.gpu.u32 %r2931, [%rd113];
	// end inline asm
	membar.gl;
	setp.eq.s32 	%p52, %r2931, 99;
	mov.b32 	%r813, -1;
	vote.sync.any.pred 	%p53, %p52, %r813;
	@%p53 bra 	$L__BB9_191;
	setp.eq.s32 	%p54, %r2931, 101;
	@%p54 bra 	$L__BB9_195;
	setp.ne.s32 	%p55, %r2931, 100;
	@%p55 bra 	$L__BB9_196;
	mul.wide.s32 	%rd214, %r2936, 32;
	add.s64 	%rd215, %rd119, %rd214;
	add.s64 	%rd210, %rd215, 1024;
	// begin inline asm
	ld.cg.v2.u64 {%rd208, %rd209}, [%rd210];
	// end inline asm
	add.s64 	%rd213, %rd215, 1040;
	// begin inline asm
	ld.cg.v2.u64 {%rd211, %rd212}, [%rd213];
	// end inline asm
	cvt.u32.u64 	%r2903, %rd208;
	shr.u64 	%rd216, %rd208, 40;
	shr.u64 	%rd217, %rd208, 48;
	shr.u64 	%rd218, %rd208, 56;
	shr.u64 	%rd219, %rd209, 8;
	shr.u64 	%rd220, %rd209, 16;
	shr.u64 	%rd221, %rd209, 24;
	shr.u64 	%rd222, %rd209, 40;
	shr.u64 	%rd223, %rd209, 48;
	shr.u64 	%rd224, %rd209, 56;
	mov.b64 	%fd779, %rd211;
	mov.b64 	%fd780, %rd212;
	cvt.u32.u64 	%r834, %rd218;
	cvt.u32.u64 	%r835, %rd217;
	prmt.b32 	%r836, %r835, %r834, 0x3340U;
	{ .reg .b32 tmp; mov.b64 {tmp, %r837}, %rd208; }
	cvt.u32.u64 	%r838, %rd216;
	prmt.b32 	%r839, %r837, %r838, 0x3340U;
	prmt.b32 	%r2908, %r839, %r836, 0x5410U;
	cvt.u32.u64 	%r840, %rd221;
	cvt.u32.u64 	%r841, %rd220;
	prmt.b32 	%r842, %r841, %r840, 0x3340U;
	cvt.u32.u64 	%r843, %rd209;
	cvt.u32.u64 	%r844, %rd219;
	prmt.b32 	%r845, %r843, %r844, 0x3340U;
	prmt.b32 	%r2909, %r845, %r842, 0x5410U;
	cvt.u32.u64 	%r846, %rd224;
	cvt.u32.u64 	%r847, %rd223;
	prmt.b32 	%r848, %r847, %r846, 0x3340U;
	{ .reg .b32 tmp; mov.b64 {tmp, %r849}, %rd209; }
	cvt.u32.u64 	%r850, %rd222;
	prmt.b32 	%r851, %r849, %r850, 0x3340U;
	prmt.b32 	%r2910, %r851, %r848, 0x5410U;
	bra.uni 	$L__BB9_196;
$L__BB9_195:
	mul.wide.s32 	%rd197, %r2936, 32;
	add.s64 	%rd198, %rd120, %rd197;
	add.s64 	%rd193, %rd198, 1024;
	// begin inline asm
	ld.cg.v2.u64 {%rd191, %rd192}, [%rd193];
	// end inline asm
	add.s64 	%rd196, %rd198, 1040;
	// begin inline asm
	ld.cg.v2.u64 {%rd194, %rd195}, [%rd196];
	// end inline asm
	cvt.u32.u64 	%r2903, %rd191;
	shr.u64 	%rd199, %rd191, 40;
	shr.u64 	%rd200, %rd191, 48;
	shr.u64 	%rd201, %rd191, 56;
	shr.u64 	%rd202, %rd192, 8;
	shr.u64 	%rd203, %rd192, 16;
	shr.u64 	%rd204, %rd192, 24;
	shr.u64 	%rd205, %rd192, 40;
	shr.u64 	%rd206, %rd192, 48;
	shr.u64 	%rd207, %rd192, 56;
	mov.b64 	%fd779, %rd194;
	mov.b64 	%fd780, %rd195;
	cvt.u32.u64 	%r816, %rd201;
	cvt.u32.u64 	%r817, %rd200;
	prmt.b32 	%r818, %r817, %r816, 0x3340U;
	{ .reg .b32 tmp; mov.b64 {tmp, %r819}, %rd191; }
	cvt.u32.u64 	%r820, %rd199;
	prmt.b32 	%r821, %r819, %r820, 0x3340U;
	prmt.b32 	%r2908, %r821, %r818, 0x5410U;
	cvt.u32.u64 	%r822, %rd204;
	cvt.u32.u64 	%r823, %rd203;
	prmt.b32 	%r824, %r823, %r822, 0x3340U;
	cvt.u32.u64 	%r825, %rd192;
	cvt.u32.u64 	%r826, %rd202;
	prmt.b32 	%r827, %r825, %r826, 0x3340U;
	prmt.b32 	%r2909, %r827, %r824, 0x5410U;
	cvt.u32.u64 	%r828, %rd207;
	cvt.u32.u64 	%r829, %rd206;
	prmt.b32 	%r830, %r829, %r828, 0x3340U;
	{ .reg .b32 tmp; mov.b64 {tmp, %r831}, %rd192; }
	cvt.u32.u64 	%r832, %rd205;
	prmt.b32 	%r833, %r831, %r832, 0x3340U;
	prmt.b32 	%r2910, %r833, %r830, 0x5410U;
$L__BB9_196:
	setp.eq.s32 	%p56, %r2931, 101;
	mov.b32 	%r892, -1;
	vote.sync.ballot.b32 	%r893, %p56, %r892;
	// begin inline asm
	mov.u32 %r852, %lanemask_ge;
	// end inline asm
	and.b32  	%r894, %r893, %r852;
	or.b32  	%r895, %r894, -2147483648;
	add.s32 	%r896, %r895, -1;
	not.b32 	%r897, %r895;
	and.b32  	%r898, %r897, %r896;
	popc.b32 	%r325, %r898;
	mov.b32 	%r890, 1;
	// begin inline asm
	shfl.sync.down.b32 %r853, %r2903, %r890, %r325, %r892;
	// end inline asm
	// begin inline asm
	shfl.sync.down.b32 %r858, %r2908, %r890, %r325, %r892;
	// end inline asm
	// begin inline asm
	shfl.sync.down.b32 %r863, %r2909, %r890, %r325, %r892;
	// end inline asm
	// begin inline asm
	shfl.sync.down.b32 %r868, %r2910, %r890, %r325, %r892;
	// end inline asm
	mov.b64 	%rd225, %fd779;
	mov.b64 	{%r874, %r879}, %rd225;
	// begin inline asm
	shfl.sync.down.b32 %r873, %r874, %r890, %r325, %r892;
	// end inline asm
	// begin inline asm
	shfl.sync.down.b32 %r878, %r879, %r890, %r325, %r892;
	// end inline asm
	mov.b64 	%rd226, %fd780;
	mov.b64 	{%r884, %r889}, %rd226;
	// begin inline asm
	shfl.sync.down.b32 %r883, %r884, %r890, %r325, %r892;
	// end inline asm
	// begin inline asm
	shfl.sync.down.b32 %r888, %r889, %r890, %r325, %r892;
	// end inline asm
	setp.ge.s32 	%p58, %r519, %r325;
	@%p58 bra 	$L__BB9_199;
	add.s32 	%r334, %r853, %r2903;
	setp.ne.s32 	%p59, %r2903, 0;
	mov.u32 	%r2903, %r334;
	@%p59 bra 	$L__BB9_199;
	mov.b64 	%rd227, {%r873, %r878};
	mov.b64 	%fd322, %rd227;
	add.f64 	%fd779, %fd779, %fd322;
	mov.b64 	%rd228, {%r883, %r888};
	mov.b64 	%fd323, %rd228;
	add.f64 	%fd780, %fd780, %fd323;
$L__BB9_199:
	mov.b32 	%r938, 2;
	mov.b32 	%r940, -1;
	// begin inline asm
	shfl.sync.down.b32 %r901, %r2903, %r938, %r325, %r940;
	// end inline asm
	// begin inline asm
	shfl.sync.down.b32 %r906, %r2908, %r938, %r325, %r940;
	// end inline asm
	// begin inline asm
	shfl.sync.down.b32 %r911, %r2909, %r938, %r325, %r940;
	// end inline asm
	// begin inline asm
	shfl.sync.down.b32 %r916, %r2910, %r938, %r325, %r940;
	// end inline asm
	mov.b64 	%rd229, %fd779;
	mov.b64 	{%r922, %r927}, %rd229;
	// begin inline asm
	shfl.sync.down.b32 %r921, %r922, %r938, %r325, %r940;
	// end inline asm
	// begin inline asm
	shfl.sync.down.b32 %r926, %r927, %r938, %r325, %r940;
	// end inline asm
	mov.b64 	%rd230, %fd780;
	mov.b64 	{%r932, %r937}, %rd230;
	// begin inline asm
	shfl.sync.down.b32 %r931, %r932, %r938, %r325, %r940;
	// end inline asm
	// begin inline asm
	shfl.sync.down.b32 %r936, %r937, %r938, %r325, %r940;
	// end inline asm
	add.s32 	%r347, %r519, 2;
	setp.gt.s32 	%p60, %r347, %r325;
	@%p60 bra 	$L__BB9_202;
	add.s32 	%r348, %r901, %r2903;
	setp.ne.s32 	%p61, %r2903, 0;
	mov.u32 	%r2903, %r348;
	@%p61 bra 	$L__BB9_202;
	mov.b64 	%rd231, {%r921, %r926};
	mov.b64 	%fd324, %rd231;
	add.f64 	%fd779, %fd779, %fd324;
	mov.b64 	%rd232, {%r931, %r936};
	mov.b64 	%fd325, %rd232;
	add.f64 	%fd780, %fd780, %fd325;
$L__BB9_202:
	mov.b32 	%r980, 4;
	mov.b32 	%r982, -1;
	// begin inline asm
	shfl.sync.down.b32 %r943, %r2903, %r980, %r325, %r982;
	// end inline asm
	// begin inline asm
	shfl.sync.down.b32 %r948, %r2908, %r980, %r325, %r982;
	// end inline asm
	// begin inline asm
	shfl.sync.down.b32 %r953, %r2909, %r980, %r325, %r982;
	// end inline asm
	// begin inline asm
	shfl.sync.down.b32 %r958, %r2910, %r980, %r325, %r982;
	// end inline asm
	mov.b64 	%rd233, %fd779;
	mov.b64 	{%r964, %r969}, %rd233;
	// begin inline asm
	shfl.sync.down.b32 %r963, %r964, %r980, %r325, %r982;
	// end inline asm
	// begin inline asm
	shfl.sync.down.b32 %r968, %r969, %r980, %r325, %r982;
	// end inline asm
	mov.b64 	%rd234, %fd780;
	mov.b64 	{%r974, %r979}, %rd234;
	// begin inline asm
	shfl.sync.down.b32 %r973, %r974, %r980, %r325, %r982;
	// end inline asm
	// begin inline asm
	shfl.sync.down.b32 %r978, %r979, %r980, %r325, %r982;
	// end inline asm
	add.s32 	%r361, %r519, 4;
	setp.gt.s32 	%p62, %r361, %r325;
	@%p62 bra 	$L__BB9_205;
	add.s32 	%r362, %r943, %r2903;
	setp.ne.s32 	%p63, %r2903, 0;
	mov.u32 	%r2903, %r362;
	@%p63 bra 	$L__BB9_205;
	mov.b64 	%rd235, {%r963, %r968};
	mov.b64 	%fd326, %rd235;
	add.f64 	%fd779, %fd779, %fd326;
	mov.b64 	%rd236, {%r973, %r978};
	mov.b64 	%fd327, %rd236;
	add.f64 	%fd780, %fd780, %fd327;
$L__BB9_205:
	mov.b32 	%r1022, 8;
	mov.b32 	%r1024, -1;
	// begin inline asm
	shfl.sync.down.b32 %r985, %r2903, %r1022, %r325, %r1024;
	// end inline asm
	// begin inline asm
	shfl.sync.down.b32 %r990, %r2908, %r1022, %r325, %r1024;
	// end inline asm
	// begin inline asm
	shfl.sync.down.b32 %r995, %r2909, %r1022, %r325, %r1024;
	// end inline asm
	// begin inline asm
	shfl.sync.down.b32 %r1000, %r2910, %r1022, %r325, %r1024;
	// end inline asm
	mov.b64 	%rd237, %fd779;
	mov.b64 	{%r1006, %r1011}, %rd237;
	// begin inline asm
	shfl.sync.down.b32 %r1005, %r1006, %r1022, %r325, %r1024;
	// end inline asm
	// begin inline asm
	shfl.sync.down.b32 %r1010, %r1011, %r1022, %r325, %r1024;
	// end inline asm
	mov.b64 	%rd238, %fd780;
	mov.b64 	{%r1016, %r1021}, %rd238;
	// begin inline asm
	shfl.sync.down.b32 %r1015, %r1016, %r1022, %r325, %r1024;
	// end inline asm
	// begin inline asm
	shfl.sync.down.b32 %r1020, %r1021, %r1022, %r325, %r1024;
	// end inline asm
	add.s32 	%r375, %r519, 8;
	setp.gt.s32 	%p64, %r375, %r325;
	@%p64 bra 	$L__BB9_208;
	add.s32 	%r376, %r985, %r2903;
	setp.ne.s32 	%p65, %r2903, 0;
	mov.u32 	%r2903, %r376;
	@%p65 bra 	$L__BB9_208;
	mov.b64 	%rd239, {%r1005, %r1010};
	mov.b64 	%fd328, %rd239;
	add.f64 	%fd779, %fd779, %fd328;
	mov.b64 	%rd240, {%r1015, %r1020};
	mov.b64 	%fd329, %rd240;
	add.f64 	%fd780, %fd780, %fd329;
$L__BB9_208:
	mov.b32 	%r1064, 16;
	mov.b32 	%r1066, -1;
	// begin inline asm
	shfl.sync.down.b32 %r1027, %r2903, %r1064, %r325, %r1066;
	// end inline asm
	// begin inline asm
	shfl.sync.down.b32 %r1032, %r2908, %r1064, %r325, %r1066;
	// end inline asm
	// begin inline asm
	shfl.sync.down.b32 %r1037, %r2909, %r1064, %r325, %r1066;
	// end inline asm
	// begin inline asm
	shfl.sync.down.b32 %r1042, %r2910, %r1064, %r325, %r1066;
	// end inline asm
	mov.b64 	%rd241, %fd779;
	mov.b64 	{%r1048, %r1053}, %rd241;
	// begin inline asm
	shfl.sync.down.b32 %r1047, %r1048, %r1064, %r325, %r1066;
	// end inline asm
	// begin inline asm
	shfl.sync.down.b32 %r1052, %r1053, %r1064, %r325, %r1066;
	// end inline asm
	mov.b64 	%rd242, %fd780;
	mov.b64 	{%r1058, %r1063}, %rd242;
	// begin inline asm
	shfl.sync.down.b32 %r1057, %r1058, %r1064, %r325, %r1066;
	// end inline asm
	// begin inline asm
	shfl.sync.down.b32 %r1062, %r1063, %r1064, %r325, %r1066;
	// end inline asm
	add.s32 	%r389, %r519, 16;
	setp.gt.s32 	%p66, %r389, %r325;
	@%p66 bra 	$L__BB9_211;
	add.s32 	%r390, %r1027, %r2903;
	setp.ne.s32 	%p67, %r2903, 0;
	mov.u32 	%r2903, %r390;
	@%p67 bra 	$L__BB9_211;
	mov.b64 	%rd243, {%r1047, %r1052};
	mov.b64 	%fd330, %rd243;
	add.f64 	%fd779, %fd779, %fd330;
	mov.b64 	%rd244, {%r1057, %r1062};
	mov.b64 	%fd331, %rd244;
	add.f64 	%fd780, %fd780, %fd331;
$L__BB9_211:
$L__BB9_212:
	setp.ne.s32 	%p68, %r2931, 101;
	mov.b32 	%r1070, -1;
	vote.sync.all.pred 	%p69, %p68, %r1070;
	not.pred 	%p70, %p69;
	@%p70 bra 	$L__BB9_235;
	mul.wide.s32 	%rd285, %r2936, 4;
	add.s64 	%rd115, %rd118, %rd285;
$L__BB9_214:
	// begin inline asm
	ld.relaxed.gpu.u32 %r2931, [%rd115];
	// end inline asm
	membar.gl;
	setp.eq.s32 	%p90, %r2931, 99;
	mov.b32 	%r1102, -1;
	vote.sync.any.pred 	%p91, %p90, %r1102;
	@%p91 bra 	$L__BB9_214;
	setp.eq.s32 	%p92, %r2931, 101;
	@%p92 bra 	$L__BB9_218;
	setp.ne.s32 	%p93, %r2931, 100;
	@%p93 bra 	$L__BB9_219;
	mul.wide.s32 	%rd309, %r2936, 32;
	add.s64 	%rd305, %rd119, %rd309;
	// begin inline asm
	ld.cg.v2.u64 {%rd303, %rd304}, [%rd305];
	// end inline asm
	add.s64 	%rd308, %rd305, 16;
	// begin inline asm
	ld.cg.v2.u64 {%rd306, %rd307}, [%rd308];
	// end inline asm
	cvt.u32.u64 	%r2937, %rd303;
	shr.u64 	%rd310, %rd303, 40;
	shr.u64 	%rd311, %rd303, 48;
	shr.u64 	%rd312, %rd303, 56;
	shr.u64 	%rd313, %rd304, 8;
	shr.u64 	%rd314, %rd304, 16;
	shr.u64 	%rd315, %rd304, 24;
	shr.u64 	%rd316, %rd304, 40;
	shr.u64 	%rd317, %rd304, 48;
	shr.u64 	%rd318, %rd304, 56;
	mov.b64 	%fd795, %rd306;
	mov.b64 	%fd796, %rd307;
	cvt.u32.u64 	%r1122, %rd312;
	cvt.u32.u64 	%r1123, %rd311;
	prmt.b32 	%r1124, %r1123, %r1122, 0x3340U;
	{ .reg .b32 tmp; mov.b64 {tmp, %r1125}, %rd303; }
	cvt.u32.u64 	%r1126, %rd310;
	prmt.b32 	%r1127, %r1125, %r1126, 0x3340U;
	prmt.b32 	%r2942, %r1127, %r1124, 0x5410U;
	cvt.u32.u64 	%r1128, %rd315;
	cvt.u32.u64 	%r1129, %rd314;
	prmt.b32 	%r1130, %r1129, %r1128, 0x3340U;
	cvt.u32.u64 	%r1131, %rd304;
	cvt.u32.u64 	%r1132, %rd313;
	prmt.b32 	%r1133, %r1131, %r1132, 0x3340U;
	prmt.b32 	%r2943, %r1133, %r1130, 0x5410U;
	cvt.u32.u64 	%r1134, %rd318;
	cvt.u32.u64 	%r1135, %rd317;
	prmt.b32 	%r1136, %r1135, %r1134, 0x3340U;
	{ .reg .b32 tmp; mov.b64 {tmp, %r1137}, %rd304; }
	cvt.u32.u64 	%r1138, %rd316;
	prmt.b32 	%r1139, %r1137, %r1138, 0x3340U;
	prmt.b32 	%r2944, %r1139, %r1136, 0x5410U;
	bra.uni 	$L__BB9_219;
$L__BB9_218:
	mul.wide.s32 	%rd293, %r2936, 32;
	add.s64 	%rd289, %rd120, %rd293;
	// begin inline asm
	ld.cg.v2.u64 {%rd287, %rd288}, [%rd289];
	// end inline asm
	add.s64 	%rd292, %rd289, 16;
	// begin inline asm
	ld.cg.v2.u64 {%rd290, %rd291}, [%rd292];
	// end inline asm
	cvt.u32.u64 	%r2937, %rd287;
	shr.u64 	%rd294, %rd287, 40;
	shr.u64 	%rd295, %rd287, 48;
	shr.u64 	%rd296, %rd287, 56;
	shr.u64 	%rd297, %rd288, 8;
	shr.u64 	%rd298, %rd288, 16;
	shr.u64 	%rd299, %rd288, 24;
	shr.u64 	%rd300, %rd288, 40;
	shr.u64 	%rd301, %rd288, 48;
	shr.u64 	%rd302, %rd288, 56;
	mov.b64 	%fd795, %rd290;
	mov.b64 	%fd796, %rd291;
	cvt.u32.u64 	%r1104, %rd296;
	cvt.u32.u64 	%r1105, %rd295;
	prmt.b32 	%r1106, %r1105, %r1104, 0x3340U;
	{ .reg .b32 tmp; mov.b64 {tmp, %r1107}, %rd287; }
	cvt.u32.u64 	%r1108, %rd294;
	prmt.b32 	%r1109, %r1107, %r1108, 0x3340U;
	prmt.b32 	%r2942, %r1109, %r1106, 0x5410U;
	cvt.u32.u64 	%r1110, %rd299;
	cvt.u32.u64 	%r1111, %rd298;
	prmt.b32 	%r1112, %r1111, %r1110, 0x3340U;
	cvt.u32.u64 	%r1113, %rd288;
	cvt.u32.u64 	%r1114, %rd297;
	prmt.b32 	%r1115, %r1113, %r1114, 0x3340U;
	prmt.b32 	%r2943, %r1115, %r1112, 0x5410U;
	cvt.u32.u64 	%r1116, %rd302;
	cvt.u32.u64 	%r1117, %rd301;
	prmt.b32 	%r1118, %r1117, %r1116, 0x3340U;
	{ .reg .b32 tmp; mov.b64 {tmp, %r1119}, %rd288; }
	cvt.u32.u64 	%r1120, %rd300;
	prmt.b32 	%r1121, %r1119, %r1120, 0x3340U;
	prmt.b32 	%r2944, %r1121, %r1118, 0x5410U;
$L__BB9_219:
	mov.b32 	%r1179, -1;
	vote.sync.ballot.b32 	%r1180, %p92, %r1179;
	and.b32  	%r1181, %r1180, %r852;
	or.b32  	%r1182, %r1181, -2147483648;
	add.s32 	%r1183, %r1182, -1;
	not.b32 	%r1184, %r1182;
	and.b32  	%r1185, %r1184, %r1183;
	popc.b32 	%r421, %r1185;
	mov.b32 	%r1177, 1;
	// begin inline asm
	shfl.sync.down.b32 %r1140, %r2937, %r1177, %r421, %r1179;
	// end inline asm
	// begin inline asm
	shfl.sync.down.b32 %r1145, %r2942, %r1177, %r421, %r1179;
	// end inline asm
	// begin inline asm
	shfl.sync.down.b32 %r1150, %r2943, %r1177, %r421, %r1179;
	// end inline asm
	// begin inline asm
	shfl.sync.down.b32 %r1155, %r2944, %r1177, %r421, %r1179;
	// end inline asm
	mov.b64 	%rd319, %fd795;
	mov.b64 	{%r1161, %r1166}, %rd319;
	// begin inline asm
	shfl.sync.down.b32 %r1160, %r1161, %r1177, %r421, %r1179;
	// end inline asm
	// begin inline asm
	shfl.sync.down.b32 %r1165, %r1166, %r1177, %r421, %r1179;
	// end inline asm
	mov.b64 	%rd320, %fd796;
	mov.b64 	{%r1171, %r1176}, %rd320;
	// begin inline asm
	shfl.sync.down.b32 %r1170, %r1171, %r1177, %r421, %r1179;
	// end inline asm
	// begin inline asm
	shfl.sync.down.b32 %r1175, %r1176, %r1177, %r421, %r1179;
	// end inline asm
	setp.ge.s32 	%p96, %r519, %r421;
	mov.u32 	%r2945, %r2937;
	mov.f64 	%fd799, %fd795;
	mov.f64 	%fd800, %fd796;
	@%p96 bra 	$L__BB9_222;
	add.s32 	%r2945, %r1140, %r2937;
	setp.ne.s32 	%p97, %r2937, 0;
	@%p97 bra 	$L__BB9_222;
	mov.b64 	%rd321, {%r1160, %r1165};
	mov.b64 	%fd353, %rd321;
	add.f64 	%fd799, %fd795, %fd353;
	mov.b64 	%rd322, {%r1170, %r1175};
	mov.b64 	%fd354, %rd322;
	add.f64 	%fd800, %fd796, %fd354;
$L__BB9_222:
	mov.b32 	%r1225, 2;
	mov.b32 	%r1227, -1;
	// begin inline asm
	shfl.sync.down.b32 %r1188, %r2945, %r1225, %r421, %r1227;
	// end inline asm
	// begin inline asm
	shfl.sync.down.b32 %r1193, %r2942, %r1225, %r421, %r1227;
	// end inline asm
	// begin inline asm
	shfl.sync.down.b32 %r1198, %r2943, %r1225, %r421, %r1227;
	// end inline asm
	// begin inline asm
	shfl.sync.down.b32 %r1203, %r2944, %r1225, %r421, %r1227;
	// end inline asm
	mov.b64 	%rd323, %fd799;
	mov.b64 	{%r1209, %r1214}, %rd323;
	// begin inline asm
	shfl.sync.down.b32 %r1208, %r1209, %r1225, %r421, %r1227;
	// end inline asm
	// begin inline asm
	shfl.sync.down.b32 %r1213, %r1214, %r1225, %r421, %r1227;
	// end inline asm
	mov.b64 	%rd324, %fd800;
	mov.b64 	{%r1219, %r1224}, %rd324;
	// begin inline asm
	shfl.sync.down.b32 %r1218, %r1219, %r1225, %r421, %r1227;
	// end inline asm
	// begin inline asm
	shfl.sync.down.b32 %r1223, %r1224, %r1225, %r421, %r1227;
	// end inline asm
	setp.gt.s32 	%p98, %r347, %r421;
	@%p98 bra 	$L__BB9_225;
	add.s32 	%r443, %r1188, %r2945;
	setp.ne.s32 	%p99, %r2945, 0;
	mov.u32 	%r2945, %r443;
	@%p99 bra 	$L__BB9_225;
	mov.b64 	%rd325, {%r1208, %r1213};
	mov.b64 	%fd355, %rd325;
	add.f64 	%fd799, %fd799, %fd355;
	mov.b64 	%rd326, {%r1218, %r1223};
	mov.b64 	%fd356, %rd326;
	add.f64 	%fd800, %fd800, %fd356;
$L__BB9_225:
	mov.b32 	%r1267, 4;
	mov.b32 	%r1269, -1;
	// begin inline asm
	shfl.sync.down.b32 %r1230, %r2945, %r1267, %r421, %r1269;
	// end inline asm
	// begin inline asm
	shfl.sync.down.b32 %r1235, %r2942, %r1267, %r421, %r1269;
	// end inline asm
	// begin inline asm
	shfl.sync.down.b32 %r1240, %r2943, %r1267, %r421, %r1269;
	// end inline asm
	// begin inline asm
	shfl.sync.down.b32 %r1245, %r2944, %r1267, %r421, %r1269;
	// end inline asm
	mov.b64 	%rd327, %fd799;
	mov.b64 	{%r1251, %r1256}, %rd327;
	// begin inline asm
	shfl.sync.down.b32 %r1250, %r1251, %r1267, %r421, %r1269;
	// end inline asm
	// begin inline asm
	shfl.sync.down.b32 %r1255, %r1256, %r1267, %r421, %r1269;
	// end inline asm
	mov.b64 	%rd328, %fd800;
	mov.b64 	{%r1261, %r1266}, %rd328;
	// begin inline asm
	shfl.sync.down.b32 %r1260, %r1261, %r1267, %r421, %r1269;
	// end inline asm
	// begin inline asm
	shfl.sync.down.b32 %r1265, %r1266, %r1267, %r421, %r1269;
	// end inline asm
	setp.gt.s32 	%p100, %r361, %r421;
	@%p100 bra 	$L__BB9_228;
	add.s32 	%r456, %r1230, %r2945;
	setp.ne.s32 	%p101, %r2945, 0;
	mov.u32 	%r2945, %r456;
	@%p101 bra 	$L__BB9_228;
	mov.b64 	%rd329, {%r1250, %r1255};
	mov.b64 	%fd357, %rd329;
	add.f64 	%fd799, %fd799, %fd357;
	mov.b64 	%rd330, {%r1260, %r1265};
	mov.b64 	%fd358, %rd330;
	add.f64 	%fd800, %fd800, %fd358;
$L__BB9_228:
	mov.b32 	%r1309, 8;
	mov.b32 	%r1311, -1;
	// begin inline asm
	shfl.sync.down.b32 %r1272, %r2945, %r1309, %r421, %r1311;
	// end inline asm
	// begin inline asm
	shfl.sync.down.b32 %r1277, %r2942, %r1309, %r421, %r1311;
	// end inline asm
	// begin inline asm
	shfl.sync.down.b32 %r1282, %r2943, %r1309, %r421, %r1311;
	// end inline asm
	// begin inline asm
	shfl.sync.down.b32 %r1287, %r2944, %r1309, %r421, %r1311;
	// end inline asm
	mov.b64 	%rd331, %fd799;
	mov.b64 	{%r1293, %r1298}, %rd331;
	// begin inline asm
	shfl.sync.down.b32 %r1292, %r1293, %r1309, %r421, %r1311;
	// end inline asm
	// begin inline asm
	shfl.sync.down.b32 %r1297, %r1298, %r1309, %r421, %r1311;
	// end inline asm
	mov.b64 	%rd332, %fd800;
	mov.b64 	{%r1303, %r1308}, %rd332;
	// begin inline asm
	shfl.sync.down.b32 %r1302, %r1303, %r1309, %r421, %r1311;
	// end inline asm
	// begin inline asm
	shfl.sync.down.b32 %r1307, %r1308, %r1309, %r421, %r1311;
	// end inline asm
	setp.gt.s32 	%p102, %r375, %r421;
	@%p102 bra 	$L__BB9_231;
	add.s32 	%r469, %r1272, %r2945;
	setp.ne.s32 	%p103, %r2945, 0;
	mov.u32 	%r2945, %r469;
	@%p103 bra 	$L__BB9_231;
	mov.b64 	%rd333, {%r1292, %r1297};
	mov.b64 	%fd359, %rd333;
	add.f64 	%fd799, %fd799, %fd359;
	mov.b64 	%rd334, {%r1302, %r1307};
	mov.b64 	%fd360, %rd334;
	add.f64 	%fd800, %fd800, %fd360;
$L__BB9_231:
	mov.b32 	%r1351, 16;
	mov.b32 	%r1353, -1;
	// begin inline asm
	shfl.sync.down.b32 %r1314, %r2945, %r1351, %r421, %r1353;
	// end inline asm
	// begin inline asm
	shfl.sync.down.b32 %r1319, %r2942, %r1351, %r421, %r1353;
	// end inline asm
	// begin inline asm
	shfl.sync.down.b32 %r1324, %r2943, %r1351, %r421, %r1353;
	// end inline asm
	// begin inline asm
	shfl.sync.down.b32 %r1329, %r2944, %r1351, %r421, %r1353;
	// end inline asm
	mov.b64 	%rd335, %fd799;
	mov.b64 	{%r1335, %r1340}, %rd335;
	// begin inline asm
	shfl.sync.down.b32 %r1334, %r1335, %r1351, %r421, %r1353;
	// end inline asm
	// begin inline asm
	shfl.sync.down.b32 %r1339, %r1340, %r1351, %r421, %r1353;
	// end inline asm
	mov.b64 	%rd336, %fd800;
	mov.b64 	{%r1345, %r1350}, %rd336;
	// begin inline asm
	shfl.sync.down.b32 %r1344, %r1345, %r1351, %r421, %r1353;
	// end inline asm
	// begin inline asm
	shfl.sync.down.b32 %r1349, %r1350, %r1351, %r421, %r1353;
	// end inline asm
	setp.gt.s32 	%p104, %r389, %r421;
	@%p104 bra 	$L__BB9_234;
	add.s32 	%r479, %r1314, %r2945;
	setp.ne.s32 	%p105, %r2945, 0;
	mov.u32 	%r2945, %r479;
	@%p105 bra 	$L__BB9_234;
	mov.b64 	%rd337, {%r1334, %r1339};
	mov.b64 	%fd361, %rd337;
	add.f64 	%fd799, %fd799, %fd361;
	mov.b64 	%rd338, {%r1344, %r1349};
	mov.b64 	%fd362, %rd338;
	add.f64 	%fd800, %fd800, %fd362;
$L__BB9_234:
	add.s32 	%r481, %r2945, %r2903;
	setp.eq.s32 	%p106, %r2903, 0;
	add.f64 	%fd363, %fd779, %fd799;
	add.f64 	%fd364, %fd780, %fd800;
	selp.f64 	%fd779, %fd363, %fd779, %p106;
	selp.f64 	%fd780, %fd364, %fd780, %p106;
	add.s32 	%r2936, %r2936, -32;
	mov.u32 	%r2903, %r481;
	bra.uni 	$L__BB9_212;
$L__BB9_235:
	setp.ne.s32 	%p71, %r292, 0;
	@%p71 bra 	$L__BB9_237;
	add.s32 	%r1073, %r2903, %r308;
	setp.eq.s32 	%p72, %r308, 0;
	add.f64 	%fd333, %fd145, %fd779;
	add.f64 	%fd334, %fd146, %fd780;
	selp.f64 	%fd335, %fd333, %fd145, %p72;
	selp.f64 	%fd336, %fd334, %fd146, %p72;
	mul.wide.u32 	%rd252, %r1, 32;
	add.s64 	%rd253, %rd120, %rd252;
	add.s64 	%rd245, %rd253, 1024;
	mov.b64 	%rd249, %fd335;
	mov.b64 	%rd250, %fd336;
	mov.b32 	%r1074, 0;
	mov.b64 	%rd246, {%r1073, %r1074};
	mov.b64 	%rd247, 0;
	// begin inline asm
	st.cg.v2.u64 [%rd245], {%rd246, %rd247};
	// end inline asm
	add.s64 	%rd248, %rd253, 1040;
	// begin inline asm
	st.cg.v2.u64 [%rd248], {%rd249, %rd250};
	// end inline asm
	mul.wide.u32 	%rd254, %r1, 4;
	add.s64 	%rd255, %rd118, %rd254;
	add.s64 	%rd251, %rd255, 128;
	mov.b32 	%r1072, 101;
	// begin inline asm
	st.release.gpu.u32 [%rd251], %r1072;
	// end inline asm
	st.shared.v4.u32 	[_ZN6thrust24THRUST_300001_SM_1000_NS8cuda_cub4core6detail5shmemE+336], {%r2903, %r2908, %r2909, %r2910};
	st.shared.v2.f64 	[_ZN6thrust24THRUST_300001_SM_1000_NS8cuda_cub4core6detail5shmemE+352], {%fd779, %fd780};
	st.shared.v4.u32 	[_ZN6thrust24THRUST_300001_SM_1000_NS8cuda_cub4core6detail5shmemE+368], {%r1073, %r1074, %r1074, %r1074};
	st.shared.v2.f64 	[_ZN6thrust24THRUST_300001_SM_1000_NS8cuda_cub4core6detail5shmemE+384], {%fd335, %fd336};
$L__BB9_237:
	setp.ne.s32 	%p73, %r519, 0;
	@%p73 bra 	$L__BB9_239;
	st.shared.v4.u32 	[_ZN6thrust24THRUST_300001_SM_1000_NS8cuda_cub4core6detail5shmemE+272], {%r2903, %r2908, %r2909, %r2910};
	st.shared.v2.f64 	[_ZN6thrust24THRUST_300001_SM_1000_NS8cuda_cub4core6detail5shmemE+288], {%fd779, %fd780};
	mov.u32 	%r2958, %r2903;
	mov.f64 	%fd807, %fd779;
	mov.f64 	%fd808, %fd780;
$L__BB9_239:
	setp.eq.s32 	%p74, %r292, 0;
	bar.sync 	0;
	@%p74 bra 	$L__BB9_242;
	ld.shared.u32 	%r1075, [_ZN6thrust24THRUST_300001_SM_1000_NS8cuda_cub4core6detail5shmemE+272];
	add.s32 	%r484, %r1075, %r2958;
	setp.ne.s32 	%p75, %r2958, 0;
	mov.u32 	%r2958, %r484;
	@%p75 bra 	$L__BB9_242;
	ld.shared.v2.f64 	{%fd337, %fd338}, [_ZN6thrust24THRUST_300001_SM_1000_NS8cuda_cub4core6detail5shmemE+288];
	add.f64 	%fd807, %fd807, %fd337;
	add.f64 	%fd808, %fd808, %fd338;
$L__BB9_242:
	add.s32 	%r486, %r2958, %r303;
	add.f64 	%fd339, %fd807, %fd133;
	add.f64 	%fd340, %fd808, %fd134;
	selp.f64 	%fd213, %fd133, %fd339, %p3;
	selp.f64 	%fd214, %fd134, %fd340, %p3;
	add.s32 	%r487, %r304, %r2958;
	add.f64 	%fd341, %fd213, %fd135;
	add.f64 	%fd342, %fd214, %fd136;
	selp.f64 	%fd215, %fd135, %fd341, %p4;
	selp.f64 	%fd216, %fd136, %fd342, %p4;
	ld.shared.u32 	%r488, [_ZN6thrust24THRUST_300001_SM_1000_NS8cuda_cub4core6detail5shmemE+400];
	ld.shared.u32 	%r2967, [_ZN6thrust24THRUST_300001_SM_1000_NS8cuda_cub4core6detail5shmemE+368];
	ld.shared.v2.f64 	{%fd217, %fd218}, [_ZN6thrust24THRUST_300001_SM_1000_NS8cuda_cub4core6detail5shmemE+384];
	ld.shared.u32 	%r490, [_ZN6thrust24THRUST_300001_SM_1000_NS8cuda_cub4core6detail5shmemE+336];
	setp.lt.s32 	%p76, %r488, 257;
	@%p76 bra 	$L__BB9_256;
	bar.sync 	0;
	not.pred 	%p80, %p3;
	@%p80 bra 	$L__BB9_245;
	sub.s32 	%r1076, %r2958, %r490;
	shl.b32 	%r1077, %r1076, 5;
	mov.u32 	%r1078, _ZN6thrust24THRUST_300001_SM_1000_NS8cuda_cub4core6detail5shmemE;
	add.s32 	%r1079, %r1078, %r1077;
	st.shared.u64 	[%r1079], %rd724;
	st.shared.v2.f64 	[%r1079+16], {%fd807, %fd808};
$L__BB9_245:
	not.pred 	%p81, %p4;
	@%p81 bra 	$L__BB9_247;
	sub.s32 	%r1080, %r486, %r490;
	shl.b32 	%r1081, %r1080, 5;
	mov.u32 	%r1082, _ZN6thrust24THRUST_300001_SM_1000_NS8cuda_cub4core6detail5shmemE;
	add.s32 	%r1083, %r1082, %r1081;
	st.shared.u64 	[%r1083], %rd90;
	st.shared.v2.f64 	[%r1083+16], {%fd213, %fd214};
$L__BB9_247:
	not.pred 	%p82, %p5;
	@%p82 bra 	$L__BB9_249;
	sub.s32 	%r1084, %r487, %r490;
	shl.b32 	%r1085, %r1084, 5;
	mov.u32 	%r1086, _ZN6thrust24THRUST_300001_SM_1000_NS8cuda_cub4core6detail5shmemE;
	add.s32 	%r1087, %r1086, %r1085;
	st.shared.u64 	[%r1087], %rd91;
	st.shared.v2.f64 	[%r1087+16], {%fd215, %fd216};
$L__BB9_249:
	bar.sync 	0;
	setp.ge.s32 	%p83, %r292, %r488;
	@%p83 bra 	$L__BB9_262;
	not.b32 	%r1088, %r292;
	add.s32 	%r491, %r488, %r1088;
	and.b32  	%r1089, %r491, 768;
	setp.eq.s32 	%p84, %r1089, 768;
	mov.u32 	%r2966, %r292;
	@%p84 bra 	$L__BB9_253;
	shr.u32 	%r1090, %r491, 8;
	add.s32 	%r1091, %r1090, 1;
	and.b32  	%r1092, %r1091, 3;
	shl.b32 	%r1093, %r292, 5;
	mov.u32 	%r1094, _ZN6thrust24THRUST_300001_SM_1000_NS8cuda_cub4core6detail5shmemE;
	add.s32 	%r1095, %r1093, %r1094;
	add.s32 	%r2962, %r1095, 16;
	add.s32 	%r2961, %r292, %r490;
	neg.s32 	%r2960, %r1092;
	shl.b32 	%r1096, %r1091, 8;
	and.b32  	%r1097, %r1096, 768;
	add.s32 	%r2966, %r292, %r1097;
$L__BB9_252:
	.pragma "nounroll";
	mul.wide.s32 	%rd268, %r2961, 16;
	add.s64 	%rd269, %rd8, %rd268;
	mul.wide.s32 	%rd270, %r2961, 8;
	add.s64 	%rd271, %rd7, %rd270;
	ld.shared.u64 	%rd272, [%r2962+-16];
	ld.shared.v2.f64 	{%fd343, %fd344}, [%r2962];
	st.global.u64 	[%rd271], %rd272;
	st.global.v2.f64 	[%rd269], {%fd343, %fd344};
	add.s32 	%r2962, %r2962, 8192;
	add.s32 	%r2961, %r2961, 256;
	add.s32 	%r2960, %r2960, 1;
	setp.ne.s32 	%p85, %r2960, 0;
	@%p85 bra 	$L__BB9_252;
$L__BB9_253:
	setp.lt.u32 	%p86, %r491, 768;
	@%p86 bra 	$L__BB9_262;
	shl.b32 	%r1098, %r2966, 5;
	mov.u32 	%r1099, _ZN6thrust24THRUST_300001_SM_1000_NS8cuda_cub4core6detail5shmemE;
	add.s32 	%r1100, %r1098, %r1099;
	add.s32 	%r2965, %r1100, 16384;
	add.s64 	%rd116, %rd7, 4096;
	add.s32 	%r2964, %r2966, %r490;
	add.s64 	%rd117, %rd8, 8192;
$L__BB9_255:
	mul.wide.s32 	%rd273, %r2964, 8;
	add.s64 	%rd274, %rd116, %rd273;
	mul.wide.s32 	%rd275, %r2964, 16;
	add.s64 	%rd276, %rd117, %rd275;
	ld.shared.u64 	%rd277, [%r2965+-16384];
	ld.shared.v2.f64 	{%fd345, %fd346}, [%r2965+-16368];
	st.global.u64 	[%rd274+-4096], %rd277;
	st.global.v2.f64 	[%rd276+-8192], {%fd345, %fd346};
	ld.shared.u64 	%rd278, [%r2965+-8192];
	ld.shared.v2.f64 	{%fd347, %fd348}, [%r2965+-8176];
	st.global.u64 	[%rd274+-2048], %rd278;
	st.global.v2.f64 	[%rd276+-4096], {%fd347, %fd348};
	ld.shared.u64 	%rd279, [%r2965];
	ld.shared.v2.f64 	{%fd349, %fd350}, [%r2965+16];
	st.global.u64 	[%rd274], %rd279;
	st.global.v2.f64 	[%rd276], {%fd349, %fd350};
	ld.shared.u64 	%rd280, [%r2965+8192];
	ld.shared.v2.f64 	{%fd351, %fd352}, [%r2965+8208];
	st.global.u64 	[%rd274+2048], %rd280;
	st.global.v2.f64 	[%rd276+4096], {%fd351, %fd352};
	add.s32 	%r2966, %r2966, 1024;
	add.s32 	%r2965, %r2965, 32768;
	add.s32 	%r2964, %r2964, 1024;
	setp.lt.s32 	%p87, %r2966, %r488;
	@%p87 bra 	$L__BB9_255;
	bra.uni 	$L__BB9_262;
$L__BB9_256:
	not.pred 	%p77, %p3;
	@%p77 bra 	$L__BB9_258;
	mul.wide.s32 	%rd256, %r2958, 8;
	add.s64 	%rd257, %rd7, %rd256;
	st.global.u64 	[%rd257], %rd724;
	mul.wide.s32 	%rd258, %r2958, 16;
	add.s64 	%rd259, %rd8, %rd258;
	st.global.v2.f64 	[%rd259], {%fd807, %fd808};
$L__BB9_258:
	not.pred 	%p78, %p4;
	@%p78 bra 	$L__BB9_260;
	mul.wide.s32 	%rd260, %r486, 8;
	add.s64 	%rd261, %rd7, %rd260;
	st.global.u64 	[%rd261], %rd90;
	mul.wide.s32 	%rd262, %r486, 16;
	add.s64 	%rd263, %rd8, %rd262;
	st.global.v2.f64 	[%rd263], {%fd213, %fd214};
$L__BB9_260:
	not.pred 	%p79, %p5;
	@%p79 bra 	$L__BB9_262;
	mul.wide.s32 	%rd264, %r487, 8;
	add.s64 	%rd265, %rd7, %rd264;
	st.global.u64 	[%rd265], %rd91;
	mul.wide.s32 	%rd266, %r487, 16;
	add.s64 	%rd267, %rd8, %rd266;
	st.global.v2.f64 	[%rd267], {%fd215, %fd216};
$L__BB9_262:
	setp.ne.s32 	%p88, %r292, 255;
	@%p88 bra 	$L__BB9_266;
	setp.ne.s32 	%p89, %r3, 768;
	@%p89 bra 	$L__BB9_265;
	mul.wide.s32 	%rd281, %r2967, 8;
	add.s64 	%rd282, %rd7, %rd281;
	st.global.u64 	[%rd282], %rd92;
	mul.wide.s32 	%rd283, %r2967, 16;
	add.s64 	%rd284, %rd8, %rd283;
	st.global.v2.f64 	[%rd284], {%fd217, %fd218};
	add.s32 	%r2967, %r2967, 1;
$L__BB9_265:
	st.global.u32 	[%rd1], %r2967;
$L__BB9_266:
	ret;

}
	// .globl	_ZN6thrust24THRUST_300001_SM_1000_NS8cuda_cub4core6detail13_kernel_agentINS1_15__reduce_by_key9InitAgentIN3cub18CUB_300001_SM_100024ReduceByKeyScanTileStateI7double2lLb0EEElPlEEJSB_lSC_EEEvDpT0_
.visible .entry _ZN6thrust24THRUST_300001_SM_1000_NS8cuda_cub4core6detail13_kernel_agentINS1_15__reduce_by_key9InitAgentIN3cub18CUB_300001_SM_100024ReduceByKeyScanTileStateI7double2lLb0EEElPlEEJSB_lSC_EEEvDpT0_(
	.param .align 8 .b8 _ZN6thrust24THRUST_300001_SM_1000_NS8cuda_cub4core6detail13_kernel_agentINS1_15__reduce_by_key9InitAgentIN3cub18CUB_300001_SM_100024ReduceByKeyScanTileStateI7double2lLb0EEElPlEEJSB_lSC_EEEvDpT0__param_0[24],
	.param .u64 _ZN6thrust24THRUST_300001_SM_1000_NS8cuda_cub4core6detail13_kernel_agentINS1_15__reduce_by_key9InitAgentIN3cub18CUB_300001_SM_100024ReduceByKeyScanTileStateI7double2lLb0EEElPlEEJSB_lSC_EEEvDpT0__param_1,
	.param .u64 .ptr .align 1 _ZN6thrust24THRUST_300001_SM_1000_NS8cuda_cub4core6detail13_kernel_agentINS1_15__reduce_by_key9InitAgentIN3cub18CUB_300001_SM_100024ReduceByKeyScanTileStateI7double2lLb0EEElPlEEJSB_lSC_EEEvDpT0__param_2
)
.maxntid 128
{
	.reg .pred 	%p<6>;
	.reg .b32 	%r<10>;
	.reg .b64 	%rd<10>;

	ld.param.u64 	%rd3, [_ZN6thrust24THRUST_300001_SM_1000_NS8cuda_cub4core6detail13_kernel_agentINS1_15__reduce_by_key9InitAgentIN3cub18CUB_300001_SM_100024ReduceByKeyScanTileStateI7double2lLb0EEElPlEEJSB_lSC_EEEvDpT0__param_0];
	ld.param.u32 	%r4, [_ZN6thrust24THRUST_300001_SM_1000_NS8cuda_cub4core6detail13_kernel_agentINS1_15__reduce_by_key9InitAgentIN3cub18CUB_300001_SM_100024ReduceByKeyScanTileStateI7double2lLb0EEElPlEEJSB_lSC_EEEvDpT0__param_1];
	ld.param.u64 	%rd2, [_ZN6thrust24THRUST_300001_SM_1000_NS8cuda_cub4core6detail13_kernel_agentINS1_15__reduce_by_key9InitAgentIN3cub18CUB_300001_SM_100024ReduceByKeyScanTileStateI7double2lLb0EEElPlEEJSB_lSC_EEEvDpT0__param_2];
	cvta.to.global.u64 	%rd1, %rd3;
	mov.u32 	%r1, %ctaid.x;
	mov.u32 	%r5, %ntid.x;
	mov.u32 	%r2, %tid.x;
	mad.lo.s32 	%r3, %r1, %r5, %r2;
	setp.ge.s32 	%p1, %r3, %r4;
	@%p1 bra 	$L__BB10_2;
	mul.wide.s32 	%rd4, %r3, 4;
	add.s64 	%rd5, %rd1, %rd4;
	mov.b32 	%r6, 99;
	st.global.u32 	[%rd5+128], %r6;
$L__BB10_2:
	setp.ne.s32 	%p2, %r1, 0;
	setp.gt.u32 	%p3, %r2, 31;
	or.pred  	%p4, %p2, %p3;
	@%p4 bra 	$L__BB10_4;
	mul.wide.u32 	%rd6, %r2, 4;
	add.s64 	%rd7, %rd1, %rd6;
	mov.b32 	%r8, 0;
	st.global.u32 	[%rd7], %r8;
$L__BB10_4:
	or.b32  	%r9, %r1, %r2;
	setp.ne.s32 	%p5, %r9, 0;
	@%p5 bra 	$L__BB10_6;
	cvta.to.global.u64 	%rd8, %rd2;
	mov.b64 	%rd9, 0;
	st.global.u64 	[%rd8], %rd9;
$L__BB10_6:
	ret;

}
	// .globl	_ZN6thrust24THRUST_300001_SM_1000_NS8cuda_cub4core6detail13_kernel_agentINS1_15__reduce_by_key16ReduceByKeyAgentINS0_6detail15normal_iteratorINS0_10device_ptrImEEEENS9_I7double2EESB_NS8_ISD_EEN4cuda3std3__48equal_toImEEN12Trajectories19cuDoubleComplex_addEPllEEJSB_SD_SB_SE_SM_N3cub18CUB_300001_SM_100024ReduceByKeyScanTileStateISC_lLb0EEESJ_SL_llEEEvDpT0_
.visible .entry _ZN6thrust24THRUST_300001_SM_1000_NS8cuda_cub4core6detail13_kernel_agentINS1_15__reduce_by_key16ReduceByKeyAgentINS0_6detail15normal_iteratorINS0_10device_ptrImEEEENS9_I7double2EESB_NS8_ISD_EEN4cuda3std3__48equal_toImEEN12Trajectories19cuDoubleComplex_addEPllEEJSB_SD_SB_SE_SM_N3cub18CUB_300001_SM_100024ReduceByKeyScanTileStateISC_lLb0EEESJ_SL_llEEEvDpT0_(
	.param .align 8 .b8 _ZN6thrust24THRUST_300001_SM_1000_NS8cuda_cub4core6detail13_kernel_agentINS1_15__reduce_by_key16ReduceByKeyAgentINS0_6detail15normal_iteratorINS0_10device_ptrImEEEENS9_I7double2EESB_NS8_ISD_EEN4cuda3std3__48equal_toImEEN12Trajectories19cuDoubleComplex_addEPllEEJSB_SD_SB_SE_SM_N3cub18CUB_300001_SM_100024ReduceByKeyScanTileStateISC_lLb0EEESJ_SL_llEEEvDpT0__param_0[8],
	.param .align 8 .b8 _ZN6thrust24THRUST_300001_SM_1000_NS8cuda_cub4core6detail13_kernel_agentINS1_15__reduce_by_key16ReduceByKeyAgentINS0_6detail15normal_iteratorINS0_10device_ptrImEEEENS9_I7double2EESB_NS8_ISD_EEN4cuda3std3__48equal_toImEEN12Trajectories19cuDoubleComplex_addEPllEEJSB_SD_SB_SE_SM_N3cub18CUB_300001_SM_100024ReduceByKeyScanTileStateISC_lLb0EEESJ_SL_llEEEvDpT0__param_1[8],
	.param .align 8 .b8 _ZN6thrust24THRUST_300001_SM_1000_NS8cuda_cub4core6detail13_kernel_agentINS1_15__reduce_by_key16ReduceByKeyAgentINS0_6detail15normal_iteratorINS0_10device_ptrImEEEENS9_I7double2EESB_NS8_ISD_EEN4cuda3std3__48equal_toImEEN12Trajectories19cuDoubleComplex_addEPllEEJSB_SD_SB_SE_SM_N3cub18CUB_300001_SM_100024ReduceByKeyScanTileStateISC_lLb0EEESJ_SL_llEEEvDpT0__param_2[8],
	.param .align 8 .b8 _ZN6thrust24THRUST_300001_SM_1000_NS8cuda_cub4core6detail13_kernel_agentINS1_15__reduce_by_key16ReduceByKeyAgentINS0_6detail15normal_iteratorINS0_10device_ptrImEEEENS9_I7double2EESB_NS8_ISD_EEN4cuda3std3__48equal_toImEEN12Trajectories19cuDoubleComplex_addEPllEEJSB_SD_SB_SE_SM_N3cub18CUB_300001_SM_100024ReduceByKeyScanTileStateISC_lLb0EEESJ_SL_llEEEvDpT0__param_3[8],
	.param .u64 .ptr .align 1 _ZN6thrust24THRUST_300001_SM_1000_NS8cuda_cub4core6detail13_kernel_agentINS1_15__reduce_by_key16ReduceByKeyAgentINS0_6detail15normal_iteratorINS0_10device_ptrImEEEENS9_I7double2EESB_NS8_ISD_EEN4cuda3std3__48equal_toImEEN12Trajectories19cuDoubleComplex_addEPllEEJSB_SD_SB_SE_SM_N3cub18CUB_300001_SM_100024ReduceByKeyScanTileStateISC_lLb0EEESJ_SL_llEEEvDpT0__param_4,
	.param .align 8 .b8 _ZN6thrust24THRUST_300001_SM_1000_NS8cuda_cub4core6detail13_kernel_agentINS1_15__reduce_by_key16ReduceByKeyAgentINS0_6detail15normal_iteratorINS0_10device_ptrImEEEENS9_I7double2EESB_NS8_ISD_EEN4cuda3std3__48equal_toImEEN12Trajectories19cuDoubleComplex_addEPllEEJSB_SD_SB_SE_SM_N3cub18CUB_300001_SM_100024ReduceByKeyScanTileStateISC_lLb0EEESJ_SL_llEEEvDpT0__param_5[24],
	.param .align 1 .b8 _ZN6thrust24THRUST_300001_SM_1000_NS8cuda_cub4core6detail13_kernel_agentINS1_15__reduce_by_key16ReduceByKeyAgentINS0_6detail15normal_iteratorINS0_10device_ptrImEEEENS9_I7double2EESB_NS8_ISD_EEN4cuda3std3__48equal_toImEEN12Trajectories19cuDoubleComplex_addEPllEEJSB_SD_SB_SE_SM_N3cub18CUB_300001_SM_100024ReduceByKeyScanTileStateISC_lLb0EEESJ_SL_llEEEvDpT0__param_6[1],
	.param .align 1 .b8 _ZN6thrust24THRUST_300001_SM_1000_NS8cuda_cub4core6detail13_kernel_agentINS1_15__reduce_by_key16ReduceByKeyAgentINS0_6detail15normal_iteratorINS0_10device_ptrImEEEENS9_I7double2EESB_NS8_ISD_EEN4cuda3std3__48equal_toImEEN12Trajectories19cuDoubleComplex_addEPllEEJSB_SD_SB_SE_SM_N3cub18CUB_300001_SM_100024ReduceByKeyScanTileStateISC_lLb0EEESJ_SL_llEEEvDpT0__param_7[1],
	.param .u64 _ZN6thrust24THRUST_300001_SM_1000_NS8cuda_cub4core6detail13_kernel_agentINS1_15__reduce_by_key16ReduceByKeyAgentINS0_6detail15normal_iteratorINS0_10device_ptrImEEEENS9_I7double2EESB_NS8_ISD_EEN4cuda3std3__48equal_toImEEN12Trajectories19cuDoubleComplex_addEPllEEJSB_SD_SB_SE_SM_N3cub18CUB_300001_SM_100024ReduceByKeyScanTileStateISC_lLb0EEESJ_SL_llEEEvDpT0__param_8,
	.param .u64 _ZN6thrust24THRUST_300001_SM_1000_NS8cuda_cub4core6detail13_kernel_agentINS1_15__reduce_by_key16ReduceByKeyAgentINS0_6detail15normal_iteratorINS0_10device_ptrImEEEENS9_I7double2EESB_NS8_ISD_EEN4cuda3std3__48equal_toImEEN12Trajectories19cuDoubleComplex_addEPllEEJSB_SD_SB_SE_SM_N3cub18CUB_300001_SM_100024ReduceByKeyScanTileStateISC_lLb0EEESJ_SL_llEEEvDpT0__param_9
)
.maxntid 256
{
	.reg .pred 	%p<301>;
	.reg .b32 	%r<2497>;
	.reg .b64 	%rd<1133>;
	.reg .b64 	%fd<811>;

	ld.param.u64 	%rd268, [_ZN6thrust24THRUST_300001_SM_1000_NS8cuda_cub4core6detail13_kernel_agentINS1_15__reduce_by_key16ReduceByKeyAgentINS0_6detail15normal_iteratorINS0_10device_ptrImEEEENS9_I7double2EESB_NS8_ISD_EEN4cuda3std3__48equal_toImEEN12Trajectories19cuDoubleComplex_addEPllEEJSB_SD_SB_SE_SM_N3cub18CUB_300001_SM_100024ReduceByKeyScanTileStateISC_lLb0EEESJ_SL_llEEEvDpT0__param_5+16];
	ld.param.u64 	%rd267, [_ZN6thrust24THRUST_300001_SM_1000_NS8cuda_cub4core6detail13_kernel_agentINS1_15__reduce_by_key16ReduceByKeyAgentINS0_6detail15normal_iteratorINS0_10device_ptrImEEEENS9_I7double2EESB_NS8_ISD_EEN4cuda3std3__48equal_toImEEN12Trajectories19cuDoubleComplex_addEPllEEJSB_SD_SB_SE_SM_N3cub18CUB_300001_SM_100024ReduceByKeyScanTileStateISC_lLb0EEESJ_SL_llEEEvDpT0__param_5+8];
	ld.param.u64 	%rd266, [_ZN6thrust24THRUST_300001_SM_1000_NS8cuda_cub4core6detail13_kernel_agentINS1_15__reduce_by_key16ReduceByKeyAgentINS0_6detail15normal_iteratorINS0_10device_ptrImEEEENS9_I7double2EESB_NS8_ISD_EEN4cuda3std3__48equal_toImEEN12Trajectories19cuDoubleComplex_addEPllEEJSB_SD_SB_SE_SM_N3cub18CUB_300001_SM_100024ReduceByKeyScanTileStateISC_lLb0EEESJ_SL_llEEEvDpT0__param_5];
	ld.param.u64 	%rd5, [_ZN6thrust24THRUST_300001_SM_1000_NS8cuda_cub4core6detail13_kernel_agentINS1_15__reduce_by_key16ReduceByKeyAgentINS0_6detail15normal_iteratorINS0_10device_ptrImEEEENS9_I7double2EESB_NS8_ISD_EEN4cuda3std3__48equal_toImEEN12Trajectories19cuDoubleComplex_addEPllEEJSB_SD_SB_SE_SM_N3cub18CUB_300001_SM_100024ReduceByKeyScanTileStateISC_lLb0EEESJ_SL_llEEEvDpT0__param_0];
	ld.param.u64 	%rd6, [_ZN6thrust24THRUST_300001_SM_1000_NS8cuda_cub4core6detail13_kernel_agentINS1_15__reduce_by_key16ReduceByKeyAgentINS0_6detail15normal_iteratorINS0_10device_ptrImEEEENS9_I7double2EESB_NS8_ISD_EEN4cuda3std3__48equal_toImEEN12Trajectories19cuDoubleComplex_addEPllEEJSB_SD_SB_SE_SM_N3cub18CUB_300001_SM_100024ReduceByKeyScanTileStateISC_lLb0EEESJ_SL_llEEEvDpT0__param_1];
	ld.param.u64 	%rd270, [_ZN6thrust24THRUST_300001_SM_1000_NS8cuda_cub4core6detail13_kernel_agentINS1_15__reduce_by_key16ReduceByKeyAgentINS0_6detail15normal_iteratorINS0_10device_ptrImEEEENS9_I7double2EESB_NS8_ISD_EEN4cuda3std3__48equal_toImEEN12Trajectories19cuDoubleComplex_addEPllEEJSB_SD_SB_SE_SM_N3cub18CUB_300001_SM_100024ReduceByKeyScanTileStateISC_lLb0EEESJ_SL_llEEEvDpT0__param_3];
	ld.param.u64 	%rd271, [_ZN6thrust24THRUST_300001_SM_1000_NS8cuda_cub4core6detail13_kernel_agentINS1_15__reduce_by_key16ReduceByKeyAgentINS0_6detail15normal_iteratorINS0_10device_ptrImEEEENS9_I7double2EESB_NS8_ISD_EEN4cuda3std3__48equal_toImEEN12Trajectories19cuDoubleComplex_addEPllEEJSB_SD_SB_SE_SM_N3cub18CUB_300001_SM_100024ReduceByKeyScanTileStateISC_lLb0EEESJ_SL_llEEEvDpT0__param_2];
	ld.param.u64 	%rd272, [_ZN6thrust24THRUST_300001_SM_1000_NS8cuda_cub4core6detail13_kernel_agentINS1_15__reduce_by_key16ReduceByKeyAgentINS0_6detail15normal_iteratorINS0_10device_ptrImEEEENS9_I7double2EESB_NS8_ISD_EEN4cuda3std3__48equal_toImEEN12Trajectories19cuDoubleComplex_addEPllEEJSB_SD_SB_SE_SM_N3cub18CUB_300001_SM_100024ReduceByKeyScanTileStateISC_lLb0EEESJ_SL_llEEEvDpT0__param_4];
	ld.param.u64 	%rd269, [_ZN6thrust24THRUST_300001_SM_1000_NS8cuda_cub4core6detail13_kernel_agentINS1_15__reduce_by_key16ReduceByKeyAgentINS0_6detail15normal_iteratorINS0_10device_ptrImEEEENS9_I7double2EESB_NS8_ISD_EEN4cuda3std3__48equal_toImEEN12Trajectories19cuDoubleComplex_addEPllEEJSB_SD_SB_SE_SM_N3cub18CUB_300001_SM_100024ReduceByKeyScanTileStateISC_lLb0EEESJ_SL_llEEEvDpT0__param_8];
	cvta.to.global.u64 	%rd1, %rd272;
	cvta.to.global.u64 	%rd7, %rd271;
	cvta.to.global.u64 	%rd8, %rd270;
	mov.u32 	%r1, %ctaid.x;
	mul.wide.u32 	%rd9, %r1, 768;
	sub.s64 	%rd10, %rd269, %rd9;
	setp.lt.s64 	%p6, %rd10, 769;
	@%p6 bra 	$L__BB11_117;
	setp.ne.s32 	%p164, %r1, 0;
	@%p164 bra 	$L__BB11_32;
	mov.u32 	%r2, %tid.x;
	and.b32  	%r2156, %r2, 31;
	and.b32  	%r2157, %r2, 992;
	mul.lo.s32 	%r2158, %r2157, 3;
	or.b32  	%r2159, %r2158, %r2156;
	cvt.u64.u32 	%rd941, %r2159;
	add.s64 	%rd942, %rd9, %rd941;
	shl.b64 	%rd943, %rd942, 3;
	add.s64 	%rd925, %rd5, %rd943;
	// begin inline asm
	ld.global.nc.u64 %rd924, [%rd925];
	// end inline asm
	add.s64 	%rd927, %rd925, 256;
	// begin inline asm
	ld.global.nc.u64 %rd926, [%rd927];
	// end inline asm
	add.s64 	%rd929, %rd925, 512;
	// begin inline asm
	ld.global.nc.u64 %rd928, [%rd929];
	// end inline asm
	// begin inline asm
	mov.u32 %r2155, %laneid;
	// end inline asm
	shr.u32 	%r4, %r2, 5;
	mad.lo.s32 	%r2160, %r4, 96, %r2155;
	shl.b32 	%r2161, %r2160, 3;
	mov.u32 	%r2162, _ZN6thrust24THRUST_300001_SM_1000_NS8cuda_cub4core6detail5shmemE;
	add.s32 	%r2163, %r2162, %r2161;
	st.shared.u64 	[%r2163], %rd924;
	st.shared.u64 	[%r2163+256], %rd926;
	st.shared.u64 	[%r2163+512], %rd928;
	bar.warp.sync 	-1;
	shl.b32 	%r2164, %r2155, 1;
	add.s32 	%r2165, %r2160, %r2164;
	shl.b32 	%r2166, %r2155, 4;
	add.s32 	%r2167, %r2163, %r2166;
	ld.shared.u64 	%rd11, [%r2167];
	ld.shared.u64 	%rd12, [%r2167+8];
	ld.shared.u64 	%rd13, [%r2167+16];
	bar.sync 	0;
	shl.b64 	%rd944, %rd942, 4;
	add.s64 	%rd932, %rd6, %rd944;
	// begin inline asm
	ld.global.nc.v2.u64 {%rd930, %rd931}, [%rd932];
	// end inline asm
	add.s64 	%rd935, %rd932, 512;
	// begin inline asm
	ld.global.nc.v2.u64 {%rd933, %rd934}, [%rd935];
	// end inline asm
	add.s64 	%rd938, %rd932, 1024;
	// begin inline asm
	ld.global.nc.v2.u64 {%rd936, %rd937}, [%rd938];
	// end inline asm
	add.s32 	%r2168, %r2163, %r2161;
	st.shared.v2.u64 	[%r2168], {%rd930, %rd931};
	st.shared.v2.u64 	[%r2168+512], {%rd933, %rd934};
	st.shared.v2.u64 	[%r2168+1024], {%rd936, %rd937};
	bar.warp.sync 	-1;
	shl.b32 	%r2169, %r2165, 3;
	add.s32 	%r2170, %r2167, %r2169;
	ld.shared.v2.f64 	{%fd742, %fd741}, [%r2170];
	ld.shared.v2.f64 	{%fd3, %fd4}, [%r2170+16];
	ld.shared.v2.f64 	{%fd6, %fd5}, [%r2170+32];
	bar.sync 	0;
	shl.b32 	%r2171, %r2, 3;
	add.s32 	%r2172, %r2162, %r2171;
	add.s32 	%r5, %r2172, 2480;
	st.shared.u64 	[%r2172+2480], %rd13;
	bar.sync 	0;
	setp.eq.s32 	%p254, %r2, 0;
	mov.b64 	%rd1047, 0;
	@%p254 bra 	$L__BB11_4;
	ld.shared.u64 	%rd1048, [%r5+-8];
	setp.ne.s64 	%p255, %rd1048, %rd11;
	selp.u64 	%rd1047, 1, 0, %p255;
$L__BB11_4:
	setp.ne.s64 	%p256, %rd11, %rd12;
	selp.u64 	%rd18, 1, 0, %p256;
	setp.ne.s64 	%p257, %rd12, %rd13;
	selp.u64 	%rd945, 1, 0, %p257;
	add.s64 	%rd946, %rd1047, %rd18;
	add.f64 	%fd625, %fd742, %fd3;
	add.f64 	%fd626, %fd741, %fd4;
	selp.f64 	%fd627, %fd4, %fd626, %p256;
	selp.f64 	%fd628, %fd3, %fd625, %p256;
	add.s64 	%rd947, %rd946, %rd945;
	mov.b64 	{%r2174, %r2179}, %rd947;
	add.f64 	%fd629, %fd628, %fd6;
	add.f64 	%fd630, %fd627, %fd5;
	selp.f64 	%fd631, %fd5, %fd630, %p257;
	mov.b64 	%rd948, %fd631;
	mov.b64 	{%r2204, %r2209}, %rd948;
	selp.f64 	%fd632, %fd6, %fd629, %p257;
	mov.b64 	%rd949, %fd632;
	mov.b64 	{%r2194, %r2199}, %rd949;
	mov.b32 	%r2410, 1;
	mov.b32 	%r2411, 0;
	mov.b32 	%r2412, -1;
	// begin inline asm
	shfl.sync.up.b32 %r2173, %r2174, %r2410, %r2411, %r2412;
	// end inline asm
	// begin inline asm
	shfl.sync.up.b32 %r2178, %r2179, %r2410, %r2411, %r2412;
	// end inline asm
	mov.b64 	%rd950, {%r2173, %r2178};
	// begin inline asm
	shfl.sync.up.b32 %r2183, %r2411, %r2410, %r2411, %r2412;
	// end inline asm
	// begin inline asm
	shfl.sync.up.b32 %r2188, %r2411, %r2410, %r2411, %r2412;
	// end inline asm
	// begin inline asm
	shfl.sync.up.b32 %r2193, %r2194, %r2410, %r2411, %r2412;
	// end inline asm
	// begin inline asm
	shfl.sync.up.b32 %r2198, %r2199, %r2410, %r2411, %r2412;
	// end inline asm
	mov.b64 	%rd951, {%r2193, %r2198};
	mov.b64 	%fd633, %rd951;
	// begin inline asm
	shfl.sync.up.b32 %r2203, %r2204, %r2410, %r2411, %r2412;
	// end inline asm
	// begin inline asm
	shfl.sync.up.b32 %r2208, %r2209, %r2410, %r2411, %r2412;
	// end inline asm
	mov.b64 	%rd952, {%r2203, %r2208};
	mov.b64 	%fd634, %rd952;
	setp.eq.s64 	%p258, %rd947, 0;
	add.f64 	%fd635, %fd632, %fd633;
	add.f64 	%fd636, %fd631, %fd634;
	selp.f64 	%fd637, %fd636, %fd631, %p258;
	selp.f64 	%fd638, %fd635, %fd632, %p258;
	setp.lt.s32 	%p259, %r2155, 1;
	selp.f64 	%fd639, %fd631, %fd637, %p259;
	mov.b64 	%rd953, %fd639;
	mov.b64 	{%r2244, %r2249}, %rd953;
	selp.f64 	%fd640, %fd632, %fd638, %p259;
	mov.b64 	%rd954, %fd640;
	mov.b64 	{%r2234, %r2239}, %rd954;
	selp.b64 	%rd955, 0, %rd950, %p259;
	add.s64 	%rd956, %rd955, %rd947;
	mov.b64 	{%r2214, %r2219}, %rd956;
	mov.b32 	%r2250, 2;
	// begin inline asm
	shfl.sync.up.b32 %r2213, %r2214, %r2250, %r2411, %r2412;
	// end inline asm
	// begin inline asm
	shfl.sync.up.b32 %r2218, %r2219, %r2250, %r2411, %r2412;
	// end inline asm
	mov.b64 	%rd957, {%r2213, %r2218};
	// begin inline asm
	shfl.sync.up.b32 %r2223, %r2411, %r2250, %r2411, %r2412;
	// end inline asm
	// begin inline asm
	shfl.sync.up.b32 %r2228, %r2411, %r2250, %r2411, %r2412;
	// end inline asm
	// begin inline asm
	shfl.sync.up.b32 %r2233, %r2234, %r2250, %r2411, %r2412;
	// end inline asm
	// begin inline asm
	shfl.sync.up.b32 %r2238, %r2239, %r2250, %r2411, %r2412;
	// end inline asm
	mov.b64 	%rd958, {%r2233, %r2238};
	mov.b64 	%fd641, %rd958;
	// begin inline asm
	shfl.sync.up.b32 %r2243, %r2244, %r2250, %r2411, %r2412;
	// end inline asm
	// begin inline asm
	shfl.sync.up.b32 %r2248, %r2249, %r2250, %r2411, %r2412;
	// end inline asm
	mov.b64 	%rd959, {%r2243, %r2248};
	mov.b64 	%fd642, %rd959;
	setp.eq.s64 	%p260, %rd956, 0;
	add.f64 	%fd643, %fd640, %fd641;
	add.f64 	%fd644, %fd639, %fd642;
	selp.f64 	%fd645, %fd644, %fd639, %p260;
	selp.f64 	%fd646, %fd643, %fd640, %p260;
	setp.lt.s32 	%p261, %r2155, 2;
	selp.f64 	%fd647, %fd639, %fd645, %p261;
	mov.b64 	%rd960, %fd647;
	mov.b64 	{%r2284, %r2289}, %rd960;
	selp.f64 	%fd648, %fd640, %fd646, %p261;
	mov.b64 	%rd961, %fd648;
	mov.b64 	{%r2274, %r2279}, %rd961;
	selp.b64 	%rd962, 0, %rd957, %p261;
	add.s64 	%rd963, %rd962, %rd956;
	mov.b64 	{%r2254, %r2259}, %rd963;
	mov.b32 	%r2290, 4;
	// begin inline asm
	shfl.sync.up.b32 %r2253, %r2254, %r2290, %r2411, %r2412;
	// end inline asm
	// begin inline asm
	shfl.sync.up.b32 %r2258, %r2259, %r2290, %r2411, %r2412;
	// end inline asm
	mov.b64 	%rd964, {%r2253, %r2258};
	// begin inline asm
	shfl.sync.up.b32 %r2263, %r2411, %r2290, %r2411, %r2412;
	// end inline asm
	// begin inline asm
	shfl.sync.up.b32 %r2268, %r2411, %r2290, %r2411, %r2412;
	// end inline asm
	// begin inline asm
	shfl.sync.up.b32 %r2273, %r2274, %r2290, %r2411, %r2412;
	// end inline asm
	// begin inline asm
	shfl.sync.up.b32 %r2278, %r2279, %r2290, %r2411, %r2412;
	// end inline asm
	mov.b64 	%rd965, {%r2273, %r2278};
	mov.b64 	%fd649, %rd965;
	// begin inline asm
	shfl.sync.up.b32 %r2283, %r2284, %r2290, %r2411, %r2412;
	// end inline asm
	// begin inline asm
	shfl.sync.up.b32 %r2288, %r2289, %r2290, %r2411, %r2412;
	// end inline asm
	mov.b64 	%rd966, {%r2283, %r2288};
	mov.b64 	%fd650, %rd966;
	setp.eq.s64 	%p262, %rd963, 0;
	add.f64 	%fd651, %fd648, %fd649;
	add.f64 	%fd652, %fd647, %fd650;
	selp.f64 	%fd653, %fd652, %fd647, %p262;
	selp.f64 	%fd654, %fd651, %fd648, %p262;
	setp.lt.s32 	%p263, %r2155, 4;
	selp.f64 	%fd655, %fd647, %fd653, %p263;
	mov.b64 	%rd967, %fd655;
	mov.b64 	{%r2324, %r2329}, %rd967;
	selp.f64 	%fd656, %fd648, %fd654, %p263;
	mov.b64 	%rd968, %fd656;
	mov.b64 	{%r2314, %r2319}, %rd968;
	selp.b64 	%rd969, 0, %rd964, %p263;
	add.s64 	%rd970, %rd969, %rd963;
	mov.b64 	{%r2294, %r2299}, %rd970;
	mov.b32 	%r2330, 8;
	// begin inline asm
	shfl.sync.up.b32 %r2293, %r2294, %r2330, %r2411, %r2412;
	// end inline asm
	// begin inline asm
	shfl.sync.up.b32 %r2298, %r2299, %r2330, %r2411, %r2412;
	// end inline asm
	mov.b64 	%rd971, {%r2293, %r2298};
	// begin inline asm
	shfl.sync.up.b32 %r2303, %r2411, %r2330, %r2411, %r2412;
	// end inline asm
	// begin inline asm
	shfl.sync.up.b32 %r2308, %r2411, %r2330, %r2411, %r2412;
	// end inline asm
	// begin inline asm
	shfl.sync.up.b32 %r2313, %r2314, %r2330, %r2411, %r2412;
	// end inline asm
	// begin inline asm
	shfl.sync.up.b32 %r2318, %r2319, %r2330, %r2411, %r2412;
	// end inline asm
	mov.b64 	%rd972, {%r2313, %r2318};
	mov.b64 	%fd657, %rd972;
	// begin inline asm
	shfl.sync.up.b32 %r2323, %r2324, %r2330, %r2411, %r2412;
	// end inline asm
	// begin inline asm
	shfl.sync.up.b32 %r2328, %r2329, %r2330, %r2411, %r2412;
	// end inline asm
	mov.b64 	%rd973, {%r2323, %r2328};
	mov.b64 	%fd658, %rd973;
	setp.eq.s64 	%p264, %rd970, 0;
	add.f64 	%fd659, %fd656, %fd657;
	add.f64 	%fd660, %fd655, %fd658;
	selp.f64 	%fd661, %fd660, %fd655, %p264;
	selp.f64 	%fd662, %fd659, %fd656, %p264;
	setp.lt.s32 	%p265, %r2155, 8;
	selp.f64 	%fd663, %fd655, %fd661, %p265;
	mov.b64 	%rd974, %fd663;
	mov.b64 	{%r2364, %r2369}, %rd974;
	selp.f64 	%fd664, %fd656, %fd662, %p265;
	mov.b64 	%rd975, %fd664;
	mov.b64 	{%r2354, %r2359}, %rd975;
	selp.b64 	%rd976, 0, %rd971, %p265;
	add.s64 	%rd977, %rd976, %rd970;
	mov.b64 	{%r2334, %r2339}, %rd977;
	mov.b32 	%r2370, 16;
	// begin inline asm
	shfl.sync.up.b32 %r2333, %r2334, %r2370, %r2411, %r2412;
	// end inline asm
	// begin inline asm
	shfl.sync.up.b32 %r2338, %r2339, %r2370, %r2411, %r2412;
	// end inline asm
	mov.b64 	%rd978, {%r2333, %r2338};
	// begin inline asm
	shfl.sync.up.b32 %r2343, %r2411, %r2370, %r2411, %r2412;
	// end inline asm
	// begin inline asm
	shfl.sync.up.b32 %r2348, %r2411, %r2370, %r2411, %r2412;
	// end inline asm
	// begin inline asm
	shfl.sync.up.b32 %r2353, %r2354, %r2370, %r2411, %r2412;
	// end inline asm
	// begin inline asm
	shfl.sync.up.b32 %r2358, %r2359, %r2370, %r2411, %r2412;
	// end inline asm
	mov.b64 	%rd979, {%r2353, %r2358};
	mov.b64 	%fd665, %rd979;
	// begin inline asm
	shfl.sync.up.b32 %r2363, %r2364, %r2370, %r2411, %r2412;
	// end inline asm
	// begin inline asm
	shfl.sync.up.b32 %r2368, %r2369, %r2370, %r2411, %r2412;
	// end inline asm
	mov.b64 	%rd980, {%r2363, %r2368};
	mov.b64 	%fd666, %rd980;
	setp.eq.s64 	%p266, %rd977, 0;
	add.f64 	%fd667, %fd664, %fd665;
	add.f64 	%fd668, %fd663, %fd666;
	selp.f64 	%fd7, %fd668, %fd663, %p266;
	selp.f64 	%fd8, %fd667, %fd664, %p266;
	setp.lt.s32 	%p267, %r2155, 16;
	selp.f64 	%fd669, %fd663, %fd7, %p267;
	mov.b64 	%rd981, %fd669;
	mov.b64 	{%r2404, %r2409}, %rd981;
	selp.f64 	%fd670, %fd664, %fd8, %p267;
	mov.b64 	%rd982, %fd670;
	mov.b64 	{%r2394, %r2399}, %rd982;
	selp.b64 	%rd983, 0, %rd978, %p267;
	add.s64 	%rd19, %rd983, %rd977;
	mov.b64 	{%r2374, %r2379}, %rd19;
	// begin inline asm
	shfl.sync.up.b32 %r2373, %r2374, %r2410, %r2411, %r2412;
	// end inline asm
	// begin inline asm
	shfl.sync.up.b32 %r2378, %r2379, %r2410, %r2411, %r2412;
	// end inline asm
	mov.b64 	%rd1051, {%r2373, %r2378};
	// begin inline asm
	shfl.sync.up.b32 %r2383, %r2411, %r2410, %r2411, %r2412;
	// end inline asm
	// begin inline asm
	shfl.sync.up.b32 %r2388, %r2411, %r2410, %r2411, %r2412;
	// end inline asm
	// begin inline asm
	shfl.sync.up.b32 %r2393, %r2394, %r2410, %r2411, %r2412;
	// end inline asm
	// begin inline asm
	shfl.sync.up.b32 %r2398, %r2399, %r2410, %r2411, %r2412;
	// end inline asm
	mov.b64 	%rd984, {%r2393, %r2398};
	mov.b64 	%fd740, %rd984;
	// begin inline asm
	shfl.sync.up.b32 %r2403, %r2404, %r2410, %r2411, %r2412;
	// end inline asm
	// begin inline asm
	shfl.sync.up.b32 %r2408, %r2409, %r2410, %r2411, %r2412;
	// end inline asm
	mov.b64 	%rd985, {%r2403, %r2408};
	mov.b64 	%fd739, %rd985;
	setp.ne.s32 	%p268, %r2155, 31;
	@%p268 bra 	$L__BB11_6;
	shl.b32 	%r2413, %r4, 5;
	add.s32 	%r2415, %r2162, %r2413;
	st.shared.u64 	[%r2415], %rd19;
	mov.b32 	%r2416, 0;
	st.shared.v2.u32 	[%r2415+8], {%r2416, %r2416};
	st.shared.v2.f64 	[%r2415+16], {%fd8, %fd7};
$L__BB11_6:
	bar.sync 	0;
	ld.shared.u64 	%rd986, [_ZN6thrust24THRUST_300001_SM_1000_NS8cuda_cub4core6detail5shmemE];
	ld.shared.v2.f64 	{%fd671, %fd672}, [_ZN6thrust24THRUST_300001_SM_1000_NS8cuda_cub4core6detail5shmemE+16];
	ld.shared.u64 	%rd987, [_ZN6thrust24THRUST_300001_SM_1000_NS8cuda_cub4core6detail5shmemE+32];
	ld.shared.v2.f64 	{%fd673, %fd674}, [_ZN6thrust24THRUST_300001_SM_1000_NS8cuda_cub4core6detail5shmemE+48];
	add.s64 	%rd988, %rd987, %rd986;
	setp.eq.s64 	%p269, %rd987, 0;
	add.f64 	%fd675, %fd671, %fd673;
	add.f64 	%fd676, %fd672, %fd674;
	selp.f64 	%fd677, %fd676, %fd674, %p269;
	selp.f64 	%fd678, %fd675, %fd673, %p269;
	setp.eq.s32 	%p270, %r4, 2;
	selp.f64 	%fd679, %fd677, %fd672, %p270;
	selp.f64 	%fd680, %fd678, %fd671, %p270;
	selp.b64 	%rd989, %rd988, %rd986, %p270;
	ld.shared.u64 	%rd990, [_ZN6thrust24THRUST_300001_SM_1000_NS8cuda_cub4core6detail5shmemE+64];
	ld.shared.v2.f64 	{%fd681, %fd682}, [_ZN6thrust24THRUST_300001_SM_1000_NS8cuda_cub4core6detail5shmemE+80];
	add.s64 	%rd991, %rd990, %rd988;
	setp.eq.s64 	%p271, %rd990, 0;
	add.f64 	%fd683, %fd678, %fd681;
	add.f64 	%fd684, %fd677, %fd682;
	selp.f64 	%fd685, %fd684, %fd682, %p271;
	selp.f64 	%fd686, %fd683, %fd681, %p271;
	setp.eq.s32 	%p272, %r4, 3;
	selp.f64 	%fd687, %fd685, %fd679, %p272;
	selp.f64 	%fd688, %fd686, %fd680, %p272;
	selp.b64 	%rd992, %rd991, %rd989, %p272;
	ld.shared.u64 	%rd993, [_ZN6thrust24THRUST_300001_SM_1000_NS8cuda_cub4core6detail5shmemE+96];
	ld.shared.v2.f64 	{%fd689, %fd690}, [_ZN6thrust24THRUST_300001_SM_1000_NS8cuda_cub4core6detail5shmemE+112];
	add.s64 	%rd994, %rd993, %rd991;
	setp.eq.s64 	%p273, %rd993, 0;
	add.f64 	%fd691, %fd686, %fd689;
	add.f64 	%fd692, %fd685, %fd690;
	selp.f64 	%fd693, %fd692, %fd690, %p273;
	selp.f64 	%fd694, %fd691, %fd689, %p273;
	setp.eq.s32 	%p274, %r4, 4;
	selp.f64 	%fd695, %fd693, %fd687, %p274;
	selp.f64 	%fd696, %fd694, %fd688, %p274;
	selp.b64 	%rd995, %rd994, %rd992, %p274;
	ld.shared.u64 	%rd996, [_ZN6thrust24THRUST_300001_SM_1000_NS8cuda_cub4core6detail5shmemE+128];
	ld.shared.v2.f64 	{%fd697, %fd698}, [_ZN6thrust24THRUST_300001_SM_1000_NS8cuda_cub4core6detail5shmemE+144];
	add.s64 	%rd997, %rd996, %rd994;
	setp.eq.s64 	%p275, %rd996, 0;
	add.f64 	%fd699, %fd694, %fd697;
	add.f64 	%fd700, %fd693, %fd698;
	selp.f64 	%fd701, %fd700, %fd698, %p275;
	selp.f64 	%fd702, %fd699, %fd697, %p275;
	setp.eq.s32 	%p276, %r4, 5;
	selp.f64 	%fd703, %fd701, %fd695, %p276;
	selp.f64 	%fd704, %fd702, %fd696, %p276;
	selp.b64 	%rd998, %rd997, %rd995, %p276;
	ld.shared.u64 	%rd999, [_ZN6thrust24THRUST_300001_SM_1000_NS8cuda_cub4core6detail5shmemE+160];
	ld.shared.v2.f64 	{%fd705, %fd706}, [_ZN6thrust24THRUST_300001_SM_1000_NS8cuda_cub4core6detail5shmemE+176];
	add.s64 	%rd1000, %rd999, %rd997;
	setp.eq.s64 	%p277, %rd999, 0;
	add.f64 	%fd707, %fd702, %fd705;
	add.f64 	%fd708, %fd701, %fd706;
	selp.f64 	%fd709, %fd708, %fd706, %p277;
	selp.f64 	%fd710, %fd707, %fd705, %p277;
	setp.eq.s32 	%p278, %r4, 6;
	selp.f64 	%fd711, %fd709, %fd703, %p278;
	selp.f64 	%fd712, %fd710, %fd704, %p278;
	selp.b64 	%rd1001, %rd1000, %rd998, %p278;
	ld.shared.u64 	%rd1002, [_ZN6thrust24THRUST_300001_SM_1000_NS8cuda_cub4core6detail5shmemE+192];
	ld.shared.v2.f64 	{%fd713, %fd714}, [_ZN6thrust24THRUST_300001_SM_1000_NS8cuda_cub4core6detail5shmemE+208];
	add.s64 	%rd1003, %rd1002, %rd1000;
	setp.eq.s64 	%p279, %rd1002, 0;
	add.f64 	%fd715, %fd710, %fd713;
	add.f64 	%fd716, %fd709, %fd714;
	selp.f64 	%fd717, %fd716, %fd714, %p279;
	selp.f64 	%fd718, %fd715, %fd713, %p279;
	setp.eq.s32 	%p280, %r4, 7;
	selp.f64 	%fd11, %fd717, %fd711, %p280;
	selp.f64 	%fd12, %fd718, %fd712, %p280;
	selp.b64 	%rd21, %rd1003, %rd1001, %p280;
	ld.shared.u64 	%rd1004, [_ZN6thrust24THRUST_300001_SM_1000_NS8cuda_cub4core6detail5shmemE+224];
	ld.shared.v2.f64 	{%fd719, %fd720}, [_ZN6thrust24THRUST_300001_SM_1000_NS8cuda_cub4core6detail5shmemE+240];
	add.s64 	%rd22, %rd1004, %rd1003;
	setp.eq.s64 	%p281, %rd1004, 0;
	add.f64 	%fd721, %fd718, %fd719;
	add.f64 	%fd722, %fd717, %fd720;
	selp.f64 	%fd13, %fd722, %fd720, %p281;
	selp.f64 	%fd14, %fd721, %fd719, %p281;
	setp.lt.u32 	%p282, %r2, 32;
	@%p282 bra 	$L__BB11_8;
	setp.eq.s64 	%p283, %rd1051, 0;
	add.f64 	%fd723, %fd12, %fd740;
	add.f64 	%fd724, %fd11, %fd739;
	selp.f64 	%fd725, %fd724, %fd739, %p283;
	selp.f64 	%fd726, %fd723, %fd740, %p283;
	setp.eq.s32 	%p284, %r2155, 0;
	selp.f64 	%fd739, %fd11, %fd725, %p284;
	selp.f64 	%fd740, %fd12, %fd726, %p284;
	selp.b64 	%rd1005, 0, %rd1051, %p284;
	add.s64 	%rd1051, %rd21, %rd1005;
$L__BB11_8:
	setp.eq.s32 	%p285, %r2, 0;
	mov.u64 	%rd1050, %rd1047;
	@%p285 bra 	$L__BB11_11;
	add.s64 	%rd1050, %rd1047, %rd1051;
	setp.ne.s64 	%p286, %rd1047, 0;
	@%p286 bra 	$L__BB11_11;
	add.f64 	%fd742, %fd740, %fd742;
	add.f64 	%fd741, %fd739, %fd741;
$L__BB11_11:
	setp.ne.s64 	%p287, %rd11, %rd12;
	setp.ne.s32 	%p288, %r2, 0;
	add.s64 	%rd27, %rd1050, %rd18;
	add.f64 	%fd727, %fd742, %fd3;
	add.f64 	%fd728, %fd741, %fd4;
	selp.f64 	%fd23, %fd4, %fd728, %p287;
	selp.f64 	%fd24, %fd3, %fd727, %p287;
	@%p288 bra 	$L__BB11_13;
	add.s64 	%rd1006, %rd268, 1024;
	mov.b64 	%rd1010, %fd14;
	mov.b64 	%rd1011, %fd13;
	mov.b64 	%rd1051, 0;
	// begin inline asm
	st.cg.v2.u64 [%rd1006], {%rd22, %rd1051};
	// end inline asm
	add.s64 	%rd1009, %rd268, 1040;
	// begin inline asm
	st.cg.v2.u64 [%rd1009], {%rd1010, %rd1011};
	// end inline asm
	add.s64 	%rd1012, %rd266, 128;
	mov.b32 	%r2417, 101;
	// begin inline asm
	st.release.gpu.u32 [%rd1012], %r2417;
	// end inline asm
$L__BB11_13:
	setp.lt.s64 	%p289, %rd22, 257;
	@%p289 bra 	$L__BB11_26;
	bar.sync 	0;
	setp.eq.s64 	%p293, %rd1047, 0;
	@%p293 bra 	$L__BB11_16;
	cvt.u32.u64 	%r2418, %rd1051;
	shl.b32 	%r2419, %r2418, 5;
	add.s32 	%r2421, %r2162, %r2419;
	st.shared.u64 	[%r2421], %rd1048;
	st.shared.v2.f64 	[%r2421+16], {%fd740, %fd739};
$L__BB11_16:
	setp.eq.s64 	%p294, %rd11, %rd12;
	@%p294 bra 	$L__BB11_18;
	cvt.u32.u64 	%r2422, %rd1050;
	shl.b32 	%r2423, %r2422, 5;
	add.s32 	%r2425, %r2162, %r2423;
	st.shared.u64 	[%r2425], %rd11;
	st.shared.v2.f64 	[%r2425+16], {%fd742, %fd741};
$L__BB11_18:
	setp.eq.s64 	%p295, %rd12, %rd13;
	@%p295 bra 	$L__BB11_20;
	cvt.u32.u64 	%r2426, %rd27;
	shl.b32 	%r2427, %r2426, 5;
	add.s32 	%r2429, %r2162, %r2427;
	st.shared.u64 	[%r2429], %rd12;
	st.shared.v2.f64 	[%r2429+16], {%fd24, %fd23};
$L__BB11_20:
	bar.sync 	0;
	cvt.u64.u32 	%rd1056, %r2;
	setp.le.u64 	%p296, %rd22, %rd1056;
	@%p296 bra 	$L__BB11_264;
	not.b64 	%rd1026, %rd1056;
	add.s64 	%rd30, %rd22, %rd1026;
	shr.u64 	%rd1027, %rd30, 8;
	add.s64 	%rd1028, %rd1027, 1;
	and.b64  	%rd1052, %rd1028, 3;
	and.b64  	%rd1029, %rd30, 768;
	setp.eq.s64 	%p297, %rd1029, 768;
	@%p297 bra 	$L__BB11_24;
	shl.b64 	%rd1030, %rd1056, 4;
	add.s64 	%rd1054, %rd8, %rd1030;
	shl.b64 	%rd1031, %rd1056, 3;
	add.s64 	%rd1053, %rd7, %rd1031;
	shl.b32 	%r2430, %r2, 5;
	add.s32 	%r2432, %r2430, %r2162;
	add.s32 	%r2437, %r2432, 16;
	shl.b64 	%rd1032, %rd1052, 8;
	add.s64 	%rd1056, %rd1032, %rd1056;
$L__BB11_23:
	.pragma "nounroll";
	ld.shared.u64 	%rd1033, [%r2437+-16];
	ld.shared.v2.f64 	{%fd729, %fd730}, [%r2437];
	st.global.u64 	[%rd1053], %rd1033;
	st.global.v2.f64 	[%rd1054], {%fd729, %fd730};
	add.s64 	%rd1054, %rd1054, 4096;
	add.s64 	%rd1053, %rd1053, 2048;
	add.s32 	%r2437, %r2437, 8192;
	add.s64 	%rd1052, %rd1052, -1;
	setp.ne.s64 	%p298, %rd1052, 0;
	@%p298 bra 	$L__BB11_23;
$L__BB11_24:
	setp.lt.u64 	%p299, %rd30, 768;
	@%p299 bra 	$L__BB11_264;
$L__BB11_25:
	cvt.u32.u64 	%r2433, %rd1056;
	shl.b32 	%r2434, %r2433, 5;
	add.s32 	%r2436, %r2162, %r2434;
	ld.shared.u64 	%rd1034, [%r2436];
	ld.shared.v2.f64 	{%fd731, %fd732}, [%r2436+16];
	shl.b64 	%rd1035, %rd1056, 3;
	add.s64 	%rd1036, %rd7, %rd1035;
	st.global.u64 	[%rd1036], %rd1034;
	shl.b64 	%rd1037, %rd1056, 4;
	add.s64 	%rd1038, %rd8, %rd1037;
	st.global.v2.f64 	[%rd1038], {%fd731, %fd732};
	ld.shared.u64 	%rd1039, [%r2436+8192];
	ld.shared.v2.f64 	{%fd733, %fd734}, [%r2436+8208];
	and.b64  	%rd1040, %rd1035, 34359738360;
	add.s64 	%rd1041, %rd7, %rd1040;
	st.global.u64 	[%rd1041+2048], %rd1039;
	and.b64  	%rd1042, %rd1037, 68719476720;
	add.s64 	%rd1043, %rd8, %rd1042;
	st.global.v2.f64 	[%rd1043+4096], {%fd733, %fd734};
	ld.shared.u64 	%rd1044, [%r2436+16384];
	ld.shared.v2.f64 	{%fd735, %fd736}, [%r2436+16400];
	st.global.u64 	[%rd1041+4096], %rd1044;
	st.global.v2.f64 	[%rd1043+8192], {%fd735, %fd736};
	ld.shared.u64 	%rd1045, [%r2436+24576];
	ld.shared.v2.f64 	{%fd737, %fd738}, [%r2436+24592];
	st.global.u64 	[%rd1041+6144], %rd1045;
	st.global.v2.f64 	[%rd1043+12288], {%fd737, %fd738};
	add.s64 	%rd1046, %rd1056, 1024;
	and.b64  	%rd1056, %rd1046, 4294967295;
	setp.gt.u64 	%p300, %rd22, %rd1056;
	@%p300 bra 	$L__BB11_25;
	bra.uni 	$L__BB11_264;
$L__BB11_26:
	setp.eq.s64 	%p290, %rd1047, 0;
	@%p290 bra 	$L__BB11_28;
	shl.b64 	%rd1014, %rd1051, 3;
	add.s64 	%rd1015, %rd7, %rd1014;
	st.global.u64 	[%rd1015], %rd1048;
	shl.b64 	%rd1016, %rd1051, 4;
	add.s64 	%rd1017, %rd8, %rd1016;
	st.global.v2.f64 	[%rd1017], {%fd740, %fd739};
$L__BB11_28:
	setp.eq.s64 	%p291, %rd11, %rd12;
	@%p291 bra 	$L__BB11_30;
	shl.b64 	%rd1018, %rd1050, 3;
	add.s64 	%rd1019, %rd7, %rd1018;
	st.global.u64 	[%rd1019], %rd11;
	shl.b64 	%rd1020, %rd1050, 4;
	add.s64 	%rd1021, %rd8, %rd1020;
	st.global.v2.f64 	[%rd1021], {%fd742, %fd741};
$L__BB11_30:
	setp.eq.s64 	%p292, %rd12, %rd13;
	@%p292 bra 	$L__BB11_264;
	shl.b64 	%rd1022, %rd27, 3;
	add.s64 	%rd1023, %rd7, %rd1022;
	st.global.u64 	[%rd1023], %rd12;
	shl.b64 	%rd1024, %rd27, 4;
	add.s64 	%rd1025, %rd8, %rd1024;
	st.global.v2.f64 	[%rd1025], {%fd24, %fd23};
	bra.uni 	$L__BB11_264;
$L__BB11_32:
	mov.u32 	%r9, %tid.x;
	and.b32  	%r1375, %r9, 31;
	and.b32  	%r1376, %r9, 992;
	mul.lo.s32 	%r1377, %r1376, 3;
	or.b32  	%r1378, %r1377, %r1375;
	cvt.u64.u32 	%rd677, %r1378;
	add.s64 	%rd44, %rd9, %rd677;
	shl.b64 	%rd678, %rd44, 3;
	add.s64 	%rd671, %rd5, %rd678;
	// begin inline asm
	ld.global.nc.u64 %rd670, [%rd671];
	// end inline asm
	add.s64 	%rd673, %rd671, 256;
	// begin inline asm
	ld.global.nc.u64 %rd672, [%rd673];
	// end inline asm
	add.s64 	%rd675, %rd671, 512;
	// begin inline asm
	ld.global.nc.u64 %rd674, [%rd675];
	// end inline asm
	// begin inline asm
	mov.u32 %r1374, %laneid;
	// end inline asm
	shr.u32 	%r11, %r9, 5;
	mad.lo.s32 	%r12, %r11, 96, %r1374;
	shl.b32 	%r1379, %r12, 3;
	mov.u32 	%r1380, _ZN6thrust24THRUST_300001_SM_1000_NS8cuda_cub4core6detail5shmemE;
	add.s32 	%r13, %r1380, %r1379;
	st.shared.u64 	[%r13], %rd670;
	st.shared.u64 	[%r13+256], %rd672;
	st.shared.u64 	[%r13+512], %rd674;
	bar.warp.sync 	-1;
	shl.b32 	%r14, %r1374, 1;
	shl.b32 	%r1381, %r1374, 4;
	add.s32 	%r15, %r13, %r1381;
	ld.shared.u64 	%rd45, [%r15];
	ld.shared.u64 	%rd46, [%r15+8];
	ld.shared.u64 	%rd47, [%r15+16];
	setp.ne.s32 	%p165, %r9, 0;
	mov.b64 	%rd1058, 0;
	@%p165 bra 	$L__BB11_34;
	shl.b64 	%rd681, %rd9, 3;
	add.s64 	%rd682, %rd5, %rd681;
	add.s64 	%rd680, %rd682, -8;
	// begin inline asm
	ld.global.nc.u64 %rd1058, [%rd680];
	// end inline asm
$L__BB11_34:
	setp.eq.s32 	%p166, %r9, 0;
	bar.sync 	0;
	shl.b64 	%rd692, %rd44, 4;
	add.s64 	%rd685, %rd6, %rd692;
	// begin inline asm
	ld.global.nc.v2.u64 {%rd683, %rd684}, [%rd685];
	// end inline asm
	add.s64 	%rd688, %rd685, 512;
	// begin inline asm
	ld.global.nc.v2.u64 {%rd686, %rd687}, [%rd688];
	// end inline asm
	add.s64 	%rd691, %rd685, 1024;
	// begin inline asm
	ld.global.nc.v2.u64 {%rd689, %rd690}, [%rd691];
	// end inline asm
	add.s32 	%r1383, %r13, %r1379;
	st.shared.v2.u64 	[%r1383], {%rd683, %rd684};
	st.shared.v2.u64 	[%r1383+512], {%rd686, %rd687};
	st.shared.v2.u64 	[%r1383+1024], {%rd689, %rd690};
	bar.warp.sync 	-1;
	add.s32 	%r1384, %r12, %r14;
	shl.b32 	%r1385, %r1384, 3;
	add.s32 	%r1386, %r15, %r1385;
	ld.shared.v2.f64 	{%fd25, %fd26}, [%r1386];
	ld.shared.v2.f64 	{%fd27, %fd28}, [%r1386+16];
	ld.shared.v2.f64 	{%fd30, %fd29}, [%r1386+32];
	bar.sync 	0;
	shl.b32 	%r1387, %r9, 3;
	add.s32 	%r1389, %r1380, %r1387;
	add.s32 	%r16, %r1389, 2480;
	st.shared.u64 	[%r1389+2480], %rd47;
	bar.sync 	0;
	@%p166 bra 	$L__BB11_36;
	ld.shared.u64 	%rd1058, [%r16+-8];
$L__BB11_36:
	setp.ne.s64 	%p167, %rd1058, %rd45;
	selp.u64 	%rd52, 1, 0, %p167;
	setp.ne.s64 	%p168, %rd45, %rd46;
	selp.u64 	%rd693, 1, 0, %p168;
	setp.ne.s64 	%p169, %rd46, %rd47;
	selp.u64 	%rd694, 1, 0, %p169;
	add.s64 	%rd53, %rd693, %rd52;
	add.f64 	%fd479, %fd25, %fd27;
	add.f64 	%fd480, %fd26, %fd28;
	selp.f64 	%fd481, %fd28, %fd480, %p168;
	selp.f64 	%fd482, %fd27, %fd479, %p168;
	add.s64 	%rd695, %rd53, %rd694;
	mov.b64 	{%r1391, %r1396}, %rd695;
	add.f64 	%fd483, %fd482, %fd30;
	add.f64 	%fd484, %fd481, %fd29;
	selp.f64 	%fd485, %fd29, %fd484, %p169;
	mov.b64 	%rd696, %fd485;
	mov.b64 	{%r1421, %r1426}, %rd696;
	selp.f64 	%fd486, %fd30, %fd483, %p169;
	mov.b64 	%rd697, %fd486;
	mov.b64 	{%r1411, %r1416}, %rd697;
	mov.b32 	%r1627, 1;
	mov.b32 	%r1628, 0;
	mov.b32 	%r1629, -1;
	// begin inline asm
	shfl.sync.up.b32 %r1390, %r1391, %r1627, %r1628, %r1629;
	// end inline asm
	// begin inline asm
	shfl.sync.up.b32 %r1395, %r1396, %r1627, %r1628, %r1629;
	// end inline asm
	mov.b64 	%rd698, {%r1390, %r1395};
	// begin inline asm
	shfl.sync.up.b32 %r1400, %r1628, %r1627, %r1628, %r1629;
	// end inline asm
	// begin inline asm
	shfl.sync.up.b32 %r1405, %r1628, %r1627, %r1628, %r1629;
	// end inline asm
	// begin inline asm
	shfl.sync.up.b32 %r1410, %r1411, %r1627, %r1628, %r1629;
	// end inline asm
	// begin inline asm
	shfl.sync.up.b32 %r1415, %r1416, %r1627, %r1628, %r1629;
	// end inline asm
	mov.b64 	%rd699, {%r1410, %r1415};
	mov.b64 	%fd487, %rd699;
	// begin inline asm
	shfl.sync.up.b32 %r1420, %r1421, %r1627, %r1628, %r1629;
	// end inline asm
	// begin inline asm
	shfl.sync.up.b32 %r1425, %r1426, %r1627, %r1628, %r1629;
	// end inline asm
	mov.b64 	%rd700, {%r1420, %r1425};
	mov.b64 	%fd488, %rd700;
	setp.eq.s64 	%p170, %rd695, 0;
	add.f64 	%fd489, %fd486, %fd487;
	add.f64 	%fd490, %fd485, %fd488;
	selp.f64 	%fd491, %fd489, %fd486, %p170;
	selp.f64 	%fd492, %fd490, %fd485, %p170;
	setp.lt.s32 	%p171, %r1374, 1;
	selp.b64 	%rd701, 0, %rd698, %p171;
	add.s64 	%rd702, %rd701, %rd695;
	mov.b64 	{%r1431, %r1436}, %rd702;
	selp.f64 	%fd493, %fd486, %fd491, %p171;
	mov.b64 	%rd703, %fd493;
	mov.b64 	{%r1451, %r1456}, %rd703;
	selp.f64 	%fd494, %fd485, %fd492, %p171;
	mov.b64 	%rd704, %fd494;
	mov.b64 	{%r1461, %r1466}, %rd704;
	mov.b32 	%r1467, 2;
	// begin inline asm
	shfl.sync.up.b32 %r1430, %r1431, %r1467, %r1628, %r1629;
	// end inline asm
	// begin inline asm
	shfl.sync.up.b32 %r1435, %r1436, %r1467, %r1628, %r1629;
	// end inline asm
	mov.b64 	%rd705, {%r1430, %r1435};
	// begin inline asm
	shfl.sync.up.b32 %r1440, %r1628, %r1467, %r1628, %r1629;
	// end inline asm
	// begin inline asm
	shfl.sync.up.b32 %r1445, %r1628, %r1467, %r1628, %r1629;
	// end inline asm
	// begin inline asm
	shfl.sync.up.b32 %r1450, %r1451, %r1467, %r1628, %r1629;
	// end inline asm
	// begin inline asm
	shfl.sync.up.b32 %r1455, %r1456, %r1467, %r1628, %r1629;
	// end inline asm
	mov.b64 	%rd706, {%r1450, %r1455};
	mov.b64 	%fd495, %rd706;
	// begin inline asm
	shfl.sync.up.b32 %r1460, %r1461, %r1467, %r1628, %r1629;
	// end inline asm
	// begin inline asm
	shfl.sync.up.b32 %r1465, %r1466, %r1467, %r1628, %r1629;
	// end inline asm
	mov.b64 	%rd707, {%r1460, %r1465};
	mov.b64 	%fd496, %rd707;
	setp.eq.s64 	%p172, %rd702, 0;
	add.f64 	%fd497, %fd493, %fd495;
	add.f64 	%fd498, %fd494, %fd496;
	selp.f64 	%fd499, %fd497, %fd493, %p172;
	selp.f64 	%fd500, %fd498, %fd494, %p172;
	setp.lt.s32 	%p173, %r1374, 2;
	selp.b64 	%rd708, 0, %rd705, %p173;
	add.s64 	%rd709, %rd708, %rd702;
	mov.b64 	{%r1471, %r1476}, %rd709;
	selp.f64 	%fd501, %fd493, %fd499, %p173;
	mov.b64 	%rd710, %fd501;
	mov.b64 	{%r1491, %r1496}, %rd710;
	selp.f64 	%fd502, %fd494, %fd500, %p173;
	mov.b64 	%rd711, %fd502;
	mov.b64 	{%r1501, %r1506}, %rd711;
	mov.b32 	%r1507, 4;
	// begin inline asm
	shfl.sync.up.b32 %r1470, %r1471, %r1507, %r1628, %r1629;
	// end inline asm
	// begin inline asm
	shfl.sync.up.b32 %r1475, %r1476, %r1507, %r1628, %r1629;
	// end inline asm
	mov.b64 	%rd712, {%r1470, %r1475};
	// begin inline asm
	shfl.sync.up.b32 %r1480, %r1628, %r1507, %r1628, %r1629;
	// end inline asm
	// begin inline asm
	shfl.sync.up.b32 %r1485, %r1628, %r1507, %r1628, %r1629;
	// end inline asm
	// begin inline asm
	shfl.sync.up.b32 %r1490, %r1491, %r1507, %r1628, %r1629;
	// end inline asm
	// begin inline asm
	shfl.sync.up.b32 %r1495, %r1496, %r1507, %r1628, %r1629;
	// end inline asm
	mov.b64 	%rd713, {%r1490, %r1495};
	mov.b64 	%fd503, %rd713;
	// begin inline asm
	shfl.sync.up.b32 %r1500, %r1501, %r1507, %r1628, %r1629;
	// end inline asm
	// begin inline asm
	shfl.sync.up.b32 %r1505, %r1506, %r1507, %r1628, %r1629;
	// end inline asm
	mov.b64 	%rd714, {%r1500, %r1505};
	mov.b64 	%fd504, %rd714;
	setp.eq.s64 	%p174, %rd709, 0;
	add.f64 	%fd505, %fd501, %fd503;
	add.f64 	%fd506, %fd502, %fd504;
	selp.f64 	%fd507, %fd505, %fd501, %p174;
	selp.f64 	%fd508, %fd506, %fd502, %p174;
	setp.lt.s32 	%p175, %r1374, 4;
	selp.b64 	%rd715, 0, %rd712, %p175;
	add.s64 	%rd716, %rd715, %rd709;
	mov.b64 	{%r1511, %r1516}, %rd716;
	selp.f64 	%fd509, %fd501, %fd507, %p175;
	mov.b64 	%rd717, %fd509;
	mov.b64 	{%r1531, %r1536}, %rd717;
	selp.f64 	%fd510, %fd502, %fd508, %p175;
	mov.b64 	%rd718, %fd510;
	mov.b64 	{%r1541, %r1546}, %rd718;
	mov.b32 	%r1547, 8;
	// begin inline asm
	shfl.sync.up.b32 %r1510, %r1511, %r1547, %r1628, %r1629;
	// end inline asm
	// begin inline asm
	shfl.sync.up.b32 %r1515, %r1516, %r1547, %r1628, %r1629;
	// end inline asm
	mov.b64 	%rd719, {%r1510, %r1515};
	// begin inline asm
	shfl.sync.up.b32 %r1520, %r1628, %r1547, %r1628, %r1629;
	// end inline asm
	// begin inline asm
	shfl.sync.up.b32 %r1525, %r1628, %r1547, %r1628, %r1629;
	// end inline asm
	// begin inline asm
	shfl.sync.up.b32 %r1530, %r1531, %r1547, %r1628, %r1629;
	// end inline asm
	// begin inline asm
	shfl.sync.up.b32 %r1535, %r1536, %r1547, %r1628, %r1629;
	// end inline asm
	mov.b64 	%rd720, {%r1530, %r1535};
	mov.b64 	%fd511, %rd720;
	// begin inline asm
	shfl.sync.up.b32 %r1540, %r1541, %r1547, %r1628, %r1629;
	// end inline asm
	// begin inline asm
	shfl.sync.up.b32 %r1545, %r1546, %r1547, %r1628, %r1629;
	// end inline asm
	mov.b64 	%rd721, {%r1540, %r1545};
	mov.b64 	%fd512, %rd721;
	setp.eq.s64 	%p176, %rd716, 0;
	add.f64 	%fd513, %fd509, %fd511;
	add.f64 	%fd514, %fd510, %fd512;
	selp.f64 	%fd515, %fd513, %fd509, %p176;
	selp.f64 	%fd516, %fd514, %fd510, %p176;
	setp.lt.s32 	%p177, %r1374, 8;
	selp.b64 	%rd722, 0, %rd719, %p177;
	add.s64 	%rd723, %rd722, %rd716;
	mov.b64 	{%r1551, %r1556}, %rd723;
	selp.f64 	%fd517, %fd509, %fd515, %p177;
	mov.b64 	%rd724, %fd517;
	mov.b64 	{%r1571, %r1576}, %rd724;
	selp.f64 	%fd518, %fd510, %fd516, %p177;
	mov.b64 	%rd725, %fd518;
	mov.b64 	{%r1581, %r1586}, %rd725;
	mov.b32 	%r1587, 16;
	// begin inline asm
	shfl.sync.up.b32 %r1550, %r1551, %r1587, %r1628, %r1629;
	// end inline asm
	// begin inline asm
	shfl.sync.up.b32 %r1555, %r1556, %r1587, %r1628, %r1629;
	// end inline asm
	mov.b64 	%rd726, {%r1550, %r1555};
	// begin inline asm
	shfl.sync.up.b32 %r1560, %r1628, %r1587, %r1628, %r1629;
	// end inline asm
	// begin inline asm
	shfl.sync.up.b32 %r1565, %r1628, %r1587, %r1628, %r1629;
	// end inline asm
	// begin inline asm
	shfl.sync.up.b32 %r1570, %r1571, %r1587, %r1628, %r1629;
	// end inline asm
	// begin inline asm
	shfl.sync.up.b32 %r1575, %r1576, %r1587, %r1628, %r1629;
	// end inline asm
	mov.b64 	%rd727, {%r1570, %r1575};
	mov.b64 	%fd519, %rd727;
	// begin inline asm
	shfl.sync.up.b32 %r1580, %r1581, %r1587, %r1628, %r1629;
	// end inline asm
	// begin inline asm
	shfl.sync.up.b32 %r1585, %r1586, %r1587, %r1628, %r1629;
	// end inline asm
	mov.b64 	%rd728, {%r1580, %r1585};
	mov.b64 	%fd520, %rd728;
	setp.eq.s64 	%p178, %rd723, 0;
	add.f64 	%fd521, %fd517, %fd519;
	add.f64 	%fd522, %fd518, %fd520;
	selp.f64 	%fd31, %fd521, %fd517, %p178;
	selp.f64 	%fd32, %fd522, %fd518, %p178;
	setp.lt.s32 	%p179, %r1374, 16;
	selp.b64 	%rd729, 0, %rd726, %p179;
	add.s64 	%rd54, %rd729, %rd723;
	mov.b64 	{%r1591, %r1596}, %rd54;
	selp.f64 	%fd523, %fd517, %fd31, %p179;
	mov.b64 	%rd730, %fd523;
	mov.b64 	{%r1611, %r1616}, %rd730;
	selp.f64 	%fd524, %fd518, %fd32, %p179;
	mov.b64 	%rd731, %fd524;
	mov.b64 	{%r1621, %r1626}, %rd731;
	// begin inline asm
	shfl.sync.up.b32 %r1590, %r1591, %r1627, %r1628, %r1629;
	// end inline asm
	// begin inline asm
	shfl.sync.up.b32 %r1595, %r1596, %r1627, %r1628, %r1629;
	// end inline asm
	mov.b64 	%rd1073, {%r1590, %r1595};
	// begin inline asm
	shfl.sync.up.b32 %r1600, %r1628, %r1627, %r1628, %r1629;
	// end inline asm
	// begin inline asm
	shfl.sync.up.b32 %r1605, %r1628, %r1627, %r1628, %r1629;
	// end inline asm
	// begin inline asm
	shfl.sync.up.b32 %r1610, %r1611, %r1627, %r1628, %r1629;
	// end inline asm
	// begin inline asm
	shfl.sync.up.b32 %r1615, %r1616, %r1627, %r1628, %r1629;
	// end inline asm
	mov.b64 	%rd732, {%r1610, %r1615};
	mov.b64 	%fd772, %rd732;
	// begin inline asm
	shfl.sync.up.b32 %r1620, %r1621, %r1627, %r1628, %r1629;
	// end inline asm
	// begin inline asm
	shfl.sync.up.b32 %r1625, %r1626, %r1627, %r1628, %r1629;
	// end inline asm
	mov.b64 	%rd733, {%r1620, %r1625};
	mov.b64 	%fd771, %rd733;
	setp.ne.s32 	%p180, %r1374, 31;
	@%p180 bra 	$L__BB11_38;
	shl.b32 	%r1630, %r11, 5;
	add.s32 	%r1632, %r1380, %r1630;
	st.shared.u64 	[%r1632], %rd54;
	mov.b32 	%r1633, 0;
	st.shared.v2.u32 	[%r1632+8], {%r1633, %r1633};
	st.shared.v2.f64 	[%r1632+16], {%fd31, %fd32};
$L__BB11_38:
	bar.sync 	0;
	ld.shared.u64 	%rd734, [_ZN6thrust24THRUST_300001_SM_1000_NS8cuda_cub4core6detail5shmemE];
	ld.shared.v2.f64 	{%fd525, %fd526}, [_ZN6thrust24THRUST_300001_SM_1000_NS8cuda_cub4core6detail5shmemE+16];
	ld.shared.u64 	%rd735, [_ZN6thrust24THRUST_300001_SM_1000_NS8cuda_cub4core6detail5shmemE+32];
	ld.shared.v2.f64 	{%fd527, %fd528}, [_ZN6thrust24THRUST_300001_SM_1000_NS8cuda_cub4core6detail5shmemE+48];
	add.s64 	%rd736, %rd735, %rd734;
	setp.eq.s64 	%p181, %rd735, 0;
	add.f64 	%fd529, %fd525, %fd527;
	add.f64 	%fd530, %fd526, %fd528;
	selp.f64 	%fd531, %fd529, %fd527, %p181;
	selp.f64 	%fd532, %fd530, %fd528, %p181;
	setp.eq.s32 	%p182, %r11, 2;
	selp.b64 	%rd737, %rd736, %rd734, %p182;
	selp.f64 	%fd533, %fd531, %fd525, %p182;
	selp.f64 	%fd534, %fd532, %fd526, %p182;
	ld.shared.u64 	%rd738, [_ZN6thrust24THRUST_300001_SM_1000_NS8cuda_cub4core6detail5shmemE+64];
	ld.shared.v2.f64 	{%fd535, %fd536}, [_ZN6thrust24THRUST_300001_SM_1000_NS8cuda_cub4core6detail5shmemE+80];
	add.s64 	%rd739, %rd738, %rd736;
	setp.eq.s64 	%p183, %rd738, 0;
	add.f64 	%fd537, %fd531, %fd535;
	add.f64 	%fd538, %fd532, %fd536;
	selp.f64 	%fd539, %fd537, %fd535, %p183;
	selp.f64 	%fd540, %fd538, %fd536, %p183;
	setp.eq.s32 	%p184, %r11, 3;
	selp.b64 	%rd740, %rd739, %rd737, %p184;
	selp.f64 	%fd541, %fd539, %fd533, %p184;
	selp.f64 	%fd542, %fd540, %fd534, %p184;
	ld.shared.u64 	%rd741, [_ZN6thrust24THRUST_300001_SM_1000_NS8cuda_cub4core6detail5shmemE+96];
	ld.shared.v2.f64 	{%fd543, %fd544}, [_ZN6thrust24THRUST_300001_SM_1000_NS8cuda_cub4core6detail5shmemE+112];
	add.s64 	%rd742, %rd741, %rd739;
	setp.eq.s64 	%p185, %rd741, 0;
	add.f64 	%fd545, %fd539, %fd543;
	add.f64 	%fd546, %fd540, %fd544;
	selp.f64 	%fd547, %fd545, %fd543, %p185;
	selp.f64 	%fd548, %fd546, %fd544, %p185;
	setp.eq.s32 	%p186, %r11, 4;
	selp.b64 	%rd743, %rd742, %rd740, %p186;
	selp.f64 	%fd549, %fd547, %fd541, %p186;
	selp.f64 	%fd550, %fd548, %fd542, %p186;
	ld.shared.u64 	%rd744, [_ZN6thrust24THRUST_300001_SM_1000_NS8cuda_cub4core6detail5shmemE+128];
	ld.shared.v2.f64 	{%fd551, %fd552}, [_ZN6thrust24THRUST_300001_SM_1000_NS8cuda_cub4core6detail5shmemE+144];
	add.s64 	%rd745, %rd744, %rd742;
	setp.eq.s64 	%p187, %rd744, 0;
	add.f64 	%fd553, %fd547, %fd551;
	add.f64 	%fd554, %fd548, %fd552;
	selp.f64 	%fd555, %fd553, %fd551, %p187;
	selp.f64 	%fd556, %fd554, %fd552, %p187;
	setp.eq.s32 	%p188, %r11, 5;
	selp.b64 	%rd746, %rd745, %rd743, %p188;
	selp.f64 	%fd557, %fd555, %fd549, %p188;
	selp.f64 	%fd558, %fd556, %fd550, %p188;
	ld.shared.u64 	%rd747, [_ZN6thrust24THRUST_300001_SM_1000_NS8cuda_cub4core6detail5shmemE+160];
	ld.shared.v2.f64 	{%fd559, %fd560}, [_ZN6thrust24THRUST_300001_SM_1000_NS8cuda_cub4core6detail5shmemE+176];
	add.s64 	%rd748, %rd747, %rd745;
	setp.eq.s64 	%p189, %rd747, 0;
	add.f64 	%fd561, %fd555, %fd559;
	add.f64 	%fd562, %fd556, %fd560;
	selp.f64 	%fd563, %fd561, %fd559, %p189;
	selp.f64 	%fd564, %fd562, %fd560, %p189;
	setp.eq.s32 	%p190, %r11, 6;
	selp.b64 	%rd749, %rd748, %rd746, %p190;
	selp.f64 	%fd565, %fd563, %fd557, %p190;
	selp.f64 	%fd566, %fd564, %fd558, %p190;
	ld.shared.u64 	%rd750, [_ZN6thrust24THRUST_300001_SM_1000_NS8cuda_cub4core6detail5shmemE+192];
	ld.shared.v2.f64 	{%fd567, %fd568}, [_ZN6thrust24THRUST_300001_SM_1000_NS8cuda_cub4core6detail5shmemE+208];
	add.s64 	%rd751, %rd750, %rd748;
	setp.eq.s64 	%p191, %rd750, 0;
	add.f64 	%fd569, %fd563, %fd567;
	add.f64 	%fd570, %fd564, %fd568;
	selp.f64 	%fd571, %fd569, %fd567, %p191;
	selp.f64 	%fd572, %fd570, %fd568, %p191;
	setp.eq.s32 	%p192, %r11, 7;
	selp.b64 	%rd56, %rd751, %rd749, %p192;
	selp.f64 	%fd35, %fd571, %fd565, %p192;
	selp.f64 	%fd36, %fd572, %fd566, %p192;
	ld.shared.u64 	%rd752, [_ZN6thrust24THRUST_300001_SM_1000_NS8cuda_cub4core6detail5shmemE+224];
	ld.shared.v2.f64 	{%fd573, %fd574}, [_ZN6thrust24THRUST_300001_SM_1000_NS8cuda_cub4core6detail5shmemE+240];
	add.s64 	%rd57, %rd752, %rd751;
	setp.eq.s64 	%p193, %rd752, 0;
	add.f64 	%fd575, %fd571, %fd573;
	add.f64 	%fd576, %fd572, %fd574;
	selp.f64 	%fd37, %fd575, %fd573, %p193;
	selp.f64 	%fd38, %fd576, %fd574, %p193;
	setp.lt.u32 	%p194, %r9, 32;
	@%p194 bra 	$L__BB11_40;
	setp.eq.s64 	%p195, %rd1073, 0;
	add.f64 	%fd577, %fd35, %fd772;
	add.f64 	%fd578, %fd36, %fd771;
	selp.f64 	%fd579, %fd577, %fd772, %p195;
	selp.f64 	%fd580, %fd578, %fd771, %p195;
	setp.eq.s32 	%p196, %r1374, 0;
	selp.f64 	%fd771, %fd36, %fd580, %p196;
	selp.f64 	%fd772, %fd35, %fd579, %p196;
	selp.b64 	%rd753, 0, %rd1073, %p196;
	add.s64 	%rd1073, %rd56, %rd753;
	bra.uni 	$L__BB11_94;
$L__BB11_40:
	setp.ne.s32 	%p197, %r9, 0;
	mul.wide.u32 	%rd754, %r1, 4;
	add.s64 	%rd59, %rd266, %rd754;
	@%p197 bra 	$L__BB11_42;
	st.shared.u64 	[_ZN6thrust24THRUST_300001_SM_1000_NS8cuda_cub4core6detail5shmemE+400], %rd57;
	mov.b32 	%r1635, 0;
	st.shared.v2.u32 	[_ZN6thrust24THRUST_300001_SM_1000_NS8cuda_cub4core6detail5shmemE+408], {%r1635, %r1635};
	st.shared.v2.f64 	[_ZN6thrust24THRUST_300001_SM_1000_NS8cuda_cub4core6detail5shmemE+416], {%fd37, %fd38};
	mul.wide.u32 	%rd762, %r1, 32;
	add.s64 	%rd763, %rd267, %rd762;
	add.s64 	%rd755, %rd763, 1024;
	mov.b64 	%rd759, %fd37;
	mov.b64 	%rd760, %fd38;
	mov.b64 	%rd757, 0;
	// begin inline asm
	st.cg.v2.u64 [%rd755], {%rd57, %rd757};
	// end inline asm
	add.s64 	%rd758, %rd763, 1040;
	// begin inline asm
	st.cg.v2.u64 [%rd758], {%rd759, %rd760};
	// end inline asm
	add.s64 	%rd761, %rd59, 128;
	mov.b32 	%r1634, 100;
	// begin inline asm
	st.release.gpu.u32 [%rd761], %r1634;
	// end inline asm
$L__BB11_42:
	not.b32 	%r17, %r9;
	add.s32 	%r2455, %r1, %r17;
	mov.u32 	%r1636, %nctaid.x;
	setp.gt.u32 	%p198, %r1636, 499;
	@%p198 bra 	$L__BB11_44;
	membar.cta;
	bra.uni 	$L__BB11_45;
$L__BB11_44:
	mov.b32 	%r1637, 450;
	// begin inline asm
	nanosleep.u32 %r1637;
	// end inline asm
$L__BB11_45:
	mul.wide.s32 	%rd764, %r17, 4;
	add.s64 	%rd765, %rd59, %rd764;
	add.s64 	%rd60, %rd765, 128;
$L__BB11_46:
	// begin inline asm
	ld.relaxed.gpu.u32 %r2450, [%rd60];
	// end inline asm
	membar.gl;
	setp.eq.s32 	%p199, %r2450, 99;
	mov.b32 	%r1639, -1;
	vote.sync.any.pred 	%p200, %p199, %r1639;
	@%p200 bra 	$L__BB11_46;
	setp.eq.s32 	%p201, %r2450, 101;
	@%p201 bra 	$L__BB11_50;
	setp.ne.s32 	%p202, %r2450, 100;
	@%p202 bra 	$L__BB11_51;
	mul.wide.s32 	%rd788, %r2455, 32;
	add.s64 	%rd789, %rd267, %rd788;
	add.s64 	%rd784, %rd789, 1024;
	// begin inline asm
	ld.cg.v2.u64 {%rd1059, %rd783}, [%rd784];
	// end inline asm
	add.s64 	%rd787, %rd789, 1040;
	// begin inline asm
	ld.cg.v2.u64 {%rd785, %rd786}, [%rd787];
	// end inline asm
	shr.u64 	%rd790, %rd783, 8;
	shr.u64 	%rd791, %rd783, 16;
	shr.u64 	%rd792, %rd783, 24;
	shr.u64 	%rd793, %rd783, 40;
	shr.u64 	%rd794, %rd783, 48;
	shr.u64 	%rd795, %rd783, 56;
	mov.b64 	%fd743, %rd785;
	mov.b64 	%fd744, %rd786;
	cvt.u32.u64 	%r1654, %rd792;
	cvt.u32.u64 	%r1655, %rd791;
	prmt.b32 	%r1656, %r1655, %r1654, 0x3340U;
	cvt.u32.u64 	%r1657, %rd783;
	cvt.u32.u64 	%r1658, %rd790;
	prmt.b32 	%r1659, %r1657, %r1658, 0x3340U;
	prmt.b32 	%r2440, %r1659, %r1656, 0x5410U;
	cvt.u32.u64 	%r1660, %rd795;
	cvt.u32.u64 	%r1661, %rd794;
	prmt.b32 	%r1662, %r1661, %r1660, 0x3340U;
	{ .reg .b32 tmp; mov.b64 {tmp, %r1663}, %rd783; }
	cvt.u32.u64 	%r1664, %rd793;
	prmt.b32 	%r1665, %r1663, %r1664, 0x3340U;
	prmt.b32 	%r2441, %r1665, %r1662, 0x5410U;
	bra.uni 	$L__BB11_51;
$L__BB11_50:
	mul.wide.s32 	%rd774, %r2455, 32;
	add.s64 	%rd775, %rd268, %rd774;
	add.s64 	%rd770, %rd775, 1024;
	// begin inline asm
	ld.cg.v2.u64 {%rd1059, %rd769}, [%rd770];
	// end inline asm
	add.s64 	%rd773, %rd775, 1040;
	// begin inline asm
	ld.cg.v2.u64 {%rd771, %rd772}, [%rd773];
	// end inline asm
	shr.u64 	%rd776, %rd769, 8;
	shr.u64 	%rd777, %rd769, 16;
	shr.u64 	%rd778, %rd769, 24;
	shr.u64 	%rd779, %rd769, 40;
	shr.u64 	%rd780, %rd769, 48;
	shr.u64 	%rd781, %rd769, 56;
	mov.b64 	%fd743, %rd771;
	mov.b64 	%fd744, %rd772;
	cvt.u32.u64 	%r1642, %rd778;
	cvt.u32.u64 	%r1643, %rd777;
	prmt.b32 	%r1644, %r1643, %r1642, 0x3340U;
	cvt.u32.u64 	%r1645, %rd769;
	cvt.u32.u64 	%r1646, %rd776;
	prmt.b32 	%r1647, %r1645, %r1646, 0x3340U;
	prmt.b32 	%r2440, %r1647, %r1644, 0x5410U;
	cvt.u32.u64 	%r1648, %rd781;
	cvt.u32.u64 	%r1649, %rd780;
	prmt.b32 	%r1650, %r1649, %r1648, 0x3340U;
	{ .reg .b32 tmp; mov.b64 {tmp, %r1651}, %rd769; }
	cvt.u32.u64 	%r1652, %rd779;
	prmt.b32 	%r1653, %r1651, %r1652, 0x3340U;
	prmt.b32 	%r2441, %r1653, %r1650, 0x5410U;
$L__BB11_51:
	setp.eq.s32 	%p203, %r2450, 101;
	mov.b32 	%r1706, -1;
	vote.sync.ballot.b32 	%r1707, %p203, %r1706;
	// begin inline asm
	mov.u32 %r1666, %lanemask_ge;
	// end inline asm
	and.b32  	%r1708, %r1707, %r1666;
	or.b32  	%r1709, %r1708, -2147483648;
	add.s32 	%r1710, %r1709, -1;
	not.b32 	%r1711, %r1709;
	and.b32  	%r1712, %r1711, %r1710;
	popc.b32 	%r27, %r1712;
	mov.b64 	{%r1668, %r1673}, %rd1059;
	mov.b32 	%r1704, 1;
	// begin inline asm
	shfl.sync.down.b32 %r1667, %r1668, %r1704, %r27, %r1706;
	// end inline asm
	// begin inline asm
	shfl.sync.down.b32 %r1672, %r1673, %r1704, %r27, %r1706;
	// end inline asm
	// begin inline asm
	shfl.sync.down.b32 %r1677, %r2440, %r1704, %r27, %r1706;
	// end inline asm
	// begin inline asm
	shfl.sync.down.b32 %r1682, %r2441, %r1704, %r27, %r1706;
	// end inline asm
	mov.b64 	%rd796, %fd743;
	mov.b64 	{%r1688, %r1693}, %rd796;
	// begin inline asm
	shfl.sync.down.b32 %r1687, %r1688, %r1704, %r27, %r1706;
	// end inline asm
	// begin inline asm
	shfl.sync.down.b32 %r1692, %r1693, %r1704, %r27, %r1706;
	// end inline asm
	mov.b64 	%rd797, %fd744;
	mov.b64 	{%r1698, %r1703}, %rd797;
	// begin inline asm
	shfl.sync.down.b32 %r1697, %r1698, %r1704, %r27, %r1706;
	// end inline asm
	// begin inline asm
	shfl.sync.down.b32 %r1702, %r1703, %r1704, %r27, %r1706;
	// end inline asm
	setp.ge.s32 	%p205, %r1374, %r27;
	@%p205 bra 	$L__BB11_54;
	mov.b64 	%rd798, {%r1667, %r1672};
	add.s64 	%rd64, %rd1059, %rd798;
	setp.ne.s64 	%p206, %rd1059, 0;
	mov.u64 	%rd1059, %rd64;
	@%p206 bra 	$L__BB11_54;
	mov.b64 	%rd799, {%r1687, %r1692};
	mov.b64 	%fd582, %rd799;
	add.f64 	%fd743, %fd743, %fd582;
	mov.b64 	%rd800, {%r1697, %r1702};
	mov.b64 	%fd583, %rd800;
	add.f64 	%fd744, %fd744, %fd583;
$L__BB11_54:
	mov.b64 	{%r1716, %r1721}, %rd1059;
	mov.b32 	%r1752, 2;
	mov.b32 	%r1754, -1;
	// begin inline asm
	shfl.sync.down.b32 %r1715, %r1716, %r1752, %r27, %r1754;
	// end inline asm
	// begin inline asm
	shfl.sync.down.b32 %r1720, %r1721, %r1752, %r27, %r1754;
	// end inline asm
	// begin inline asm
	shfl.sync.down.b32 %r1725, %r2440, %r1752, %r27, %r1754;
	// end inline asm
	// begin inline asm
	shfl.sync.down.b32 %r1730, %r2441, %r1752, %r27, %r1754;
	// end inline asm
	mov.b64 	%rd801, %fd743;
	mov.b64 	{%r1736, %r1741}, %rd801;
	// begin inline asm
	shfl.sync.down.b32 %r1735, %r1736, %r1752, %r27, %r1754;
	// end inline asm
	// begin inline asm
	shfl.sync.down.b32 %r1740, %r1741, %r1752, %r27, %r1754;
	// end inline asm
	mov.b64 	%rd802, %fd744;
	mov.b64 	{%r1746, %r1751}, %rd802;
	// begin inline asm
	shfl.sync.down.b32 %r1745, %r1746, %r1752, %r27, %r1754;
	// end inline asm
	// begin inline asm
	shfl.sync.down.b32 %r1750, %r1751, %r1752, %r27, %r1754;
	// end inline asm
	add.s32 	%r46, %r1374, 2;
	setp.gt.s32 	%p207, %r46, %r27;
	@%p207 bra 	$L__BB11_57;
	mov.b64 	%rd803, {%r1715, %r1720};
	add.s64 	%rd66, %rd1059, %rd803;
	setp.ne.s64 	%p208, %rd1059, 0;
	mov.u64 	%rd1059, %rd66;
	@%p208 bra 	$L__BB11_57;
	mov.b64 	%rd804, {%r1735, %r1740};
	mov.b64 	%fd584, %rd804;
	add.f64 	%fd743, %fd743, %fd584;
	mov.b64 	%rd805, {%r1745, %r1750};
	mov.b64 	%fd585, %rd805;
	add.f64 	%fd744, %fd744, %fd585;
$L__BB11_57:
	mov.b64 	{%r1758, %r1763}, %rd1059;
	mov.b32 	%r1794, 4;
	mov.b32 	%r1796, -1;
	// begin inline asm
	shfl.sync.down.b32 %r1757, %r1758, %r1794, %r27, %r1796;
	// end inline asm
	// begin inline asm
	shfl.sync.down.b32 %r1762, %r1763, %r1794, %r27, %r1796;
	// end inline asm
	// begin inline asm
	shfl.sync.down.b32 %r1767, %r2440, %r1794, %r27, %r1796;
	// end inline asm
	// begin inline asm
	shfl.sync.down.b32 %r1772, %r2441, %r1794, %r27, %r1796;
	// end inline asm
	mov.b64 	%rd806, %fd743;
	mov.b64 	{%r1778, %r1783}, %rd806;
	// begin inline asm
	shfl.sync.down.b32 %r1777, %r1778, %r1794, %r27, %r1796;
	// end inline asm
	// begin inline asm
	shfl.sync.down.b32 %r1782, %r1783, %r1794, %r27, %r1796;
	// end inline asm
	mov.b64 	%rd807, %fd744;
	mov.b64 	{%r1788, %r1793}, %rd807;
	// begin inline asm
	shfl.sync.down.b32 %r1787, %r1788, %r1794, %r27, %r1796;
	// end inline asm
	// begin inline asm
	shfl.sync.down.b32 %r1792, %r1793, %r1794, %r27, %r1796;
	// end inline asm
	add.s32 	%r57, %r1374, 4;
	setp.gt.s32 	%p209, %r57, %r27;
	@%p209 bra 	$L__BB11_60;
	mov.b64 	%rd808, {%r1757, %r1762};
	add.s64 	%rd68, %rd1059, %rd808;
	setp.ne.s64 	%p210, %rd1059, 0;
	mov.u64 	%rd1059, %rd68;
	@%p210 bra 	$L__BB11_60;
	mov.b64 	%rd809, {%r1777, %r1782};
	mov.b64 	%fd586, %rd809;
	add.f64 	%fd743, %fd743, %fd586;
	mov.b64 	%rd810, {%r1787, %r1792};
	mov.b64 	%fd587, %rd810;
	add.f64 	%fd744, %fd744, %fd587;
$L__BB11_60:
	mov.b64 	{%r1800, %r1805}, %rd1059;
	mov.b32 	%r1836, 8;
	mov.b32 	%r1838, -1;
	// begin inline asm
	shfl.sync.down.b32 %r1799, %r1800, %r1836, %r27, %r1838;
	// end inline asm
	// begin inline asm
	shfl.sync.down.b32 %r1804, %r1805, %r1836, %r27, %r1838;
	// end inline asm
	// begin inline asm
	shfl.sync.down.b32 %r1809, %r2440, %r1836, %r27, %r1838;
	// end inline asm
	// begin inline asm
	shfl.sync.down.b32 %r1814, %r2441, %r1836, %r27, %r1838;
	// end inline asm
	mov.b64 	%rd811, %fd743;
	mov.b64 	{%r1820, %r1825}, %rd811;
	// begin inline asm
	shfl.sync.down.b32 %r1819, %r1820, %r1836, %r27, %r1838;
	// end inline asm
	// begin inline asm
	shfl.sync.down.b32 %r1824, %r1825, %r1836, %r27, %r1838;
	// end inline asm
	mov.b64 	%rd812, %fd744;
	mov.b64 	{%r1830, %r1835}, %rd812;
	// begin inline asm
	shfl.sync.down.b32 %r1829, %r1830, %r1836, %r27, %r1838;
	// end inline asm
	// begin inline asm
	shfl.sync.down.b32 %r1834, %r1835, %r1836, %r27, %r1838;
	// end inline asm
	add.s32 	%r68, %r1374, 8;
	setp.gt.s32 	%p211, %r68, %r27;
	@%p211 bra 	$L__BB11_63;
	mov.b64 	%rd813, {%r1799, %r1804};
	add.s64 	%rd70, %rd1059, %rd813;
	setp.ne.s64 	%p212, %rd1059, 0;
	mov.u64 	%rd1059, %rd70;
	@%p212 bra 	$L__BB11_63;
	mov.b64 	%rd814, {%r1819, %r1824};
	mov.b64 	%fd588, %rd814;
	add.f64 	%fd743, %fd743, %fd588;
	mov.b64 	%rd815, {%r1829, %r1834};
	mov.b64 	%fd589, %rd815;
	add.f64 	%fd744, %fd744, %fd589;
$L__BB11_63:
	mov.b64 	{%r1842, %r1847}, %rd1059;
	mov.b32 	%r1878, 16;
	mov.b32 	%r1880, -1;
	// begin inline asm
	shfl.sync.down.b32 %r1841, %r1842, %r1878, %r27, %r1880;
	// end inline asm
	// begin inline asm
	shfl.sync.down.b32 %r1846, %r1847, %r1878, %r27, %r1880;
	// end inline asm
	// begin inline asm
	shfl.sync.down.b32 %r1851, %r2440, %r1878, %r27, %r1880;
	// end inline asm
	// begin inline asm
	shfl.sync.down.b32 %r1856, %r2441, %r1878, %r27, %r1880;
	// end inline asm
	mov.b64 	%rd816, %fd743;
	mov.b64 	{%r1862, %r1867}, %rd816;
	// begin inline asm
	shfl.sync.down.b32 %r1861, %r1862, %r1878, %r27, %r1880;
	// end inline asm
	// begin inline asm
	shfl.sync.down.b32 %r1866, %r1867, %r1878, %r27, %r1880;
	// end inline asm
	mov.b64 	%rd817, %fd744;
	mov.b64 	{%r1872, %r1877}, %rd817;
	// begin inline asm
	shfl.sync.down.b32 %r1871, %r1872, %r1878, %r27, %r1880;
	// end inline asm
	// begin inline asm
	shfl.sync.down.b32 %r1876, %r1877, %r1878, %r27, %r1880;
	// end inline asm
	add.s32 	%r79, %r1374, 16;
	setp.gt.s32 	%p213, %r79, %r27;
	@%p213 bra 	$L__BB11_66;
	mov.b64 	%rd818, {%r1841, %r1846};
	add.s64 	%rd72, %rd1059, %rd818;
	setp.ne.s64 	%p214, %rd1059, 0;
	mov.u64 	%rd1059, %rd72;
	@%p214 bra 	$L__BB11_66;
	mov.b64 	%rd819, {%r1861, %r1866};
	mov.b64 	%fd590, %rd819;
	add.f64 	%fd743, %fd743, %fd590;
	mov.b64 	%rd820, {%r1871, %r1876};
	mov.b64 	%fd591, %rd820;
	add.f64 	%fd744, %fd744, %fd591;
$L__BB11_66:
$L__BB11_67:
	setp.ne.s32 	%p215, %r2450, 101;
	mov.b32 	%r1884, -1;
	vote.sync.all.pred 	%p216, %p215, %r1884;
	not.pred 	%p217, %p216;
	@%p217 bra 	$L__BB11_90;
	mul.wide.s32 	%rd871, %r2455, 4;
	add.s64 	%rd76, %rd266, %rd871;
$L__BB11_69:
	// begin inline asm
	ld.relaxed.gpu.u32 %r2450, [%rd76];
	// end inline asm
	membar.gl;
	setp.eq.s32 	%p237, %r2450, 99;
	mov.b32 	%r1914, -1;
	vote.sync.any.pred 	%p238, %p237, %r1914;
	@%p238 bra 	$L__BB11_69;
	setp.eq.s32 	%p239, %r2450, 101;
	@%p239 bra 	$L__BB11_73;
	setp.ne.s32 	%p240, %r2450, 100;
	@%p240 bra 	$L__BB11_74;
	mul.wide.s32 	%rd892, %r2455, 32;
	add.s64 	%rd888, %rd267, %rd892;
	// begin inline asm
	ld.cg.v2.u64 {%rd1067, %rd887}, [%rd888];
	// end inline asm
	add.s64 	%rd891, %rd888, 16;
	// begin inline asm
	ld.cg.v2.u64 {%rd889, %rd890}, [%rd891];
	// end inline asm
	shr.u64 	%rd893, %rd887, 8;
	shr.u64 	%rd894, %rd887, 16;
	shr.u64 	%rd895, %rd887, 24;
	shr.u64 	%rd896, %rd887, 40;
	shr.u64 	%rd897, %rd887, 48;
	shr.u64 	%rd898, %rd887, 56;
	mov.b64 	%fd759, %rd889;
	mov.b64 	%fd760, %rd890;
	cvt.u32.u64 	%r1928, %rd895;
	cvt.u32.u64 	%r1929, %rd894;
	prmt.b32 	%r1930, %r1929, %r1928, 0x3340U;
	cvt.u32.u64 	%r1931, %rd887;
	cvt.u32.u64 	%r1932, %rd893;
	prmt.b32 	%r1933, %r1931, %r1932, 0x3340U;
	prmt.b32 	%r2458, %r1933, %r1930, 0x5410U;
	cvt.u32.u64 	%r1934, %rd898;
	cvt.u32.u64 	%r1935, %rd897;
	prmt.b32 	%r1936, %r1935, %r1934, 0x3340U;
	{ .reg .b32 tmp; mov.b64 {tmp, %r1937}, %rd887; }
	cvt.u32.u64 	%r1938, %rd896;
	prmt.b32 	%r1939, %r1937, %r1938, 0x3340U;
	prmt.b32 	%r2459, %r1939, %r1936, 0x5410U;
	bra.uni 	$L__BB11_74;
$L__BB11_73:
	mul.wide.s32 	%rd879, %r2455, 32;
	add.s64 	%rd875, %rd268, %rd879;
	// begin inline asm
	ld.cg.v2.u64 {%rd1067, %rd874}, [%rd875];
	// end inline asm
	add.s64 	%rd878, %rd875, 16;
	// begin inline asm
	ld.cg.v2.u64 {%rd876, %rd877}, [%rd878];
	// end inline asm
	shr.u64 	%rd880, %rd874, 8;
	shr.u64 	%rd881, %rd874, 16;
	shr.u64 	%rd882, %rd874, 24;
	shr.u64 	%rd883, %rd874, 40;
	shr.u64 	%rd884, %rd874, 48;
	shr.u64 	%rd885, %rd874, 56;
	mov.b64 	%fd759, %rd876;
	mov.b64 	%fd760, %rd877;
	cvt.u32.u64 	%r1916, %rd882;
	cvt.u32.u64 	%r1917, %rd881;
	prmt.b32 	%r1918, %r1917, %r1916, 0x3340U;
	cvt.u32.u64 	%r1919, %rd874;
	cvt.u32.u64 	%r1920, %rd880;
	prmt.b32 	%r1921, %r1919, %r1920, 0x3340U;
	prmt.b32 	%r2458, %r1921, %r1918, 0x5410U;
	cvt.u32.u64 	%r1922, %rd885;
	cvt.u32.u64 	%r1923, %rd884;
	prmt.b32 	%r1924, %r1923, %r1922, 0x3340U;
	{ .reg .b32 tmp; mov.b64 {tmp, %r1925}, %rd874; }
	cvt.u32.u64 	%r1926, %rd883;
	prmt.b32 	%r1927, %r1925, %r1926, 0x3340U;
	prmt.b32 	%r2459, %r1927, %r1924, 0x5410U;
$L__BB11_74:
	mov.b32 	%r1979, -1;
	vote.sync.ballot.b32 	%r1980, %p239, %r1979;
	and.b32  	%r1981, %r1980, %r1666;
	or.b32  	%r1982, %r1981, -2147483648;
	add.s32 	%r1983, %r1982, -1;
	not.b32 	%r1984, %r1982;
	and.b32  	%r1985, %r1984, %r1983;
	popc.b32 	%r97, %r1985;
	mov.b64 	{%r1941, %r1946}, %rd1067;
	mov.b32 	%r1977, 1;
	// begin inline asm
	shfl.sync.down.b32 %r1940, %r1941, %r1977, %r97, %r1979;
	// end inline asm
	// begin inline asm
	shfl.sync.down.b32 %r1945, %r1946, %r1977, %r97, %r1979;
	// end inline asm
	// begin inline asm
	shfl.sync.down.b32 %r1950, %r2458, %r1977, %r97, %r1979;
	// end inline asm
	// begin inline asm
	shfl.sync.down.b32 %r1955, %r2459, %r1977, %r97, %r1979;
	// end inline asm
	mov.b64 	%rd899, %fd759;
	mov.b64 	{%r1961, %r1966}, %rd899;
	// begin inline asm
	shfl.sync.down.b32 %r1960, %r1961, %r1977, %r97, %r1979;
	// end inline asm
	// begin inline asm
	shfl.sync.down.b32 %r1965, %r1966, %r1977, %r97, %r1979;
	// end inline asm
	mov.b64 	%rd900, %fd760;
	mov.b64 	{%r1971, %r1976}, %rd900;
	// begin inline asm
	shfl.sync.down.b32 %r1970, %r1971, %r1977, %r97, %r1979;
	// end inline asm
	// begin inline asm
	shfl.sync.down.b32 %r1975, %r1976, %r1977, %r97, %r1979;
	// end inline asm
	setp.ge.s32 	%p243, %r1374, %r97;
	mov.u64 	%rd1069, %rd1067;
	mov.f64 	%fd763, %fd759;
	mov.f64 	%fd764, %fd760;
	@%p243 bra 	$L__BB11_77;
	mov.b64 	%rd901, {%r1940, %r1945};
	add.s64 	%rd1069, %rd1067, %rd901;
	setp.ne.s64 	%p244, %rd1067, 0;
	@%p244 bra 	$L__BB11_77;
	mov.b64 	%rd902, {%r1960, %r1965};
	mov.b64 	%fd613, %rd902;
	add.f64 	%fd763, %fd759, %fd613;
	mov.b64 	%rd903, {%r1970, %r1975};
	mov.b64 	%fd614, %rd903;
	add.f64 	%fd764, %fd760, %fd614;
$L__BB11_77:
	mov.b64 	{%r1989, %r1994}, %rd1069;
	mov.b32 	%r2025, 2;
	mov.b32 	%r2027, -1;
	// begin inline asm
	shfl.sync.down.b32 %r1988, %r1989, %r2025, %r97, %r2027;
	// end inline asm
	// begin inline asm
	shfl.sync.down.b32 %r1993, %r1994, %r2025, %r97, %r2027;
	// end inline asm
	// begin inline asm
	shfl.sync.down.b32 %r1998, %r2458, %r2025, %r97, %r2027;
	// end inline asm
	// begin inline asm
	shfl.sync.down.b32 %r2003, %r2459, %r2025, %r97, %r2027;
	// end inline asm
	mov.b64 	%rd904, %fd763;
	mov.b64 	{%r2009, %r2014}, %rd904;
	// begin inline asm
	shfl.sync.down.b32 %r2008, %r2009, %r2025, %r97, %r2027;
	// end inline asm
	// begin inline asm
	shfl.sync.down.b32 %r2013, %r2014, %r2025, %r97, %r2027;
	// end inline asm
	mov.b64 	%rd905, %fd764;
	mov.b64 	{%r2019, %r2024}, %rd905;
	// begin inline asm
	shfl.sync.down.b32 %r2018, %r2019, %r2025, %r97, %r2027;
	// end inline asm
	// begin inline asm
	shfl.sync.down.b32 %r2023, %r2024, %r2025, %r97, %r2027;
	// end inline asm
	setp.gt.s32 	%p245, %r46, %r97;
	@%p245 bra 	$L__BB11_80;
	mov.b64 	%rd906, {%r1988, %r1993};
	add.s64 	%rd82, %rd1069, %rd906;
	setp.ne.s64 	%p246, %rd1069, 0;
	mov.u64 	%rd1069, %rd82;
	@%p246 bra 	$L__BB11_80;
	mov.b64 	%rd907, {%r2008, %r2013};
	mov.b64 	%fd615, %rd907;
	add.f64 	%fd763, %fd763, %fd615;
	mov.b64 	%rd908, {%r2018, %r2023};
	mov.b64 	%fd616, %rd908;
	add.f64 	%fd764, %fd764, %fd616;
$L__BB11_80:
	mov.b64 	{%r2031, %r2036}, %rd1069;
	mov.b32 	%r2067, 4;
	mov.b32 	%r2069, -1;
	// begin inline asm
	shfl.sync.down.b32 %r2030, %r2031, %r2067, %r97, %r2069;
	// end inline asm
	// begin inline asm
	shfl.sync.down.b32 %r2035, %r2036, %r2067, %r97, %r2069;
	// end inline asm
	// begin inline asm
	shfl.sync.down.b32 %r2040, %r2458, %r2067, %r97, %r2069;
	// end inline asm
	// begin inline asm
	shfl.sync.down.b32 %r2045, %r2459, %r2067, %r97, %r2069;
	// end inline asm
	mov.b64 	%rd909, %fd763;
	mov.b64 	{%r2051, %r2056}, %rd909;
	// begin inline asm
	shfl.sync.down.b32 %r2050, %r2051, %r2067, %r97, %r2069;
	// end inline asm
	// begin inline asm
	shfl.sync.down.b32 %r2055, %r2056, %r2067, %r97, %r2069;
	// end inline asm
	mov.b64 	%rd910, %fd764;
	mov.b64 	{%r2061, %r2066}, %rd910;
	// begin inline asm
	shfl.sync.down.b32 %r2060, %r2061, %r2067, %r97, %r2069;
	// end inline asm
	// begin inline asm
	shfl.sync.down.b32 %r2065, %r2066, %r2067, %r97, %r2069;
	// end inline asm
	setp.gt.s32 	%p247, %r57, %r97;
	@%p247 bra 	$L__BB11_83;
	mov.b64 	%rd911, {%r2030, %r2035};
	add.s64 	%rd84, %rd1069, %rd911;
	setp.ne.s64 	%p248, %rd1069, 0;
	mov.u64 	%rd1069, %rd84;
	@%p248 bra 	$L__BB11_83;
	mov.b64 	%rd912, {%r2050, %r2055};
	mov.b64 	%fd617, %rd912;
	add.f64 	%fd763, %fd763, %fd617;
	mov.b64 	%rd913, {%r2060, %r2065};
	mov.b64 	%fd618, %rd913;
	add.f64 	%fd764, %fd764, %fd618;
$L__BB11_83:
	mov.b64 	{%r2073, %r2078}, %rd1069;
	mov.b32 	%r2109, 8;
	mov.b32 	%r2111, -1;
	// begin inline asm
	shfl.sync.down.b32 %r2072, %r2073, %r2109, %r97, %r2111;
	// end inline asm
	// begin inline asm
	shfl.sync.down.b32 %r2077, %r2078, %r2109, %r97, %r2111;
	// end inline asm
	// begin inline asm
	shfl.sync.down.b32 %r2082, %r2458, %r2109, %r97, %r2111;
	// end inline asm
	// begin inline asm
	shfl.sync.down.b32 %r2087, %r2459, %r2109, %r97, %r2111;
	// end inline asm
	mov.b64 	%rd914, %fd763;
	mov.b64 	{%r2093, %r2098}, %rd914;
	// begin inline asm
	shfl.sync.down.b32 %r2092, %r2093, %r2109, %r97, %r2111;
	// end inline asm
	// begin inline asm
	shfl.sync.down.b32 %r2097, %r2098, %r2109, %r97, %r2111;
	// end inline asm
	mov.b64 	%rd915, %fd764;
	mov.b64 	{%r2103, %r2108}, %rd915;
	// begin inline asm
	shfl.sync.down.b32 %r2102, %r2103, %r2109, %r97, %r2111;
	// end inline asm
	// begin inline asm
	shfl.sync.down.b32 %r2107, %r2108, %r2109, %r97, %r2111;
	// end inline asm
	setp.gt.s32 	%p249, %r68, %r97;
	@%p249 bra 	$L__BB11_86;
	mov.b64 	%rd916, {%r2072, %r2077};
	add.s64 	%rd86, %rd1069, %rd916;
	setp.ne.s64 	%p250, %rd1069, 0;
	mov.u64 	%rd1069, %rd86;
	@%p250 bra 	$L__BB11_86;
	mov.b64 	%rd917, {%r2092, %r2097};
	mov.b64 	%fd619, %rd917;
	add.f64 	%fd763, %fd763, %fd619;
	mov.b64 	%rd918, {%r2102, %r2107};
	mov.b64 	%fd620, %rd918;
	add.f64 	%fd764, %fd764, %fd620;
$L__BB11_86:
	mov.b64 	{%r2115, %r2120}, %rd1069;
	mov.b32 	%r2151, 16;
	mov.b32 	%r2153, -1;
	// begin inline asm
	shfl.sync.down.b32 %r2114, %r2115, %r2151, %r97, %r2153;
	// end inline asm
	// begin inline asm
	shfl.sync.down.b32 %r2119, %r2120, %r2151, %r97, %r2153;
	// end inline asm
	// begin inline asm
	shfl.sync.down.b32 %r2124, %r2458, %r2151, %r97, %r2153;
	// end inline asm
	// begin inline asm
	shfl.sync.down.b32 %r2129, %r2459, %r2151, %r97, %r2153;
	// end inline asm
	mov.b64 	%rd919, %fd763;
	mov.b64 	{%r2135, %r2140}, %rd919;
	// begin inline asm
	shfl.sync.down.b32 %r2134, %r2135, %r2151, %r97, %r2153;
	// end inline asm
	// begin inline asm
	shfl.sync.down.b32 %r2139, %r2140, %r2151, %r97, %r2153;
	// end inline asm
	mov.b64 	%rd920, %fd764;
	mov.b64 	{%r2145, %r2150}, %rd920;
	// begin inline asm
	shfl.sync.down.b32 %r2144, %r2145, %r2151, %r97, %r2153;
	// end inline asm
	// begin inline asm
	shfl.sync.down.b32 %r2149, %r2150, %r2151, %r97, %r2153;
	// end inline asm
	setp.gt.s32 	%p251, %r79, %r97;
	@%p251 bra 	$L__BB11_89;
	mov.b64 	%rd921, {%r2114, %r2119};
	add.s64 	%rd88, %rd1069, %rd921;
	setp.ne.s64 	%p252, %rd1069, 0;
	mov.u64 	%rd1069, %rd88;
	@%p252 bra 	$L__BB11_89;
	mov.b64 	%rd922, {%r2134, %r2139};
	mov.b64 	%fd621, %rd922;
	add.f64 	%fd763, %fd763, %fd621;
	mov.b64 	%rd923, {%r2144, %r2149};
	mov.b64 	%fd622, %rd923;
	add.f64 	%fd764, %fd764, %fd622;
$L__BB11_89:
	add.s64 	%rd90, %rd1069, %rd1059;
	setp.eq.s64 	%p253, %rd1059, 0;
	add.f64 	%fd623, %fd743, %fd763;
	add.f64 	%fd624, %fd744, %fd764;
	selp.f64 	%fd743, %fd623, %fd743, %p253;
	selp.f64 	%fd744, %fd624, %fd744, %p253;
	add.s32 	%r2455, %r2455, -32;
	mov.u64 	%rd1059, %rd90;
	bra.uni 	$L__BB11_67;
$L__BB11_90:
	setp.ne.s32 	%p218, %r9, 0;
	@%p218 bra 	$L__BB11_92;
	add.s64 	%rd823, %rd1059, %rd57;
	setp.eq.s64 	%p219, %rd57, 0;
	add.f64 	%fd593, %fd37, %fd743;
	add.f64 	%fd594, %fd38, %fd744;
	selp.f64 	%fd595, %fd593, %fd37, %p219;
	selp.f64 	%fd596, %fd594, %fd38, %p219;
	mul.wide.u32 	%rd829, %r1, 32;
	add.s64 	%rd830, %rd268, %rd829;
	add.s64 	%rd822, %rd830, 1024;
	mov.b64 	%rd826, %fd595;
	mov.b64 	%rd827, %fd596;
	mov.b64 	%rd824, 0;
	// begin inline asm
	st.cg.v2.u64 [%rd822], {%rd823, %rd824};
	// end inline asm
	add.s64 	%rd825, %rd830, 1040;
	// begin inline asm
	st.cg.v2.u64 [%rd825], {%rd826, %rd827};
	// end inline asm
	mul.wide.u32 	%rd831, %r1, 4;
	add.s64 	%rd832, %rd266, %rd831;
	add.s64 	%rd828, %rd832, 128;
	mov.b32 	%r1886, 101;
	// begin inline asm
	st.release.gpu.u32 [%rd828], %r1886;
	// end inline asm
	st.shared.u64 	[_ZN6thrust24THRUST_300001_SM_1000_NS8cuda_cub4core6detail5shmemE+336], %rd1059;
	st.shared.v2.u32 	[_ZN6thrust24THRUST_300001_SM_1000_NS8cuda_cub4core6detail5shmemE+344], {%r2440, %r2441};
	st.shared.v2.f64 	[_ZN6thrust24THRUST_300001_SM_1000_NS8cuda_cub4core6detail5shmemE+352], {%fd743, %fd744};
	st.shared.u64 	[_ZN6thrust24THRUST_300001_SM_1000_NS8cuda_cub4core6detail5shmemE+368], %rd823;
	mov.b32 	%r1887, 0;
	st.shared.v2.u32 	[_ZN6thrust24THRUST_300001_SM_1000_NS8cuda_cub4core6detail5shmemE+376], {%r1887, %r1887};
	st.shared.v2.f64 	[_ZN6thrust24THRUST_300001_SM_1000_NS8cuda_cub4core6detail5shmemE+384], {%fd595, %fd596};
$L__BB11_92:
	setp.ne.s32 	%p220, %r1374, 0;
	@%p220 bra 	$L__BB11_94;
	st.shared.u64 	[_ZN6thrust24THRUST_300001_SM_1000_NS8cuda_cub4core6detail5shmemE+272], %rd1059;
	st.shared.v2.u32 	[_ZN6thrust24THRUST_300001_SM_1000_NS8cuda_cub4core6detail5shmemE+280], {%r2440, %r2441};
	st.shared.v2.f64 	[_ZN6thrust24THRUST_300001_SM_1000_NS8cuda_cub4core6detail5shmemE+288], {%fd743, %fd744};
	mov.f64 	%fd771, %fd744;
	mov.f64 	%fd772, %fd743;
	mov.u64 	%rd1073, %rd1059;
$L__BB11_94:
	setp.eq.s32 	%p221, %r9, 0;
	bar.sync 	0;
	@%p221 bra 	$L__BB11_97;
	ld.shared.u64 	%rd833, [_ZN6thrust24THRUST_300001_SM_1000_NS8cuda_cub4core6detail5shmemE+272];
	add.s64 	%rd92, %rd833, %rd1073;
	setp.ne.s64 	%p222, %rd1073, 0;
	mov.u64 	%rd1073, %rd92;
	@%p222 bra 	$L__BB11_97;
	ld.shared.v2.f64 	{%fd597, %fd598}, [_ZN6thrust24THRUST_300001_SM_1000_NS8cuda_cub4core6detail5shmemE+288];
	add.f64 	%fd772, %fd772, %fd597;
	add.f64 	%fd771, %fd771, %fd598;
$L__BB11_97:
	setp.ne.s64 	%p223, %rd45, %rd46;
	setp.ne.s64 	%p224, %rd1058, %rd45;
	add.s64 	%rd94, %rd1073, %rd52;
	add.f64 	%fd599, %fd772, %fd25;
	add.f64 	%fd600, %fd771, %fd26;
	selp.f64 	%fd105, %fd25, %fd599, %p224;
	selp.f64 	%fd106, %fd26, %fd600, %p224;
	add.s64 	%rd95, %rd53, %rd1073;
	add.f64 	%fd601, %fd105, %fd27;
	add.f64 	%fd602, %fd106, %fd28;
	selp.f64 	%fd107, %fd27, %fd601, %p223;
	selp.f64 	%fd108, %fd28, %fd602, %p223;
	ld.shared.u64 	%rd96, [_ZN6thrust24THRUST_300001_SM_1000_NS8cuda_cub4core6detail5shmemE+400];
	ld.shared.u64 	%rd97, [_ZN6thrust24THRUST_300001_SM_1000_NS8cuda_cub4core6detail5shmemE+336];
	setp.lt.s64 	%p225, %rd96, 257;
	@%p225 bra 	$L__BB11_111;
	setp.eq.s64 	%p229, %rd1058, %rd45;
	bar.sync 	0;
	@%p229 bra 	$L__BB11_100;
	cvt.u32.u64 	%r1888, %rd97;
	cvt.u32.u64 	%r1889, %rd1073;
	sub.s32 	%r1890, %r1889, %r1888;
	shl.b32 	%r1891, %r1890, 5;
	mov.u32 	%r1892, _ZN6thrust24THRUST_300001_SM_1000_NS8cuda_cub4core6detail5shmemE;
	add.s32 	%r1893, %r1892, %r1891;
	st.shared.u64 	[%r1893], %rd1058;
	st.shared.v2.f64 	[%r1893+16], {%fd772, %fd771};
$L__BB11_100:
	setp.eq.s64 	%p230, %rd45, %rd46;
	@%p230 bra 	$L__BB11_102;
	cvt.u32.u64 	%r1894, %rd97;
	cvt.u32.u64 	%r1895, %rd94;
	sub.s32 	%r1896, %r1895, %r1894;
	shl.b32 	%r1897, %r1896, 5;
	mov.u32 	%r1898, _ZN6thrust24THRUST_300001_SM_1000_NS8cuda_cub4core6detail5shmemE;
	add.s32 	%r1899, %r1898, %r1897;
	st.shared.u64 	[%r1899], %rd45;
	st.shared.v2.f64 	[%r1899+16], {%fd105, %fd106};
$L__BB11_102:
	setp.eq.s64 	%p231, %rd46, %rd47;
	@%p231 bra 	$L__BB11_104;
	cvt.u32.u64 	%r1900, %rd97;
	cvt.u32.u64 	%r1901, %rd95;
	sub.s32 	%r1902, %r1901, %r1900;
	shl.b32 	%r1903, %r1902, 5;
	mov.u32 	%r1904, _ZN6thrust24THRUST_300001_SM_1000_NS8cuda_cub4core6detail5shmemE;
	add.s32 	%r1905, %r1904, %r1903;
	st.shared.u64 	[%r1905], %rd46;
	st.shared.v2.f64 	[%r1905+16], {%fd107, %fd108};
$L__BB11_104:
	bar.sync 	0;
	cvt.u64.u32 	%rd1079, %r9;
	setp.le.u64 	%p232, %rd96, %rd1079;
	@%p232 bra 	$L__BB11_264;
	not.b64 	%rd846, %rd1079;
	add.s64 	%rd99, %rd96, %rd846;
	shr.u64 	%rd847, %rd99, 8;
	add.s64 	%rd848, %rd847, 1;
	and.b64  	%rd1075, %rd848, 3;
	and.b64  	%rd849, %rd99, 768;
	setp.eq.s64 	%p233, %rd849, 768;
	@%p233 bra 	$L__BB11_108;
	add.s64 	%rd850, %rd97, %rd1079;
	shl.b64 	%rd851, %rd850, 4;
	add.s64 	%rd1077, %rd8, %rd851;
	shl.b64 	%rd852, %rd850, 3;
	add.s64 	%rd1076, %rd7, %rd852;
	shl.b32 	%r1906, %r9, 5;
	mov.u32 	%r1907, _ZN6thrust24THRUST_300001_SM_1000_NS8cuda_cub4core6detail5shmemE;
	add.s32 	%r1908, %r1906, %r1907;
	add.s32 	%r2466, %r1908, 16;
	shl.b64 	%rd853, %rd1075, 8;
	add.s64 	%rd1079, %rd853, %rd1079;
$L__BB11_107:
	.pragma "nounroll";
	ld.shared.u64 	%rd854, [%r2466+-16];
	ld.shared.v2.f64 	{%fd603, %fd604}, [%r2466];
	st.global.u64 	[%rd1076], %rd854;
	st.global.v2.f64 	[%rd1077], {%fd603, %fd604};
	add.s64 	%rd1077, %rd1077, 4096;
	add.s64 	%rd1076, %rd1076, 2048;
	add.s32 	%r2466, %r2466, 8192;
	add.s64 	%rd1075, %rd1075, -1;
	setp.ne.s64 	%p234, %rd1075, 0;
	@%p234 bra 	$L__BB11_107;
$L__BB11_108:
	setp.lt.u64 	%p235, %rd99, 768;
	@%p235 bra 	$L__BB11_264;
	mov.u32 	%r1911, _ZN6thrust24THRUST_300001_SM_1000_NS8cuda_cub4core6detail5shmemE;
$L__BB11_110:
	cvt.u32.u64 	%r1909, %rd1079;
	add.s64 	%rd855, %rd1079, %rd97;
	shl.b32 	%r1910, %r1909, 5;
	add.s32 	%r1912, %r1911, %r1910;
	ld.shared.u64 	%rd856, [%r1912];
	ld.shared.v2.f64 	{%fd605, %fd606}, [%r1912+16];
	shl.b64 	%rd857, %rd855, 3;
	add.s64 	%rd858, %rd7, %rd857;
	st.global.u64 	[%rd858], %rd856;
	shl.b64 	%rd859, %rd855, 4;
	add.s64 	%rd860, %rd8, %rd859;
	st.global.v2.f64 	[%rd860], {%fd605, %fd606};
	and.b64  	%rd861, %rd1079, 4294967295;
	add.s64 	%rd862, %rd97, %rd861;
	ld.shared.u64 	%rd863, [%r1912+8192];
	ld.shared.v2.f64 	{%fd607, %fd608}, [%r1912+8208];
	shl.b64 	%rd864, %rd862, 3;
	add.s64 	%rd865, %rd7, %rd864;
	st.global.u64 	[%rd865+2048], %rd863;
	shl.b64 	%rd866, %rd862, 4;
	add.s64 	%rd867, %rd8, %rd866;
	st.global.v2.f64 	[%rd867+4096], {%fd607, %fd608};
	ld.shared.u64 	%rd868, [%r1912+16384];
	ld.shared.v2.f64 	{%fd609, %fd610}, [%r1912+16400];
	st.global.u64 	[%rd865+4096], %rd868;
	st.global.v2.f64 	[%rd867+8192], {%fd609, %fd610};
	ld.shared.u64 	%rd869, [%r1912+24576];
	ld.shared.v2.f64 	{%fd611, %fd612}, [%r1912+24592];
	st.global.u64 	[%rd865+6144], %rd869;
	st.global.v2.f64 	[%rd867+12288], {%fd611, %fd612};
	add.s64 	%rd870, %rd1079, 1024;
	and.b64  	%rd1079, %rd870, 4294967295;
	setp.gt.u64 	%p236, %rd96, %rd1079;
	@%p236 bra 	$L__BB11_110;
	bra.uni 	$L__BB11_264;
$L__BB11_111:
	setp.eq.s64 	%p226, %rd1058, %rd45;
	@%p226 bra 	$L__BB11_113;
	shl.b64 	%rd834, %rd1073, 3;
	add.s64 	%rd835, %rd7, %rd834;
	st.global.u64 	[%rd835], %rd1058;
	shl.b64 	%rd836, %rd1073, 4;
	add.s64 	%rd837, %rd8, %rd836;
	st.global.v2.f64 	[%rd837], {%fd772, %fd771};
$L__BB11_113:
	setp.eq.s64 	%p227, %rd45, %rd46;
	@%p227 bra 	$L__BB11_115;
	shl.b64 	%rd838, %rd94, 3;
	add.s64 	%rd839, %rd7, %rd838;
	st.global.u64 	[%rd839], %rd45;
	shl.b64 	%rd840, %rd94, 4;
	add.s64 	%rd841, %rd8, %rd840;
	st.global.v2.f64 	[%rd841], {%fd105, %fd106};
$L__BB11_115:
	setp.eq.s64 	%p228, %rd46, %rd47;
	@%p228 bra 	$L__BB11_264;
	shl.b64 	%rd842, %rd95, 3;
	add.s64 	%rd843, %rd7, %rd842;
	st.global.u64 	[%rd843], %rd46;
	shl.b64 	%rd844, %rd95, 4;
	add.s64 	%rd845, %rd8, %rd844;
	st.global.v2.f64 	[%rd845], {%fd107, %fd108};
	bra.uni 	$L__BB11_264;
$L__BB11_117:
	setp.lt.s64 	%p7, %rd10, 1;
	@%p7 bra 	$L__BB11_264;
	setp.ne.s32 	%p8, %r1, 0;
	@%p8 bra 	$L__BB11_163;
	cvt.u32.u64 	%r148, %rd269;
	shl.b64 	%rd542, %rd9, 3;
	add.s64 	%rd541, %rd5, %rd542;
	// begin inline asm
	ld.global.nc.u64 %rd1082, [%rd541];
	// end inline asm
	mov.u32 	%r149, %tid.x;
	and.b32  	%r1091, %r149, 31;
	and.b32  	%r1092, %r149, 992;
	mul.lo.s32 	%r1093, %r1092, 3;
	or.b32  	%r150, %r1093, %r1091;
	setp.ge.s32 	%p107, %r150, %r148;
	shl.b32 	%r1094, %r150, 3;
	cvt.u64.u32 	%rd543, %r1094;
	add.s64 	%rd114, %rd541, %rd543;
	mov.u64 	%rd1080, %rd1082;
	@%p107 bra 	$L__BB11_121;
	// begin inline asm
	ld.global.nc.u64 %rd1080, [%rd114];
	// end inline asm
$L__BB11_121:
	add.s32 	%r151, %r150, 32;
	setp.ge.s32 	%p108, %r151, %r148;
	mov.u64 	%rd1081, %rd1082;
	@%p108 bra 	$L__BB11_123;
	add.s64 	%rd547, %rd114, 256;
	// begin inline asm
	ld.global.nc.u64 %rd1081, [%rd547];
	// end inline asm
$L__BB11_123:
	add.s32 	%r152, %r150, 64;
	setp.ge.s32 	%p109, %r152, %r148;
	@%p109 bra 	$L__BB11_125;
	add.s64 	%rd549, %rd114, 512;
	// begin inline asm
	ld.global.nc.u64 %rd1082, [%rd549];
	// end inline asm
$L__BB11_125:
	setp.ge.s32 	%p110, %r150, %r148;
	// begin inline asm
	mov.u32 %r1095, %laneid;
	// end inline asm
	shr.u32 	%r154, %r149, 5;
	mad.lo.s32 	%r155, %r154, 96, %r1095;
	shl.b32 	%r1096, %r155, 3;
	mov.u32 	%r1097, _ZN6thrust24THRUST_300001_SM_1000_NS8cuda_cub4core6detail5shmemE;
	add.s32 	%r156, %r1097, %r1096;
	st.shared.u64 	[%r156], %rd1080;
	st.shared.u64 	[%r156+256], %rd1081;
	st.shared.u64 	[%r156+512], %rd1082;
	bar.warp.sync 	-1;
	shl.b32 	%r157, %r1095, 1;
	shl.b32 	%r1098, %r1095, 4;
	add.s32 	%r158, %r156, %r1098;
	ld.shared.u64 	%rd121, [%r158];
	ld.shared.u64 	%rd122, [%r158+8];
	ld.shared.u64 	%rd123, [%r158+16];
	bar.sync 	0;
	shl.b64 	%rd553, %rd9, 4;
	add.s64 	%rd552, %rd6, %rd553;
	// begin inline asm
	ld.global.nc.v2.u64 {%rd1087, %rd1088}, [%rd552];
	// end inline asm
	shl.b32 	%r1099, %r150, 4;
	cvt.u64.u32 	%rd554, %r1099;
	add.s64 	%rd126, %rd552, %rd554;
	mov.u64 	%rd1083, %rd1087;
	mov.u64 	%rd1084, %rd1088;
	@%p110 bra 	$L__BB11_127;
	// begin inline asm
	ld.global.nc.v2.u64 {%rd1083, %rd1084}, [%rd126];
	// end inline asm
$L__BB11_127:
	setp.ge.s32 	%p111, %r151, %r148;
	mov.u64 	%rd1085, %rd1087;
	mov.u64 	%rd1086, %rd1088;
	@%p111 bra 	$L__BB11_129;
	add.s64 	%rd560, %rd126, 512;
	// begin inline asm
	ld.global.nc.v2.u64 {%rd1085, %rd1086}, [%rd560];
	// end inline asm
$L__BB11_129:
	setp.ge.s32 	%p112, %r152, %r148;
	@%p112 bra 	$L__BB11_131;
	add.s64 	%rd563, %rd126, 1024;
	// begin inline asm
	ld.global.nc.v2.u64 {%rd1087, %rd1088}, [%rd563];
	// end inline asm
$L__BB11_131:
	add.s32 	%r1101, %r156, %r1096;
	st.shared.v2.u64 	[%r1101], {%rd1083, %rd1084};
	st.shared.v2.u64 	[%r1101+512], {%rd1085, %rd1086};
	st.shared.v2.u64 	[%r1101+1024], {%rd1087, %rd1088};
	bar.warp.sync 	-1;
	add.s32 	%r1102, %r155, %r157;
	shl.b32 	%r1103, %r1102, 3;
	add.s32 	%r1104, %r158, %r1103;
	ld.shared.v2.f64 	{%fd777, %fd778}, [%r1104];
	ld.shared.v2.f64 	{%fd111, %fd112}, [%r1104+16];
	ld.shared.v2.f64 	{%fd114, %fd113}, [%r1104+32];
	bar.sync 	0;
	shl.b32 	%r1105, %r149, 3;
	add.s32 	%r1107, %r1097, %r1105;
	add.s32 	%r159, %r1107, 2480;
	st.shared.u64 	[%r1107+2480], %rd123;
	bar.sync 	0;
	setp.eq.s32 	%p113, %r149, 0;
	mov.b64 	%rd1090, 1;
	@%p113 bra 	$L__BB11_133;
	ld.shared.u64 	%rd1089, [%r159+-8];
	setp.ne.s64 	%p114, %rd1089, %rd121;
	selp.u64 	%rd1090, 1, 0, %p114;
$L__BB11_133:
	setp.eq.s32 	%p115, %r149, 0;
	setp.ne.s64 	%p116, %rd121, %rd122;
	setp.ne.s64 	%p117, %rd122, %rd123;
	mul.lo.s32 	%r1348, %r149, 3;
	cvt.u64.u32 	%rd566, %r1348;
	setp.eq.s64 	%p118, %rd10, %rd566;
	selp.u64 	%rd567, 1, 0, %p118;
	selp.b64 	%rd568, %rd567, %rd1090, %p118;
	selp.b64 	%rd143, %rd567, %rd568, %p115;
	add.s32 	%r1349, %r1348, 1;
	cvt.u64.u32 	%rd569, %r1349;
	setp.eq.s64 	%p119, %rd10, %rd569;
	or.pred  	%p1, %p119, %p116;
	selp.u64 	%rd144, 1, 0, %p1;
	add.s32 	%r1350, %r1348, 2;
	cvt.u64.u32 	%rd570, %r1350;
	setp.eq.s64 	%p120, %rd10, %rd570;
	or.pred  	%p2, %p120, %p117;
	selp.u64 	%rd571, 1, 0, %p2;
	add.s64 	%rd572, %rd143, %rd144;
	add.f64 	%fd365, %fd777, %fd111;
	add.f64 	%fd366, %fd778, %fd112;
	selp.f64 	%fd367, %fd111, %fd365, %p1;
	selp.f64 	%fd368, %fd112, %fd366, %p1;
	add.s64 	%rd573, %rd572, %rd571;
	mov.b64 	{%r1109, %r1114}, %rd573;
	add.f64 	%fd369, %fd367, %fd114;
	add.f64 	%fd370, %fd368, %fd113;
	selp.f64 	%fd371, %fd114, %fd369, %p2;
	mov.b64 	%rd574, %fd371;
	mov.b64 	{%r1129, %r1134}, %rd574;
	selp.f64 	%fd372, %fd113, %fd370, %p2;
	mov.b64 	%rd575, %fd372;
	mov.b64 	{%r1139, %r1144}, %rd575;
	mov.b32 	%r1345, 1;
	mov.b32 	%r1346, 0;
	mov.b32 	%r1347, -1;
	// begin inline asm
	shfl.sync.up.b32 %r1108, %r1109, %r1345, %r1346, %r1347;
	// end inline asm
	// begin inline asm
	shfl.sync.up.b32 %r1113, %r1114, %r1345, %r1346, %r1347;
	// end inline asm
	mov.b64 	%rd576, {%r1108, %r1113};
	// begin inline asm
	shfl.sync.up.b32 %r1118, %r1346, %r1345, %r1346, %r1347;
	// end inline asm
	// begin inline asm
	shfl.sync.up.b32 %r1123, %r1346, %r1345, %r1346, %r1347;
	// end inline asm
	// begin inline asm
	shfl.sync.up.b32 %r1128, %r1129, %r1345, %r1346, %r1347;
	// end inline asm
	// begin inline asm
	shfl.sync.up.b32 %r1133, %r1134, %r1345, %r1346, %r1347;
	// end inline asm
	mov.b64 	%rd577, {%r1128, %r1133};
	mov.b64 	%fd373, %rd577;
	// begin inline asm
	shfl.sync.up.b32 %r1138, %r1139, %r1345, %r1346, %r1347;
	// end inline asm
	// begin inline asm
	shfl.sync.up.b32 %r1143, %r1144, %r1345, %r1346, %r1347;
	// end inline asm
	mov.b64 	%rd578, {%r1138, %r1143};
	mov.b64 	%fd374, %rd578;
	setp.eq.s64 	%p121, %rd573, 0;
	add.f64 	%fd375, %fd371, %fd373;
	add.f64 	%fd376, %fd372, %fd374;
	selp.f64 	%fd377, %fd375, %fd371, %p121;
	selp.f64 	%fd378, %fd376, %fd372, %p121;
	setp.lt.s32 	%p122, %r1095, 1;
	selp.b64 	%rd579, 0, %rd576, %p122;
	add.s64 	%rd580, %rd579, %rd573;
	mov.b64 	{%r1149, %r1154}, %rd580;
	selp.f64 	%fd379, %fd371, %fd377, %p122;
	mov.b64 	%rd581, %fd379;
	mov.b64 	{%r1169, %r1174}, %rd581;
	selp.f64 	%fd380, %fd372, %fd378, %p122;
	mov.b64 	%rd582, %fd380;
	mov.b64 	{%r1179, %r1184}, %rd582;
	mov.b32 	%r1185, 2;
	// begin inline asm
	shfl.sync.up.b32 %r1148, %r1149, %r1185, %r1346, %r1347;
	// end inline asm
	// begin inline asm
	shfl.sync.up.b32 %r1153, %r1154, %r1185, %r1346, %r1347;
	// end inline asm
	mov.b64 	%rd583, {%r1148, %r1153};
	// begin inline asm
	shfl.sync.up.b32 %r1158, %r1346, %r1185, %r1346, %r1347;
	// end inline asm
	// begin inline asm
	shfl.sync.up.b32 %r1163, %r1346, %r1185, %r1346, %r1347;
	// end inline asm
	// begin inline asm
	shfl.sync.up.b32 %r1168, %r1169, %r1185, %r1346, %r1347;
	// end inline asm
	// begin inline asm
	shfl.sync.up.b32 %r1173, %r1174, %r1185, %r1346, %r1347;
	// end inline asm
	mov.b64 	%rd584, {%r1168, %r1173};
	mov.b64 	%fd381, %rd584;
	// begin inline asm
	shfl.sync.up.b32 %r1178, %r1179, %r1185, %r1346, %r1347;
	// end inline asm
	// begin inline asm
	shfl.sync.up.b32 %r1183, %r1184, %r1185, %r1346, %r1347;
	// end inline asm
	mov.b64 	%rd585, {%r1178, %r1183};
	mov.b64 	%fd382, %rd585;
	setp.eq.s64 	%p123, %rd580, 0;
	add.f64 	%fd383, %fd379, %fd381;
	add.f64 	%fd384, %fd380, %fd382;
	selp.f64 	%fd385, %fd383, %fd379, %p123;
	selp.f64 	%fd386, %fd384, %fd380, %p123;
	setp.lt.s32 	%p124, %r1095, 2;
	selp.b64 	%rd586, 0, %rd583, %p124;
	add.s64 	%rd587, %rd586, %rd580;
	mov.b64 	{%r1189, %r1194}, %rd587;
	selp.f64 	%fd387, %fd379, %fd385, %p124;
	mov.b64 	%rd588, %fd387;
	mov.b64 	{%r1209, %r1214}, %rd588;
	selp.f64 	%fd388, %fd380, %fd386, %p124;
	mov.b64 	%rd589, %fd388;
	mov.b64 	{%r1219, %r1224}, %rd589;
	mov.b32 	%r1225, 4;
	// begin inline asm
	shfl.sync.up.b32 %r1188, %r1189, %r1225, %r1346, %r1347;
	// end inline asm
	// begin inline asm
	shfl.sync.up.b32 %r1193, %r1194, %r1225, %r1346, %r1347;
	// end inline asm
	mov.b64 	%rd590, {%r1188, %r1193};
	// begin inline asm
	shfl.sync.up.b32 %r1198, %r1346, %r1225, %r1346, %r1347;
	// end inline asm
	// begin inline asm
	shfl.sync.up.b32 %r1203, %r1346, %r1225, %r1346, %r1347;
	// end inline asm
	// begin inline asm
	shfl.sync.up.b32 %r1208, %r1209, %r1225, %r1346, %r1347;
	// end inline asm
	// begin inline asm
	shfl.sync.up.b32 %r1213, %r1214, %r1225, %r1346, %r1347;
	// end inline asm
	mov.b64 	%rd591, {%r1208, %r1213};
	mov.b64 	%fd389, %rd591;
	// begin inline asm
	shfl.sync.up.b32 %r1218, %r1219, %r1225, %r1346, %r1347;
	// end inline asm
	// begin inline asm
	shfl.sync.up.b32 %r1223, %r1224, %r1225, %r1346, %r1347;
	// end inline asm
	mov.b64 	%rd592, {%r1218, %r1223};
	mov.b64 	%fd390, %rd592;
	setp.eq.s64 	%p125, %rd587, 0;
	add.f64 	%fd391, %fd387, %fd389;
	add.f64 	%fd392, %fd388, %fd390;
	selp.f64 	%fd393, %fd391, %fd387, %p125;
	selp.f64 	%fd394, %fd392, %fd388, %p125;
	setp.lt.s32 	%p126, %r1095, 4;
	selp.b64 	%rd593, 0, %rd590, %p126;
	add.s64 	%rd594, %rd593, %rd587;
	mov.b64 	{%r1229, %r1234}, %rd594;
	selp.f64 	%fd395, %fd387, %fd393, %p126;
	mov.b64 	%rd595, %fd395;
	mov.b64 	{%r1249, %r1254}, %rd595;
	selp.f64 	%fd396, %fd388, %fd394, %p126;
	mov.b64 	%rd596, %fd396;
	mov.b64 	{%r1259, %r1264}, %rd596;
	mov.b32 	%r1265, 8;
	// begin inline asm
	shfl.sync.up.b32 %r1228, %r1229, %r1265, %r1346, %r1347;
	// end inline asm
	// begin inline asm
	shfl.sync.up.b32 %r1233, %r1234, %r1265, %r1346, %r1347;
	// end inline asm
	mov.b64 	%rd597, {%r1228, %r1233};
	// begin inline asm
	shfl.sync.up.b32 %r1238, %r1346, %r1265, %r1346, %r1347;
	// end inline asm
	// begin inline asm
	shfl.sync.up.b32 %r1243, %r1346, %r1265, %r1346, %r1347;
	// end inline asm
	// begin inline asm
	shfl.sync.up.b32 %r1248, %r1249, %r1265, %r1346, %r1347;
	// end inline asm
	// begin inline asm
	shfl.sync.up.b32 %r1253, %r1254, %r1265, %r1346, %r1347;
	// end inline asm
	mov.b64 	%rd598, {%r1248, %r1253};
	mov.b64 	%fd397, %rd598;
	// begin inline asm
	shfl.sync.up.b32 %r1258, %r1259, %r1265, %r1346, %r1347;
	// end inline asm
	// begin inline asm
	shfl.sync.up.b32 %r1263, %r1264, %r1265, %r1346, %r1347;
	// end inline asm
	mov.b64 	%rd599, {%r1258, %r1263};
	mov.b64 	%fd398, %rd599;
	setp.eq.s64 	%p127, %rd594, 0;
	add.f64 	%fd399, %fd395, %fd397;
	add.f64 	%fd400, %fd396, %fd398;
	selp.f64 	%fd401, %fd399, %fd395, %p127;
	selp.f64 	%fd402, %fd400, %fd396, %p127;
	setp.lt.s32 	%p128, %r1095, 8;
	selp.b64 	%rd600, 0, %rd597, %p128;
	add.s64 	%rd601, %rd600, %rd594;
	mov.b64 	{%r1269, %r1274}, %rd601;
	selp.f64 	%fd403, %fd395, %fd401, %p128;
	mov.b64 	%rd602, %fd403;
	mov.b64 	{%r1289, %r1294}, %rd602;
	selp.f64 	%fd404, %fd396, %fd402, %p128;
	mov.b64 	%rd603, %fd404;
	mov.b64 	{%r1299, %r1304}, %rd603;
	mov.b32 	%r1305, 16;
	// begin inline asm
	shfl.sync.up.b32 %r1268, %r1269, %r1305, %r1346, %r1347;
	// end inline asm
	// begin inline asm
	shfl.sync.up.b32 %r1273, %r1274, %r1305, %r1346, %r1347;
	// end inline asm
	mov.b64 	%rd604, {%r1268, %r1273};
	// begin inline asm
	shfl.sync.up.b32 %r1278, %r1346, %r1305, %r1346, %r1347;
	// end inline asm
	// begin inline asm
	shfl.sync.up.b32 %r1283, %r1346, %r1305, %r1346, %r1347;
	// end inline asm
	// begin inline asm
	shfl.sync.up.b32 %r1288, %r1289, %r1305, %r1346, %r1347;
	// end inline asm
	// begin inline asm
	shfl.sync.up.b32 %r1293, %r1294, %r1305, %r1346, %r1347;
	// end inline asm
	mov.b64 	%rd605, {%r1288, %r1293};
	mov.b64 	%fd405, %rd605;
	// begin inline asm
	shfl.sync.up.b32 %r1298, %r1299, %r1305, %r1346, %r1347;
	// end inline asm
	// begin inline asm
	shfl.sync.up.b32 %r1303, %r1304, %r1305, %r1346, %r1347;
	// end inline asm
	mov.b64 	%rd606, {%r1298, %r1303};
	mov.b64 	%fd406, %rd606;
	setp.eq.s64 	%p129, %rd601, 0;
	add.f64 	%fd407, %fd403, %fd405;
	add.f64 	%fd408, %fd404, %fd406;
	selp.f64 	%fd115, %fd407, %fd403, %p129;
	selp.f64 	%fd116, %fd408, %fd404, %p129;
	setp.lt.s32 	%p130, %r1095, 16;
	selp.b64 	%rd607, 0, %rd604, %p130;
	add.s64 	%rd145, %rd607, %rd601;
	mov.b64 	{%r1309, %r1314}, %rd145;
	selp.f64 	%fd409, %fd403, %fd115, %p130;
	mov.b64 	%rd608, %fd409;
	mov.b64 	{%r1329, %r1334}, %rd608;
	selp.f64 	%fd410, %fd404, %fd116, %p130;
	mov.b64 	%rd609, %fd410;
	mov.b64 	{%r1339, %r1344}, %rd609;
	// begin inline asm
	shfl.sync.up.b32 %r1308, %r1309, %r1345, %r1346, %r1347;
	// end inline asm
	// begin inline asm
	shfl.sync.up.b32 %r1313, %r1314, %r1345, %r1346, %r1347;
	// end inline asm
	mov.b64 	%rd1091, {%r1308, %r1313};
	// begin inline asm
	shfl.sync.up.b32 %r1318, %r1346, %r1345, %r1346, %r1347;
	// end inline asm
	// begin inline asm
	shfl.sync.up.b32 %r1323, %r1346, %r1345, %r1346, %r1347;
	// end inline asm
	// begin inline asm
	shfl.sync.up.b32 %r1328, %r1329, %r1345, %r1346, %r1347;
	// end inline asm
	// begin inline asm
	shfl.sync.up.b32 %r1333, %r1334, %r1345, %r1346, %r1347;
	// end inline asm
	mov.b64 	%rd610, {%r1328, %r1333};
	mov.b64 	%fd775, %rd610;
	// begin inline asm
	shfl.sync.up.b32 %r1338, %r1339, %r1345, %r1346, %r1347;
	// end inline asm
	// begin inline asm
	shfl.sync.up.b32 %r1343, %r1344, %r1345, %r1346, %r1347;
	// end inline asm
	mov.b64 	%rd611, {%r1338, %r1343};
	mov.b64 	%fd776, %rd611;
	setp.ne.s32 	%p131, %r1095, 31;
	@%p131 bra 	$L__BB11_135;
	shl.b32 	%r1351, %r154, 5;
	add.s32 	%r1353, %r1097, %r1351;
	st.shared.u64 	[%r1353], %rd145;
	mov.b32 	%r1354, 0;
	st.shared.v2.u32 	[%r1353+8], {%r1354, %r1354};
	st.shared.v2.f64 	[%r1353+16], {%fd115, %fd116};
$L__BB11_135:
	bar.sync 	0;
	ld.shared.u64 	%rd612, [_ZN6thrust24THRUST_300001_SM_1000_NS8cuda_cub4core6detail5shmemE];
	ld.shared.v2.f64 	{%fd411, %fd412}, [_ZN6thrust24THRUST_300001_SM_1000_NS8cuda_cub4core6detail5shmemE+16];
	ld.shared.u64 	%rd613, [_ZN6thrust24THRUST_300001_SM_1000_NS8cuda_cub4core6detail5shmemE+32];
	ld.shared.v2.f64 	{%fd413, %fd414}, [_ZN6thrust24THRUST_300001_SM_1000_NS8cuda_cub4core6detail5shmemE+48];
	add.s64 	%rd614, %rd613, %rd612;
	setp.eq.s64 	%p132, %rd613, 0;
	add.f64 	%fd415, %fd411, %fd413;
	add.f64 	%fd416, %fd412, %fd414;
	selp.f64 	%fd417, %fd415, %fd413, %p132;
	selp.f64 	%fd418, %fd416, %fd414, %p132;
	setp.eq.s32 	%p133, %r154, 2;
	selp.b64 	%rd615, %rd614, %rd612, %p133;
	selp.f64 	%fd419, %fd417, %fd411, %p133;
	selp.f64 	%fd420, %fd418, %fd412, %p133;
	ld.shared.u64 	%rd616, [_ZN6thrust24THRUST_300001_SM_1000_NS8cuda_cub4core6detail5shmemE+64];
	ld.shared.v2.f64 	{%fd421, %fd422}, [_ZN6thrust24THRUST_300001_SM_1000_NS8cuda_cub4core6detail5shmemE+80];
	add.s64 	%rd617, %rd616, %rd614;
	setp.eq.s64 	%p134, %rd616, 0;
	add.f64 	%fd423, %fd417, %fd421;
	add.f64 	%fd424, %fd418, %fd422;
	selp.f64 	%fd425, %fd423, %fd421, %p134;
	selp.f64 	%fd426, %fd424, %fd422, %p134;
	setp.eq.s32 	%p135, %r154, 3;
	selp.b64 	%rd618, %rd617, %rd615, %p135;
	selp.f64 	%fd427, %fd425, %fd419, %p135;
	selp.f64 	%fd428, %fd426, %fd420, %p135;
	ld.shared.u64 	%rd619, [_ZN6thrust24THRUST_300001_SM_1000_NS8cuda_cub4core6detail5shmemE+96];
	ld.shared.v2.f64 	{%fd429, %fd430}, [_ZN6thrust24THRUST_300001_SM_1000_NS8cuda_cub4core6detail5shmemE+112];
	add.s64 	%rd620, %rd619, %rd617;
	setp.eq.s64 	%p136, %rd619, 0;
	add.f64 	%fd431, %fd425, %fd429;
	add.f64 	%fd432, %fd426, %fd430;
	selp.f64 	%fd433, %fd431, %fd429, %p136;
	selp.f64 	%fd434, %fd432, %fd430, %p136;
	setp.eq.s32 	%p137, %r154, 4;
	selp.b64 	%rd621, %rd620, %rd618, %p137;
	selp.f64 	%fd435, %fd433, %fd427, %p137;
	selp.f64 	%fd436, %fd434, %fd428, %p137;
	ld.shared.u64 	%rd622, [_ZN6thrust24THRUST_300001_SM_1000_NS8cuda_cub4core6detail5shmemE+128];
	ld.shared.v2.f64 	{%fd437, %fd438}, [_ZN6thrust24THRUST_300001_SM_1000_NS8cuda_cub4core6detail5shmemE+144];
	add.s64 	%rd623, %rd622, %rd620;
	setp.eq.s64 	%p138, %rd622, 0;
	add.f64 	%fd439, %fd433, %fd437;
	add.f64 	%fd440, %fd434, %fd438;
	selp.f64 	%fd441, %fd439, %fd437, %p138;
	selp.f64 	%fd442, %fd440, %fd438, %p138;
	setp.eq.s32 	%p139, %r154, 5;
	selp.b64 	%rd624, %rd623, %rd621, %p139;
	selp.f64 	%fd443, %fd441, %fd435, %p139;
	selp.f64 	%fd444, %fd442, %fd436, %p139;
	ld.shared.u64 	%rd625, [_ZN6thrust24THRUST_300001_SM_1000_NS8cuda_cub4core6detail5shmemE+160];
	ld.shared.v2.f64 	{%fd445, %fd446}, [_ZN6thrust24THRUST_300001_SM_1000_NS8cuda_cub4core6detail5shmemE+176];
	add.s64 	%rd626, %rd625, %rd623;
	setp.eq.s64 	%p140, %rd625, 0;
	add.f64 	%fd447, %fd441, %fd445;
	add.f64 	%fd448, %fd442, %fd446;
	selp.f64 	%fd449, %fd447, %fd445, %p140;
	selp.f64 	%fd450, %fd448, %fd446, %p140;
	setp.eq.s32 	%p141, %r154, 6;
	selp.b64 	%rd627, %rd626, %rd624, %p141;
	selp.f64 	%fd451, %fd449, %fd443, %p141;
	selp.f64 	%fd452, %fd450, %fd444, %p141;
	ld.shared.u64 	%rd628, [_ZN6thrust24THRUST_300001_SM_1000_NS8cuda_cub4core6detail5shmemE+192];
	ld.shared.v2.f64 	{%fd453, %fd454}, [_ZN6thrust24THRUST_300001_SM_1000_NS8cuda_cub4core6detail5shmemE+208];
	add.s64 	%rd629, %rd628, %rd626;
	setp.eq.s64 	%p142, %rd628, 0;
	add.f64 	%fd455, %fd449, %fd453;
	add.f64 	%fd456, %fd450, %fd454;
	selp.f64 	%fd457, %fd455, %fd453, %p142;
	selp.f64 	%fd458, %fd456, %fd454, %p142;
	setp.eq.s32 	%p143, %r154, 7;
	selp.b64 	%rd147, %rd629, %rd627, %p143;
	selp.f64 	%fd119, %fd457, %fd451, %p143;
	selp.f64 	%fd120, %fd458, %fd452, %p143;
	ld.shared.u64 	%rd630, [_ZN6thrust24THRUST_300001_SM_1000_NS8cuda_cub4core6detail5shmemE+224];
	ld.shared.v2.f64 	{%fd459, %fd460}, [_ZN6thrust24THRUST_300001_SM_1000_NS8cuda_cub4core6detail5shmemE+240];
	add.s64 	%rd1099, %rd630, %rd629;
	setp.eq.s64 	%p144, %rd630, 0;
	add.f64 	%fd461, %fd457, %fd459;
	add.f64 	%fd462, %fd458, %fd460;
	selp.f64 	%fd121, %fd461, %fd459, %p144;
	selp.f64 	%fd122, %fd462, %fd460, %p144;
	setp.lt.u32 	%p145, %r149, 32;
	@%p145 bra 	$L__BB11_137;
	setp.eq.s64 	%p146, %rd1091, 0;
	add.f64 	%fd463, %fd119, %fd775;
	add.f64 	%fd464, %fd120, %fd776;
	selp.f64 	%fd465, %fd463, %fd775, %p146;
	selp.f64 	%fd466, %fd464, %fd776, %p146;
	setp.eq.s32 	%p147, %r1095, 0;
	selp.b64 	%rd631, 0, %rd1091, %p147;
	add.s64 	%rd1091, %rd147, %rd631;
	selp.f64 	%fd775, %fd119, %fd465, %p147;
	selp.f64 	%fd776, %fd120, %fd466, %p147;
$L__BB11_137:
	setp.eq.s32 	%p148, %r149, 0;
	mov.b64 	%rd1092, 0;
	mov.u64 	%rd1093, %rd143;
	@%p148 bra 	$L__BB11_140;
	add.s64 	%rd1093, %rd143, %rd1091;
	setp.ne.s64 	%p149, %rd143, 0;
	mov.u64 	%rd1092, %rd1091;
	@%p149 bra 	$L__BB11_140;
	add.f64 	%fd777, %fd775, %fd777;
	add.f64 	%fd778, %fd776, %fd778;
$L__BB11_140:
	add.s64 	%rd154, %rd1093, %rd144;
	add.f64 	%fd467, %fd777, %fd111;
	add.f64 	%fd468, %fd778, %fd112;
	selp.f64 	%fd131, %fd111, %fd467, %p1;
	selp.f64 	%fd132, %fd112, %fd468, %p1;
	setp.lt.s64 	%p150, %rd1099, 257;
	@%p150 bra 	$L__BB11_153;
	bar.sync 	0;
	setp.eq.s64 	%p154, %rd143, 0;
	@%p154 bra 	$L__BB11_143;
	cvt.u32.u64 	%r1355, %rd1092;
	shl.b32 	%r1356, %r1355, 5;
	add.s32 	%r1358, %r1097, %r1356;
	st.shared.u64 	[%r1358], %rd1089;
	st.shared.v2.f64 	[%r1358+16], {%fd775, %fd776};
$L__BB11_143:
	not.pred 	%p155, %p1;
	@%p155 bra 	$L__BB11_145;
	cvt.u32.u64 	%r1359, %rd1093;
	shl.b32 	%r1360, %r1359, 5;
	add.s32 	%r1362, %r1097, %r1360;
	st.shared.u64 	[%r1362], %rd121;
	st.shared.v2.f64 	[%r1362+16], {%fd777, %fd778};
$L__BB11_145:
	not.pred 	%p156, %p2;
	@%p156 bra 	$L__BB11_147;
	cvt.u32.u64 	%r1363, %rd154;
	shl.b32 	%r1364, %r1363, 5;
	add.s32 	%r1366, %r1097, %r1364;
	st.shared.u64 	[%r1366], %rd122;
	st.shared.v2.f64 	[%r1366+16], {%fd131, %fd132};
$L__BB11_147:
	bar.sync 	0;
	cvt.u64.u32 	%rd1098, %r149;
	setp.le.u64 	%p157, %rd1099, %rd1098;
	@%p157 bra 	$L__BB11_159;
	not.b64 	%rd645, %rd1098;
	add.s64 	%rd156, %rd1099, %rd645;
	shr.u64 	%rd646, %rd156, 8;
	add.s64 	%rd647, %rd646, 1;
	and.b64  	%rd1094, %rd647, 3;
	and.b64  	%rd648, %rd156, 768;
	setp.eq.s64 	%p158, %rd648, 768;
	@%p158 bra 	$L__BB11_151;
	shl.b64 	%rd649, %rd1098, 4;
	add.s64 	%rd1096, %rd8, %rd649;
	shl.b64 	%rd650, %rd1098, 3;
	add.s64 	%rd1095, %rd7, %rd650;
	shl.b32 	%r1367, %r149, 5;
	add.s32 	%r1369, %r1367, %r1097;
	add.s32 	%r2467, %r1369, 16;
	shl.b64 	%rd651, %rd1094, 8;
	add.s64 	%rd1098, %rd651, %rd1098;
$L__BB11_150:
	.pragma "nounroll";
	ld.shared.u64 	%rd652, [%r2467+-16];
	ld.shared.v2.f64 	{%fd469, %fd470}, [%r2467];
	st.global.u64 	[%rd1095], %rd652;
	st.global.v2.f64 	[%rd1096], {%fd469, %fd470};
	add.s64 	%rd1096, %rd1096, 4096;
	add.s64 	%rd1095, %rd1095, 2048;
	add.s32 	%r2467, %r2467, 8192;
	add.s64 	%rd1094, %rd1094, -1;
	setp.ne.s64 	%p159, %rd1094, 0;
	@%p159 bra 	$L__BB11_150;
$L__BB11_151:
	setp.lt.u64 	%p160, %rd156, 768;
	@%p160 bra 	$L__BB11_159;
$L__BB11_152:
	cvt.u32.u64 	%r1370, %rd1098;
	shl.b32 	%r1371, %r1370, 5;
	add.s32 	%r1373, %r1097, %r1371;
	ld.shared.u64 	%rd653, [%r1373];
	ld.shared.v2.f64 	{%fd471, %fd472}, [%r1373+16];
	shl.b64 	%rd654, %rd1098, 3;
	add.s64 	%rd655, %rd7, %rd654;
	st.global.u64 	[%rd655], %rd653;
	shl.b64 	%rd656, %rd1098, 4;
	add.s64 	%rd657, %rd8, %rd656;
	st.global.v2.f64 	[%rd657], {%fd471, %fd472};
	ld.shared.u64 	%rd658, [%r1373+8192];
	ld.shared.v2.f64 	{%fd473, %fd474}, [%r1373+8208];
	and.b64  	%rd659, %rd654, 34359738360;
	add.s64 	%rd660, %rd7, %rd659;
	st.global.u64 	[%rd660+2048], %rd658;
	and.b64  	%rd661, %rd656, 68719476720;
	add.s64 	%rd662, %rd8, %rd661;
	st.global.v2.f64 	[%rd662+4096], {%fd473, %fd474};
	ld.shared.u64 	%rd663, [%r1373+16384];
	ld.shared.v2.f64 	{%fd475, %fd476}, [%r1373+16400];
	st.global.u64 	[%rd660+4096], %rd663;
	st.global.v2.f64 	[%rd662+8192], {%fd475, %fd476};
	ld.shared.u64 	%rd664, [%r1373+24576];
	ld.shared.v2.f64 	{%fd477, %fd478}, [%r1373+24592];
	st.global.u64 	[%rd660+6144], %rd664;
	st.global.v2.f64 	[%rd662+12288], {%fd477, %fd478};
	add.s64 	%rd665, %rd1098, 1024;
	and.b64  	%rd1098, %rd665, 4294967295;
	setp.gt.u64 	%p161, %rd1099, %rd1098;
	@%p161 bra 	$L__BB11_152;
	bra.uni 	$L__BB11_159;
$L__BB11_153:
	setp.eq.s64 	%p151, %rd143, 0;
	@%p151 bra 	$L__BB11_155;
	shl.b64 	%rd633, %rd1092, 3;
	add.s64 	%rd634, %rd7, %rd633;
	st.global.u64 	[%rd634], %rd1089;
	shl.b64 	%rd635, %rd1092, 4;
	add.s64 	%rd636, %rd8, %rd635;
	st.global.v2.f64 	[%rd636], {%fd775, %fd776};
$L__BB11_155:
	not.pred 	%p152, %p1;
	@%p152 bra 	$L__BB11_157;
	shl.b64 	%rd637, %rd1093, 3;
	add.s64 	%rd638, %rd7, %rd637;
	st.global.u64 	[%rd638], %rd121;
	shl.b64 	%rd639, %rd1093, 4;
	add.s64 	%rd640, %rd8, %rd639;
	st.global.v2.f64 	[%rd640], {%fd777, %fd778};
$L__BB11_157:
	not.pred 	%p153, %p2;
	@%p153 bra 	$L__BB11_159;
	shl.b64 	%rd641, %rd154, 3;
	add.s64 	%rd642, %rd7, %rd641;
	st.global.u64 	[%rd642], %rd122;
	shl.b64 	%rd643, %rd154, 4;
	add.s64 	%rd644, %rd8, %rd643;
	st.global.v2.f64 	[%rd644], {%fd131, %fd132};
$L__BB11_159:
	setp.ne.s32 	%p162, %r149, 255;
	@%p162 bra 	$L__BB11_264;
	setp.ne.s64 	%p163, %rd10, 768;
	@%p163 bra 	$L__BB11_162;
	shl.b64 	%rd666, %rd1099, 3;
	add.s64 	%rd667, %rd7, %rd666;
	st.global.u64 	[%rd667], %rd123;
	shl.b64 	%rd668, %rd1099, 4;
	add.s64 	%rd669, %rd8, %rd668;
	st.global.v2.f64 	[%rd669], {%fd121, %fd122};
	add.s64 	%rd1099, %rd1099, 1;
$L__BB11_162:
	st.global.u64 	[%rd1], %rd1099;
	bra.uni 	$L__BB11_264;
$L__BB11_163:
	cvt.u32.u64 	%r163, %rd10;
	shl.b64 	%rd275, %rd9, 3;
	add.s64 	%rd274, %rd5, %rd275;
	// begin inline asm
	ld.global.nc.u64 %rd1102, [%rd274];
	// end inline asm
	mov.u32 	%r164, %tid.x;
	and.b32  	%r306, %r164, 31;
	and.b32  	%r307, %r164, 992;
	mul.lo.s32 	%r308, %r307, 3;
	or.b32  	%r165, %r308, %r306;
	setp.ge.u32 	%p9, %r165, %r163;
	shl.b32 	%r309, %r165, 3;
	cvt.u64.u32 	%rd276, %r309;
	add.s64 	%rd174, %rd274, %rd276;
	mov.u64 	%rd1100, %rd1102;
	@%p9 bra 	$L__BB11_165;
	// begin inline asm
	ld.global.nc.u64 %rd1100, [%rd174];
	// end inline asm
$L__BB11_165:
	add.s32 	%r166, %r165, 32;
	setp.ge.u32 	%p10, %r166, %r163;
	mov.u64 	%rd1101, %rd1102;
	@%p10 bra 	$L__BB11_167;
	add.s64 	%rd280, %rd174, 256;
	// begin inline asm
	ld.global.nc.u64 %rd1101, [%rd280];
	// end inline asm
$L__BB11_167:
	add.s32 	%r167, %r165, 64;
	setp.ge.u32 	%p11, %r167, %r163;
	@%p11 bra 	$L__BB11_169;
	add.s64 	%rd282, %rd174, 512;
	// begin inline asm
	ld.global.nc.u64 %rd1102, [%rd282];
	// end inline asm
$L__BB11_169:
	// begin inline asm
	mov.u32 %r310, %laneid;
	// end inline asm
	shr.u32 	%r169, %r164, 5;
	mad.lo.s32 	%r170, %r169, 96, %r310;
	shl.b32 	%r311, %r170, 3;
	mov.u32 	%r312, _ZN6thrust24THRUST_300001_SM_1000_NS8cuda_cub4core6detail5shmemE;
	add.s32 	%r171, %r312, %r311;
	st.shared.u64 	[%r171], %rd1100;
	st.shared.u64 	[%r171+256], %rd1101;
	st.shared.u64 	[%r171+512], %rd1102;
	bar.warp.sync 	-1;
	shl.b32 	%r172, %r310, 1;
	shl.b32 	%r313, %r310, 4;
	add.s32 	%r173, %r171, %r313;
	ld.shared.u64 	%rd181, [%r173];
	ld.shared.u64 	%rd182, [%r173+8];
	ld.shared.u64 	%rd183, [%r173+16];
	setp.ne.s32 	%p12, %r164, 0;
	mov.b64 	%rd1110, 0;
	@%p12 bra 	$L__BB11_171;
	add.s64 	%rd285, %rd274, -8;
	// begin inline asm
	ld.global.nc.u64 %rd1110, [%rd285];
	// end inline asm
$L__BB11_171:
	setp.ge.u32 	%p13, %r165, %r163;
	bar.sync 	0;
	shl.b64 	%rd289, %rd9, 4;
	add.s64 	%rd288, %rd6, %rd289;
	// begin inline asm
	ld.global.nc.v2.u64 {%rd1108, %rd1109}, [%rd288];
	// end inline asm
	shl.b32 	%r314, %r165, 4;
	cvt.u64.u32 	%rd290, %r314;
	add.s64 	%rd188, %rd288, %rd290;
	mov.u64 	%rd1104, %rd1108;
	mov.u64 	%rd1105, %rd1109;
	@%p13 bra 	$L__BB11_173;
	// begin inline asm
	ld.global.nc.v2.u64 {%rd1104, %rd1105}, [%rd188];
	// end inline asm
$L__BB11_173:
	setp.ge.u32 	%p14, %r166, %r163;
	mov.u64 	%rd1106, %rd1108;
	mov.u64 	%rd1107, %rd1109;
	@%p14 bra 	$L__BB11_175;
	add.s64 	%rd296, %rd188, 512;
	// begin inline asm
	ld.global.nc.v2.u64 {%rd1106, %rd1107}, [%rd296];
	// end inline asm
$L__BB11_175:
	setp.ge.u32 	%p15, %r167, %r163;
	@%p15 bra 	$L__BB11_177;
	add.s64 	%rd299, %rd188, 1024;
	// begin inline asm
	ld.global.nc.v2.u64 {%rd1108, %rd1109}, [%rd299];
	// end inline asm
$L__BB11_177:
	setp.eq.s32 	%p16, %r164, 0;
	add.s32 	%r316, %r171, %r311;
	st.shared.v2.u64 	[%r316], {%rd1104, %rd1105};
	st.shared.v2.u64 	[%r316+512], {%rd1106, %rd1107};
	st.shared.v2.u64 	[%r316+1024], {%rd1108, %rd1109};
	bar.warp.sync 	-1;
	add.s32 	%r317, %r170, %r172;
	shl.b32 	%r318, %r317, 3;
	add.s32 	%r319, %r173, %r318;
	ld.shared.v2.f64 	{%fd133, %fd134}, [%r319];
	ld.shared.v2.f64 	{%fd135, %fd136}, [%r319+16];
	ld.shared.v2.f64 	{%fd138, %fd137}, [%r319+32];
	bar.sync 	0;
	shl.b32 	%r320, %r164, 3;
	add.s32 	%r322, %r312, %r320;
	add.s32 	%r174, %r322, 2480;
	st.shared.u64 	[%r322+2480], %rd183;
	bar.sync 	0;
	@%p16 bra 	$L__BB11_179;
	ld.shared.u64 	%rd1110, [%r174+-8];
$L__BB11_179:
	setp.ne.s64 	%p17, %rd1110, %rd181;
	setp.ne.s64 	%p18, %rd181, %rd182;
	setp.ne.s64 	%p19, %rd182, %rd183;
	mul.lo.s32 	%r563, %r164, 3;
	cvt.u64.u32 	%rd300, %r563;
	setp.eq.s64 	%p20, %rd10, %rd300;
	or.pred  	%p3, %p20, %p17;
	selp.u64 	%rd301, 1, 0, %p3;
	add.s32 	%r564, %r563, 1;
	cvt.u64.u32 	%rd302, %r564;
	setp.eq.s64 	%p21, %rd10, %rd302;
	or.pred  	%p4, %p21, %p18;
	selp.u64 	%rd303, 1, 0, %p4;
	add.s32 	%r565, %r563, 2;
	cvt.u64.u32 	%rd304, %r565;
	setp.eq.s64 	%p22, %rd10, %rd304;
	or.pred  	%p5, %p22, %p19;
	selp.u64 	%rd305, 1, 0, %p5;
	add.s64 	%rd203, %rd303, %rd301;
	add.f64 	%fd219, %fd133, %fd135;
	add.f64 	%fd220, %fd134, %fd136;
	selp.f64 	%fd221, %fd135, %fd219, %p4;
	selp.f64 	%fd222, %fd136, %fd220, %p4;
	add.s64 	%rd306, %rd203, %rd305;
	mov.b64 	{%r324, %r329}, %rd306;
	add.f64 	%fd223, %fd221, %fd138;
	add.f64 	%fd224, %fd222, %fd137;
	selp.f64 	%fd225, %fd138, %fd223, %p5;
	mov.b64 	%rd307, %fd225;
	mov.b64 	{%r344, %r349}, %rd307;
	selp.f64 	%fd226, %fd137, %fd224, %p5;
	mov.b64 	%rd308, %fd226;
	mov.b64 	{%r354, %r359}, %rd308;
	mov.b32 	%r560, 1;
	mov.b32 	%r561, 0;
	mov.b32 	%r562, -1;
	// begin inline asm
	shfl.sync.up.b32 %r323, %r324, %r560, %r561, %r562;
	// end inline asm
	// begin inline asm
	shfl.sync.up.b32 %r328, %r329, %r560, %r561, %r562;
	// end inline asm
	mov.b64 	%rd309, {%r323, %r328};
	// begin inline asm
	shfl.sync.up.b32 %r333, %r561, %r560, %r561, %r562;
	// end inline asm
	// begin inline asm
	shfl.sync.up.b32 %r338, %r561, %r560, %r561, %r562;
	// end inline asm
	// begin inline asm
	shfl.sync.up.b32 %r343, %r344, %r560, %r561, %r562;
	// end inline asm
	// begin inline asm
	shfl.sync.up.b32 %r348, %r349, %r560, %r561, %r562;
	// end inline asm
	mov.b64 	%rd310, {%r343, %r348};
	mov.b64 	%fd227, %rd310;
	// begin inline asm
	shfl.sync.up.b32 %r353, %r354, %r560, %r561, %r562;
	// end inline asm
	// begin inline asm
	shfl.sync.up.b32 %r358, %r359, %r560, %r561, %r562;
	// end inline asm
	mov.b64 	%rd311, {%r353, %r358};
	mov.b64 	%fd228, %rd311;
	setp.eq.s64 	%p23, %rd306, 0;
	add.f64 	%fd229, %fd225, %fd227;
	add.f64 	%fd230, %fd226, %fd228;
	selp.f64 	%fd231, %fd229, %fd225, %p23;
	selp.f64 	%fd232, %fd230, %fd226, %p23;
	setp.lt.s32 	%p24, %r310, 1;
	selp.b64 	%rd312, 0, %rd309, %p24;
	add.s64 	%rd313, %rd312, %rd306;
	mov.b64 	{%r364, %r369}, %rd313;
	selp.f64 	%fd233, %fd225, %fd231, %p24;
	mov.b64 	%rd314, %fd233;
	mov.b64 	{%r384, %r389}, %rd314;
	selp.f64 	%fd234, %fd226, %fd232, %p24;
	mov.b64 	%rd315, %fd234;
	mov.b64 	{%r394, %r399}, %rd315;
	mov.b32 	%r400, 2;
	// begin inline asm
	shfl.sync.up.b32 %r363, %r364, %r400, %r561, %r562;
	// end inline asm
	// begin inline asm
	shfl.sync.up.b32 %r368, %r369, %r400, %r561, %r562;
	// end inline asm
	mov.b64 	%rd316, {%r363, %r368};
	// begin inline asm
	shfl.sync.up.b32 %r373, %r561, %r400, %r561, %r562;
	// end inline asm
	// begin inline asm
	shfl.sync.up.b32 %r378, %r561, %r400, %r561, %r562;
	// end inline asm
	// begin inline asm
	shfl.sync.up.b32 %r383, %r384, %r400, %r561, %r562;
	// end inline asm
	// begin inline asm
	shfl.sync.up.b32 %r388, %r389, %r400, %r561, %r562;
	// end inline asm
	mov.b64 	%rd317, {%r383, %r388};
	mov.b64 	%fd235, %rd317;
	// begin inline asm
	shfl.sync.up.b32 %r393, %r394, %r400, %r561, %r562;
	// end inline asm
	// begin inline asm
	shfl.sync.up.b32 %r398, %r399, %r400, %r561, %r562;
	// end inline asm
	mov.b64 	%rd318, {%r393, %r398};
	mov.b64 	%fd236, %rd318;
	setp.eq.s64 	%p25, %rd313, 0;
	add.f64 	%fd237, %fd233, %fd235;
	add.f64 	%fd238, %fd234, %fd236;
	selp.f64 	%fd239, %fd237, %fd233, %p25;
	selp.f64 	%fd240, %fd238, %fd234, %p25;
	setp.lt.s32 	%p26, %r310, 2;
	selp.b64 	%rd319, 0, %rd316, %p26;
	add.s64 	%rd320, %rd319, %rd313;
	mov.b64 	{%r404, %r409}, %rd320;
	selp.f64 	%fd241, %fd233, %fd239, %p26;
	mov.b64 	%rd321, %fd241;
	mov.b64 	{%r424, %r429}, %rd321;
	selp.f64 	%fd242, %fd234, %fd240, %p26;
	mov.b64 	%rd322, %fd242;
	mov.b64 	{%r434, %r439}, %rd322;
	mov.b32 	%r440, 4;
	// begin inline asm
	shfl.sync.up.b32 %r403, %r404, %r440, %r561, %r562;
	// end inline asm
	// begin inline asm
	shfl.sync.up.b32 %r408, %r409, %r440, %r561, %r562;
	// end inline asm
	mov.b64 	%rd323, {%r403, %r408};
	// begin inline asm
	shfl.sync.up.b32 %r413, %r561, %r440, %r561, %r562;
	// end inline asm
	// begin inline asm
	shfl.sync.up.b32 %r418, %r561, %r440, %r561, %r562;
	// end inline asm
	// begin inline asm
	shfl.sync.up.b32 %r423, %r424, %r440, %r561, %r562;
	// end inline asm
	// begin inline asm
	shfl.sync.up.b32 %r428, %r429, %r440, %r561, %r562;
	// end inline asm
	mov.b64 	%rd324, {%r423, %r428};
	mov.b64 	%fd243, %rd324;
	// begin inline asm
	shfl.sync.up.b32 %r433, %r434, %r440, %r561, %r562;
	// end inline asm
	// begin inline asm
	shfl.sync.up.b32 %r438, %r439, %r440, %r561, %r562;
	// end inline asm
	mov.b64 	%rd325, {%r433, %r438};
	mov.b64 	%fd244, %rd325;
	setp.eq.s64 	%p27, %rd320, 0;
	add.f64 	%fd245, %fd241, %fd243;
	add.f64 	%fd246, %fd242, %fd244;
	selp.f64 	%fd247, %fd245, %fd241, %p27;
	selp.f64 	%fd248, %fd246, %fd242, %p27;
	setp.lt.s32 	%p28, %r310, 4;
	selp.b64 	%rd326, 0, %rd323, %p28;
	add.s64 	%rd327, %rd326, %rd320;
	mov.b64 	{%r444, %r449}, %rd327;
	selp.f64 	%fd249, %fd241, %fd247, %p28;
	mov.b64 	%rd328, %fd249;
	mov.b64 	{%r464, %r469}, %rd328;
	selp.f64 	%fd250, %fd242, %fd248, %p28;
	mov.b64 	%rd329, %fd250;
	mov.b64 	{%r474, %r479}, %rd329;
	mov.b32 	%r480, 8;
	// begin inline asm
	shfl.sync.up.b32 %r443, %r444, %r480, %r561, %r562;
	// end inline asm
	// begin inline asm
	shfl.sync.up.b32 %r448, %r449, %r480, %r561, %r562;
	// end inline asm
	mov.b64 	%rd330, {%r443, %r448};
	// begin inline asm
	shfl.sync.up.b32 %r453, %r561, %r480, %r561, %r562;
	// end inline asm
	// begin inline asm
	shfl.sync.up.b32 %r458, %r561, %r480, %r561, %r562;
	// end inline asm
	// begin inline asm
	shfl.sync.up.b32 %r463, %r464, %r480, %r561, %r562;
	// end inline asm
	// begin inline asm
	shfl.sync.up.b32 %r468, %r469, %r480, %r561, %r562;
	// end inline asm
	mov.b64 	%rd331, {%r463, %r468};
	mov.b64 	%fd251, %rd331;
	// begin inline asm
	shfl.sync.up.b32 %r473, %r474, %r480, %r561, %r562;
	// end inline asm
	// begin inline asm
	shfl.sync.up.b32 %r478, %r479, %r480, %r561, %r562;
	// end inline asm
	mov.b64 	%rd332, {%r473, %r478};
	mov.b64 	%fd252, %rd332;
	setp.eq.s64 	%p29, %rd327, 0;
	add.f64 	%fd253, %fd249, %fd251;
	add.f64 	%fd254, %fd250, %fd252;
	selp.f64 	%fd255, %fd253, %fd249, %p29;
	selp.f64 	%fd256, %fd254, %fd250, %p29;
	setp.lt.s32 	%p30, %r310, 8;
	selp.b64 	%rd333, 0, %rd330, %p30;
	add.s64 	%rd334, %rd333, %rd327;
	mov.b64 	{%r484, %r489}, %rd334;
	selp.f64 	%fd257, %fd249, %fd255, %p30;
	mov.b64 	%rd335, %fd257;
	mov.b64 	{%r504, %r509}, %rd335;
	selp.f64 	%fd258, %fd250, %fd256, %p30;
	mov.b64 	%rd336, %fd258;
	mov.b64 	{%r514, %r519}, %rd336;
	mov.b32 	%r520, 16;
	// begin inline asm
	shfl.sync.up.b32 %r483, %r484, %r520, %r561, %r562;
	// end inline asm
	// begin inline asm
	shfl.sync.up.b32 %r488, %r489, %r520, %r561, %r562;
	// end inline asm
	mov.b64 	%rd337, {%r483, %r488};
	// begin inline asm
	shfl.sync.up.b32 %r493, %r561, %r520, %r561, %r562;
	// end inline asm
	// begin inline asm
	shfl.sync.up.b32 %r498, %r561, %r520, %r561, %r562;
	// end inline asm
	// begin inline asm
	shfl.sync.up.b32 %r503, %r504, %r520, %r561, %r562;
	// end inline asm
	// begin inline asm
	shfl.sync.up.b32 %r508, %r509, %r520, %r561, %r562;
	// end inline asm
	mov.b64 	%rd338, {%r503, %r508};
	mov.b64 	%fd259, %rd338;
	// begin inline asm
	shfl.sync.up.b32 %r513, %r514, %r520, %r561, %r562;
	// end inline asm
	// begin inline asm
	shfl.sync.up.b32 %r518, %r519, %r520, %r561, %r562;
	// end inline asm
	mov.b64 	%rd339, {%r513, %r518};
	mov.b64 	%fd260, %rd339;
	setp.eq.s64 	%p31, %rd334, 0;
	add.f64 	%fd261, %fd257, %fd259;
	add.f64 	%fd262, %fd258, %fd260;
	selp.f64 	%fd139, %fd261, %fd257, %p31;
	selp.f64 	%fd140, %fd262, %fd258, %p31;
	setp.lt.s32 	%p32, %r310, 16;
	selp.b64 	%rd340, 0, %rd337, %p32;
	add.s64 	%rd204, %rd340, %rd334;
	mov.b64 	{%r524, %r529}, %rd204;
	selp.f64 	%fd263, %fd257, %fd139, %p32;
	mov.b64 	%rd341, %fd263;
	mov.b64 	{%r544, %r549}, %rd341;
	selp.f64 	%fd264, %fd258, %fd140, %p32;
	mov.b64 	%rd342, %fd264;
	mov.b64 	{%r554, %r559}, %rd342;
	// begin inline asm
	shfl.sync.up.b32 %r523, %r524, %r560, %r561, %r562;
	// end inline asm
	// begin inline asm
	shfl.sync.up.b32 %r528, %r529, %r560, %r561, %r562;
	// end inline asm
	mov.b64 	%rd1125, {%r523, %r528};
	// begin inline asm
	shfl.sync.up.b32 %r533, %r561, %r560, %r561, %r562;
	// end inline asm
	// begin inline asm
	shfl.sync.up.b32 %r538, %r561, %r560, %r561, %r562;
	// end inline asm
	// begin inline asm
	shfl.sync.up.b32 %r543, %r544, %r560, %r561, %r562;
	// end inline asm
	// begin inline asm
	shfl.sync.up.b32 %r548, %r549, %r560, %r561, %r562;
	// end inline asm
	mov.b64 	%rd343, {%r543, %r548};
	mov.b64 	%fd807, %rd343;
	// begin inline asm
	shfl.sync.up.b32 %r553, %r554, %r560, %r561, %r562;
	// end inline asm
	// begin inline asm
	shfl.sync.up.b32 %r558, %r559, %r560, %r561, %r562;
	// end inline asm
	mov.b64 	%rd344, {%r553, %r558};
	mov.b64 	%fd808, %rd344;
	setp.ne.s32 	%p33, %r310, 31;
	@%p33 bra 	$L__BB11_181;
	shl.b32 	%r566, %r169, 5;
	add.s32 	%r568, %r312, %r566;
	st.shared.u64 	[%r568], %rd204;
	mov.b32 	%r569, 0;
	st.shared.v2.u32 	[%r568+8], {%r569, %r569};
	st.shared.v2.f64 	[%r568+16], {%fd139, %fd140};
$L__BB11_181:
	bar.sync 	0;
	ld.shared.u64 	%rd345, [_ZN6thrust24THRUST_300001_SM_1000_NS8cuda_cub4core6detail5shmemE];
	ld.shared.v2.f64 	{%fd265, %fd266}, [_ZN6thrust24THRUST_300001_SM_1000_NS8cuda_cub4core6detail5shmemE+16];
	ld.shared.u64 	%rd346, [_ZN6thrust24THRUST_300001_SM_1000_NS8cuda_cub4core6detail5shmemE+32];
	ld.shared.v2.f64 	{%fd267, %fd268}, [_ZN6thrust24THRUST_300001_SM_1000_NS8cuda_cub4core6detail5shmemE+48];
	add.s64 	%rd347, %rd346, %rd345;
	setp.eq.s64 	%p34, %rd346, 0;
	add.f64 	%fd269, %fd265, %fd267;
	add.f64 	%fd270, %fd266, %fd268;
	selp.f64 	%fd271, %fd269, %fd267, %p34;
	selp.f64 	%fd272, %fd270, %fd268, %p34;
	setp.eq.s32 	%p35, %r169, 2;
	selp.b64 	%rd348, %rd347, %rd345, %p35;
	selp.f64 	%fd273, %fd271, %fd265, %p35;
	selp.f64 	%fd274, %fd272, %fd266, %p35;
	ld.shared.u64 	%rd349, [_ZN6thrust24THRUST_300001_SM_1000_NS8cuda_cub4core6detail5shmemE+64];
	ld.shared.v2.f64 	{%fd275, %fd276}, [_ZN6thrust24THRUST_300001_SM_1000_NS8cuda_cub4core6detail5shmemE+80];
	add.s64 	%rd350, %rd349, %rd347;
	setp.eq.s64 	%p36, %rd349, 0;
	add.f64 	%fd277, %fd271, %fd275;
	add.f64 	%fd278, %fd272, %fd276;
	selp.f64 	%fd279, %fd277, %fd275, %p36;
	selp.f64 	%fd280, %fd278, %fd276, %p36;
	setp.eq.s32 	%p37, %r169, 3;
	selp.b64 	%rd351, %rd350, %rd348, %p37;
	selp.f64 	%fd281, %fd279, %fd273, %p37;
	selp.f64 	%fd282, %fd280, %fd274, %p37;
	ld.shared.u64 	%rd352, [_ZN6thrust24THRUST_300001_SM_1000_NS8cuda_cub4core6detail5shmemE+96];
	ld.shared.v2.f64 	{%fd283, %fd284}, [_ZN6thrust24THRUST_300001_SM_1000_NS8cuda_cub4core6detail5shmemE+112];
	add.s64 	%rd353, %rd352, %rd350;
	setp.eq.s64 	%p38, %rd352, 0;
	add.f64 	%fd285, %fd279, %fd283;
	add.f64 	%fd286, %fd280, %fd284;
	selp.f64 	%fd287, %fd285, %fd283, %p38;
	selp.f64 	%fd288, %fd286, %fd284, %p38;
	setp.eq.s32 	%p39, %r169, 4;
	selp.b64 	%rd354, %rd353, %rd351, %p39;
	selp.f64 	%fd289, %fd287, %fd281, %p39;
	selp.f64 	%fd290, %fd288, %fd282, %p39;
	ld.shared.u64 	%rd355, [_ZN6thrust24THRUST_300001_SM_1000_NS8cuda_cub4core6detail5shmemE+128];
	ld.shared.v2.f64 	{%fd291, %fd292}, [_ZN6thrust24THRUST_300001_SM_1000_NS8cuda_cub4core6detail5shmemE+144];
	add.s64 	%rd356, %rd355, %rd353;
	setp.eq.s64 	%p40, %rd355, 0;
	add.f64 	%fd293, %fd287, %fd291;
	add.f64 	%fd294, %fd288, %fd292;
	selp.f64 	%fd295, %fd293, %fd291, %p40;
	selp.f64 	%fd296, %fd294, %fd292, %p40;
	setp.eq.s32 	%p41, %r169, 5;
	selp.b64 	%rd357, %rd356, %rd354, %p41;
	selp.f64 	%fd297, %fd295, %fd289, %p41;
	selp.f64 	%fd298, %fd296, %fd290, %p41;
	ld.shared.u64 	%rd358, [_ZN6thrust24THRUST_300001_SM_1000_NS8cuda_cub4core6detail5shmemE+160];
	ld.shared.v2.f64 	{%fd299, %fd300}, [_ZN6thrust24THRUST_300001_SM_1000_NS8cuda_cub4core6detail5shmemE+176];
	add.s64 	%rd359, %rd358, %rd356;
	setp.eq.s64 	%p42, %rd358, 0;
	add.f64 	%fd301, %fd295, %fd299;
	add.f64 	%fd302, %fd296, %fd300;
	selp.f64 	%fd303, %fd301, %fd299, %p42;
	selp.f64 	%fd304, %fd302, %fd300, %p42;
	setp.eq.s32 	%p43, %r169, 6;
	selp.b64 	%rd360, %rd359, %rd357, %p43;
	selp.f64 	%fd305, %fd303, %fd297, %p43;
	selp.f64 	%fd306, %fd304, %fd298, %p43;
	ld.shared.u64 	%rd361, [_ZN6thrust24THRUST_300001_SM_1000_NS8cuda_cub4core6detail5shmemE+192];
	ld.shared.v2.f64 	{%fd307, %fd308}, [_ZN6thrust24THRUST_300001_SM_1000_NS8cuda_cub4core6detail5shmemE+208];
	add.s64 	%rd362, %rd361, %rd359;
	setp.eq.s64 	%p44, %rd361, 0;
	add.f64 	%fd309, %fd303, %fd307;
	add.f64 	%fd310, %fd304, %fd308;
	selp.f64 	%fd311, %fd309, %fd307, %p44;
	selp.f64 	%fd312, %fd310, %fd308, %p44;
	setp.eq.s32 	%p45, %r169, 7;
	selp.b64 	%rd206, %rd362, %rd360, %p45;
	selp.f64 	%fd143, %fd311, %fd305, %p45;
	selp.f64 	%fd144, %fd312, %fd306, %p45;
	ld.shared.u64 	%rd363, [_ZN6thrust24THRUST_300001_SM_1000_NS8cuda_cub4core6detail5shmemE+224];
	ld.shared.v2.f64 	{%fd313, %fd314}, [_ZN6thrust24THRUST_300001_SM_1000_NS8cuda_cub4core6detail5shmemE+240];
	add.s64 	%rd207, %rd363, %rd362;
	setp.eq.s64 	%p46, %rd363, 0;
	add.f64 	%fd315, %fd311, %fd313;
	add.f64 	%fd316, %fd312, %fd314;
	selp.f64 	%fd145, %fd315, %fd313, %p46;
	selp.f64 	%fd146, %fd316, %fd314, %p46;
	setp.lt.u32 	%p47, %r164, 32;
	@%p47 bra 	$L__BB11_183;
	setp.eq.s64 	%p48, %rd1125, 0;
	add.f64 	%fd317, %fd143, %fd807;
	add.f64 	%fd318, %fd144, %fd808;
	selp.f64 	%fd319, %fd317, %fd807, %p48;
	selp.f64 	%fd320, %fd318, %fd808, %p48;
	setp.eq.s32 	%p49, %r310, 0;
	selp.b64 	%rd364, 0, %rd1125, %p49;
	add.s64 	%rd1125, %rd206, %rd364;
	selp.f64 	%fd807, %fd143, %fd319, %p49;
	selp.f64 	%fd808, %fd144, %fd320, %p49;
	bra.uni 	$L__BB11_237;
$L__BB11_183:
	setp.ne.s32 	%p50, %r164, 0;
	mul.wide.u32 	%rd365, %r1, 4;
	add.s64 	%rd209, %rd266, %rd365;
	@%p50 bra 	$L__BB11_185;
	st.shared.u64 	[_ZN6thrust24THRUST_300001_SM_1000_NS8cuda_cub4core6detail5shmemE+400], %rd207;
	mov.b32 	%r571, 0;
	st.shared.v2.u32 	[_ZN6thrust24THRUST_300001_SM_1000_NS8cuda_cub4core6detail5shmemE+408], {%r571, %r571};
	st.shared.v2.f64 	[_ZN6thrust24THRUST_300001_SM_1000_NS8cuda_cub4core6detail5shmemE+416], {%fd145, %fd146};
	mul.wide.u32 	%rd373, %r1, 32;
	add.s64 	%rd374, %rd267, %rd373;
	add.s64 	%rd366, %rd374, 1024;
	mov.b64 	%rd370, %fd145;
	mov.b64 	%rd371, %fd146;
	mov.b64 	%rd368, 0;
	// begin inline asm
	st.cg.v2.u64 [%rd366], {%rd207, %rd368};
	// end inline asm
	add.s64 	%rd369, %rd374, 1040;
	// begin inline asm
	st.cg.v2.u64 [%rd369], {%rd370, %rd371};
	// end inline asm
	add.s64 	%rd372, %rd209, 128;
	mov.b32 	%r570, 100;
	// begin inline asm
	st.release.gpu.u32 [%rd372], %r570;
	// end inline asm
$L__BB11_185:
	not.b32 	%r175, %r164;
	add.s32 	%r2485, %r1, %r175;
	mov.u32 	%r572, %nctaid.x;
	setp.gt.u32 	%p51, %r572, 499;
	@%p51 bra 	$L__BB11_187;
	membar.cta;
	bra.uni 	$L__BB11_188;
$L__BB11_187:
	mov.b32 	%r573, 450;
	// begin inline asm
	nanosleep.u32 %r573;
	// end inline asm
$L__BB11_188:
	mul.wide.s32 	%rd375, %r175, 4;
	add.s64 	%rd376, %rd209, %rd375;
	add.s64 	%rd210, %rd376, 128;
$L__BB11_189:
	// begin inline asm
	ld.relaxed.gpu.u32 %r2482, [%rd210];
	// end inline asm
	membar.gl;
	setp.eq.s32 	%p52, %r2482, 99;
	mov.b32 	%r575, -1;
	vote.sync.any.pred 	%p53, %p52, %r575;
	@%p53 bra 	$L__BB11_189;
	setp.eq.s32 	%p54, %r2482, 101;
	@%p54 bra 	$L__BB11_193;
	setp.ne.s32 	%p55, %r2482, 100;
	@%p55 bra 	$L__BB11_194;
	mul.wide.s32 	%rd399, %r2485, 32;
	add.s64 	%rd400, %rd267, %rd399;
	add.s64 	%rd395, %rd400, 1024;
	// begin inline asm
	ld.cg.v2.u64 {%rd1111, %rd394}, [%rd395];
	// end inline asm
	add.s64 	%rd398, %rd400, 1040;
	// begin inline asm
	ld.cg.v2.u64 {%rd396, %rd397}, [%rd398];
	// end inline asm
	shr.u64 	%rd401, %rd394, 8;
	shr.u64 	%rd402, %rd394, 16;
	shr.u64 	%rd403, %rd394, 24;
	shr.u64 	%rd404, %rd394, 40;
	shr.u64 	%rd405, %rd394, 48;
	shr.u64 	%rd406, %rd394, 56;
	mov.b64 	%fd779, %rd396;
	mov.b64 	%fd780, %rd397;
	cvt.u32.u64 	%r590, %rd403;
	cvt.u32.u64 	%r591, %rd402;
	prmt.b32 	%r592, %r591, %r590, 0x3340U;
	cvt.u32.u64 	%r593, %rd394;
	cvt.u32.u64 	%r594, %rd401;
	prmt.b32 	%r595, %r593, %r594, 0x3340U;
	prmt.b32 	%r2470, %r595, %r592, 0x5410U;
	cvt.u32.u64 	%r596, %rd406;
	cvt.u32.u64 	%r597, %rd405;
	prmt.b32 	%r598, %r597, %r596, 0x3340U;
	{ .reg .b32 tmp; mov.b64 {tmp, %r599}, %rd394; }
	cvt.u32.u64 	%r600, %rd404;
	prmt.b32 	%r601, %r599, %r600, 0x3340U;
	prmt.b32 	%r2471, %r601, %r598, 0x5410U;
	bra.uni 	$L__BB11_194;
$L__BB11_193:
	mul.wide.s32 	%rd385, %r2485, 32;
	add.s64 	%rd386, %rd268, %rd385;
	add.s64 	%rd381, %rd386, 1024;
	// begin inline asm
	ld.cg.v2.u64 {%rd1111, %rd380}, [%rd381];
	// end inline asm
	add.s64 	%rd384, %rd386, 1040;
	// begin inline asm
	ld.cg.v2.u64 {%rd382, %rd383}, [%rd384];
	// end inline asm
	shr.u64 	%rd387, %rd380, 8;
	shr.u64 	%rd388, %rd380, 16;
	shr.u64 	%rd389, %rd380, 24;
	shr.u64 	%rd390, %rd380, 40;
	shr.u64 	%rd391, %rd380, 48;
	shr.u64 	%rd392, %rd380, 56;
	mov.b64 	%fd779, %rd382;
	mov.b64 	%fd780, %rd383;
	cvt.u32.u64 	%r578, %rd389;
	cvt.u32.u64 	%r579, %rd388;
	prmt.b32 	%r580, %r579, %r578, 0x3340U;
	cvt.u32.u64 	%r581, %rd380;
	cvt.u32.u64 	%r582, %rd387;
	prmt.b32 	%r583, %r581, %r582, 0x3340U;
	prmt.b32 	%r2470, %r583, %r580, 0x5410U;
	cvt.u32.u64 	%r584, %rd392;
	cvt.u32.u64 	%r585, %rd391;
	prmt.b32 	%r586, %r585, %r584, 0x3340U;
	{ .reg .b32 tmp; mov.b64 {tmp, %r587}, %rd380; }
	cvt.u32.u64 	%r588, %rd390;
	prmt.b32 	%r589, %r587, %r588, 0x3340U;
	prmt.b32 	%r2471, %r589, %r586, 0x5410U;
$L__BB11_194:
	setp.eq.s32 	%p56, %r2482, 101;
	mov.b32 	%r642, -1;
	vote.sync.ballot.b32 	%r643, %p56, %r642;
	// begin inline asm
	mov.u32 %r602, %lanemask_ge;
	// end inline asm
	and.b32  	%r644, %r643, %r602;
	or.b32  	%r645, %r644, -2147483648;
	add.s32 	%r646, %r645, -1;
	not.b32 	%r647, %r645;
	and.b32  	%r648, %r647, %r646;
	popc.b32 	%r185, %r648;
	mov.b64 	{%r604, %r609}, %rd1111;
	mov.b32 	%r640, 1;
	// begin inline asm
	shfl.sync.down.b32 %r603, %r604, %r640, %r185, %r642;
	// end inline asm
	// begin inline asm
	shfl.sync.down.b32 %r608, %r609, %r640, %r185, %r642;
	// end inline asm
	// begin inline asm
	shfl.sync.down.b32 %r613, %r2470, %r640, %r185, %r642;
	// end inline asm
	// begin inline asm
	shfl.sync.down.b32 %r618, %r2471, %r640, %r185, %r642;
	// end inline asm
	mov.b64 	%rd407, %fd779;
	mov.b64 	{%r624, %r629}, %rd407;
	// begin inline asm
	shfl.sync.down.b32 %r623, %r624, %r640, %r185, %r642;
	// end inline asm
	// begin inline asm
	shfl.sync.down.b32 %r628, %r629, %r640, %r185, %r642;
	// end inline asm
	mov.b64 	%rd408, %fd780;
	mov.b64 	{%r634, %r639}, %rd408;
	// begin inline asm
	shfl.sync.down.b32 %r633, %r634, %r640, %r185, %r642;
	// end inline asm
	// begin inline asm
	shfl.sync.down.b32 %r638, %r639, %r640, %r185, %r642;
	// end inline asm
	setp.ge.s32 	%p58, %r310, %r185;
	@%p58 bra 	$L__BB11_197;
	mov.b64 	%rd409, {%r603, %r608};
	add.s64 	%rd214, %rd1111, %rd409;
	setp.ne.s64 	%p59, %rd1111, 0;
	mov.u64 	%rd1111, %rd214;
	@%p59 bra 	$L__BB11_197;
	mov.b64 	%rd410, {%r623, %r628};
	mov.b64 	%fd322, %rd410;
	add.f64 	%fd779, %fd779, %fd322;
	mov.b64 	%rd411, {%r633, %r638};
	mov.b64 	%fd323, %rd411;
	add.f64 	%fd780, %fd780, %fd323;
$L__BB11_197:
	mov.b64 	{%r652, %r657}, %rd1111;
	mov.b32 	%r688, 2;
	mov.b32 	%r690, -1;
	// begin inline asm
	shfl.sync.down.b32 %r651, %r652, %r688, %r185, %r690;
	// end inline asm
	// begin inline asm
	shfl.sync.down.b32 %r656, %r657, %r688, %r185, %r690;
	// end inline asm
	// begin inline asm
	shfl.sync.down.b32 %r661, %r2470, %r688, %r185, %r690;
	// end inline asm
	// begin inline asm
	shfl.sync.down.b32 %r666, %r2471, %r688, %r185, %r690;
	// end inline asm
	mov.b64 	%rd412, %fd779;
	mov.b64 	{%r672, %r677}, %rd412;
	// begin inline asm
	shfl.sync.down.b32 %r671, %r672, %r688, %r185, %r690;
	// end inline asm
	// begin inline asm
	shfl.sync.down.b32 %r676, %r677, %r688, %r185, %r690;
	// end inline asm
	mov.b64 	%rd413, %fd780;
	mov.b64 	{%r682, %r687}, %rd413;
	// begin inline asm
	shfl.sync.down.b32 %r681, %r682, %r688, %r185, %r690;
	// end inline asm
	// begin inline asm
	shfl.sync.down.b32 %r686, %r687, %r688, %r185, %r690;
	// end inline asm
	add.s32 	%r204, %r310, 2;
	setp.gt.s32 	%p60, %r204, %r185;
	@%p60 bra 	$L__BB11_200;
	mov.b64 	%rd414, {%r651, %r656};
	add.s64 	%rd216, %rd1111, %rd414;
	setp.ne.s64 	%p61, %rd1111, 0;
	mov.u64 	%rd1111, %rd216;
	@%p61 bra 	$L__BB11_200;
	mov.b64 	%rd415, {%r671, %r676};
	mov.b64 	%fd324, %rd415;
	add.f64 	%fd779, %fd779, %fd324;
	mov.b64 	%rd416, {%r681, %r686};
	mov.b64 	%fd325, %rd416;
	add.f64 	%fd780, %fd780, %fd325;
$L__BB11_200:
	mov.b64 	{%r694, %r699}, %rd1111;
	mov.b32 	%r730, 4;
	mov.b32 	%r732, -1;
	// begin inline asm
	shfl.sync.down.b32 %r693, %r694, %r730, %r185, %r732;
	// end inline asm
	// begin inline asm
	shfl.sync.down.b32 %r698, %r699, %r730, %r185, %r732;
	// end inline asm
	// begin inline asm
	shfl.sync.down.b32 %r703, %r2470, %r730, %r185, %r732;
	// end inline asm
	// begin inline asm
	shfl.sync.down.b32 %r708, %r2471, %r730, %r185, %r732;
	// end inline asm
	mov.b64 	%rd417, %fd779;
	mov.b64 	{%r714, %r719}, %rd417;
	// begin inline asm
	shfl.sync.down.b32 %r713, %r714, %r730, %r185, %r732;
	// end inline asm
	// begin inline asm
	shfl.sync.down.b32 %r718, %r719, %r730, %r185, %r732;
	// end inline asm
	mov.b64 	%rd418, %fd780;
	mov.b64 	{%r724, %r729}, %rd418;
	// begin inline asm
	shfl.sync.down.b32 %r723, %r724, %r730, %r185, %r732;
	// end inline asm
	// begin inline asm
	shfl.sync.down.b32 %r728, %r729, %r730, %r185, %r732;
	// end inline asm
	add.s32 	%r215, %r310, 4;
	setp.gt.s32 	%p62, %r215, %r185;
	@%p62 bra 	$L__BB11_203;
	mov.b64 	%rd419, {%r693, %r698};
	add.s64 	%rd218, %rd1111, %rd419;
	setp.ne.s64 	%p63, %rd1111, 0;
	mov.u64 	%rd1111, %rd218;
	@%p63 bra 	$L__BB11_203;
	mov.b64 	%rd420, {%r713, %r718};
	mov.b64 	%fd326, %rd420;
	add.f64 	%fd779, %fd779, %fd326;
	mov.b64 	%rd421, {%r723, %r728};
	mov.b64 	%fd327, %rd421;
	add.f64 	%fd780, %fd780, %fd327;
$L__BB11_203:
	mov.b64 	{%r736, %r741}, %rd1111;
	mov.b32 	%r772, 8;
	mov.b32 	%r774, -1;
	// begin inline asm
	shfl.sync.down.b32 %r735, %r736, %r772, %r185, %r774;
	// end inline asm
	// begin inline asm
	shfl.sync.down.b32 %r740, %r741, %r772, %r185, %r774;
	// end inline asm
	// begin inline asm
	shfl.sync.down.b32 %r745, %r2470, %r772, %r185, %r774;
	// end inline asm
	// begin inline asm
	shfl.sync.down.b32 %r750, %r2471, %r772, %r185, %r774;
	// end inline asm
	mov.b64 	%rd422, %fd779;
	mov.b64 	{%r756, %r761}, %rd422;
	// begin inline asm
	shfl.sync.down.b32 %r755, %r756, %r772, %r185, %r774;
	// end inline asm
	// begin inline asm
	shfl.sync.down.b32 %r760, %r761, %r772, %r185, %r774;
	// end inline asm
	mov.b64 	%rd423, %fd780;
	mov.b64 	{%r766, %r771}, %rd423;
	// begin inline asm
	shfl.sync.down.b32 %r765, %r766, %r772, %r185, %r774;
	// end inline asm
	// begin inline asm
	shfl.sync.down.b32 %r770, %r771, %r772, %r185, %r774;
	// end inline asm
	add.s32 	%r226, %r310, 8;
	setp.gt.s32 	%p64, %r226, %r185;
	@%p64 bra 	$L__BB11_206;
	mov.b64 	%rd424, {%r735, %r740};
	add.s64 	%rd220, %rd1111, %rd424;
	setp.ne.s64 	%p65, %rd1111, 0;
	mov.u64 	%rd1111, %rd220;
	@%p65 bra 	$L__BB11_206;
	mov.b64 	%rd425, {%r755, %r760};
	mov.b64 	%fd328, %rd425;
	add.f64 	%fd779, %fd779, %fd328;
	mov.b64 	%rd426, {%r765, %r770};
	mov.b64 	%fd329, %rd426;
	add.f64 	%fd780, %fd780, %fd329;
$L__BB11_206:
	mov.b64 	{%r778, %r783}, %rd1111;
	mov.b32 	%r814, 16;
	mov.b32 	%r816, -1;
	// begin inline asm
	shfl.sync.down.b32 %r777, %r778, %r814, %r185, %r816;
	// end inline asm
	// begin inline asm
	shfl.sync.down.b32 %r782, %r783, %r814, %r185, %r816;
	// end inline asm
	// begin inline asm
	shfl.sync.down.b32 %r787, %r2470, %r814, %r185, %r816;
	// end inline asm
	// begin inline asm
	shfl.sync.down.b32 %r792, %r2471, %r814, %r185, %r816;
	// end inline asm
	mov.b64 	%rd427, %fd779;
	mov.b64 	{%r798, %r803}, %rd427;
	// begin inline asm
	shfl.sync.down.b32 %r797, %r798, %r814, %r185, %r816;
	// end inline asm
	// begin inline asm
	shfl.sync.down.b32 %r802, %r803, %r814, %r185, %r816;
	// end inline asm
	mov.b64 	%rd428, %fd780;
	mov.b64 	{%r808, %r813}, %rd428;
	// begin inline asm
	shfl.sync.down.b32 %r807, %r808, %r814, %r185, %r816;
	// end inline asm
	// begin inline asm
	shfl.sync.down.b32 %r812, %r813, %r814, %r185, %r816;
	// end inline asm
	add.s32 	%r237, %r310, 16;
	setp.gt.s32 	%p66, %r237, %r185;
	@%p66 bra 	$L__BB11_209;
	mov.b64 	%rd429, {%r777, %r782};
	add.s64 	%rd222, %rd1111, %rd429;
	setp.ne.s64 	%p67, %rd1111, 0;
	mov.u64 	%rd1111, %rd222;
	@%p67 bra 	$L__BB11_209;
	mov.b64 	%rd430, {%r797, %r802};
	mov.b64 	%fd330, %rd430;
	add.f64 	%fd779, %fd779, %fd330;
	mov.b64 	%rd431, {%r807, %r812};
	mov.b64 	%fd331, %rd431;
	add.f64 	%fd780, %fd780, %fd331;
$L__BB11_209:
$L__BB11_210:
	setp.ne.s32 	%p68, %r2482, 101;
	mov.b32 	%r820, -1;
	vote.sync.all.pred 	%p69, %p68, %r820;
	not.pred 	%p70, %p69;
	@%p70 bra 	$L__BB11_233;
	mul.wide.s32 	%rd487, %r2485, 4;
	add.s64 	%rd226, %rd266, %rd487;
$L__BB11_212:
	// begin inline asm
	ld.relaxed.gpu.u32 %r2482, [%rd226];
	// end inline asm
	membar.gl;
	setp.eq.s32 	%p90, %r2482, 99;
	mov.b32 	%r850, -1;
	vote.sync.any.pred 	%p91, %p90, %r850;
	@%p91 bra 	$L__BB11_212;
	setp.eq.s32 	%p92, %r2482, 101;
	@%p92 bra 	$L__BB11_216;
	setp.ne.s32 	%p93, %r2482, 100;
	@%p93 bra 	$L__BB11_217;
	mul.wide.s32 	%rd508, %r2485, 32;
	add.s64 	%rd504, %rd267, %rd508;
	// begin inline asm
	ld.cg.v2.u64 {%rd1119, %rd503}, [%rd504];
	// end inline asm
	add.s64 	%rd507, %rd504, 16;
	// begin inline asm
	ld.cg.v2.u64 {%rd505, %rd506}, [%rd507];
	// end inline asm
	shr.u64 	%rd509, %rd503, 8;
	shr.u64 	%rd510, %rd503, 16;
	shr.u64 	%rd511, %rd503, 24;
	shr.u64 	%rd512, %rd503, 40;
	shr.u64 	%rd513, %rd503, 48;
	shr.u64 	%rd514, %rd503, 56;
	mov.b64 	%fd795, %rd505;
	mov.b64 	%fd796, %rd506;
	cvt.u32.u64 	%r864, %rd511;
	cvt.u32.u64 	%r865, %rd510;
	prmt.b32 	%r866, %r865, %r864, 0x3340U;
	cvt.u32.u64 	%r867, %rd503;
	cvt.u32.u64 	%r868, %rd509;
	prmt.b32 	%r869, %r867, %r868, 0x3340U;
	prmt.b32 	%r2488, %r869, %r866, 0x5410U;
	cvt.u32.u64 	%r870, %rd514;
	cvt.u32.u64 	%r871, %rd513;
	prmt.b32 	%r872, %r871, %r870, 0x3340U;
	{ .reg .b32 tmp; mov.b64 {tmp, %r873}, %rd503; }
	cvt.u32.u64 	%r874, %rd512;
	prmt.b32 	%r875, %r873, %r874, 0x3340U;
	prmt.b32 	%r2489, %r875, %r872, 0x5410U;
	bra.uni 	$L__BB11_217;
$L__BB11_216:
	mul.wide.s32 	%rd495, %r2485, 32;
	add.s64 	%rd491, %rd268, %rd495;
	// begin inline asm
	ld.cg.v2.u64 {%rd1119, %rd490}, [%rd491];
	// end inline asm
	add.s64 	%rd494, %rd491, 16;
	// begin inline asm
	ld.cg.v2.u64 {%rd492, %rd493}, [%rd494];
	// end inline asm
	shr.u64 	%rd496, %rd490, 8;
	shr.u64 	%rd497, %rd490, 16;
	shr.u64 	%rd498, %rd490, 24;
	shr.u64 	%rd499, %rd490, 40;
	shr.u64 	%rd500, %rd490, 48;
	shr.u64 	%rd501, %rd490, 56;
	mov.b64 	%fd795, %rd492;
	mov.b64 	%fd796, %rd493;
	cvt.u32.u64 	%r852, %rd498;
	cvt.u32.u64 	%r853, %rd497;
	prmt.b32 	%r854, %r853, %r852, 0x3340U;
	cvt.u32.u64 	%r855, %rd490;
	cvt.u32.u64 	%r856, %rd496;
	prmt.b32 	%r857, %r855, %r856, 0x3340U;
	prmt.b32 	%r2488, %r857, %r854, 0x5410U;
	cvt.u32.u64 	%r858, %rd501;
	cvt.u32.u64 	%r859, %rd500;
	prmt.b32 	%r860, %r859, %r858, 0x3340U;
	{ .reg .b32 tmp; mov.b64 {tmp, %r861}, %rd490; }
	cvt.u32.u64 	%r862, %rd499;
	prmt.b32 	%r863, %r861, %r862, 0x3340U;
	prmt.b32 	%r2489, %r863, %r860, 0x5410U;
$L__BB11_217:
	mov.b32 	%r915, -1;
	vote.sync.ballot.b32 	%r916, %p92, %r915;
	and.b32  	%r917, %r916, %r602;
	or.b32  	%r918, %r917, -2147483648;
	add.s32 	%r919, %r918, -1;
	not.b32 	%r920, %r918;
	and.b32  	%r921, %r920, %r919;
	popc.b32 	%r255, %r921;
	mov.b64 	{%r877, %r882}, %rd1119;
	mov.b32 	%r913, 1;
	// begin inline asm
	shfl.sync.down.b32 %r876, %r877, %r913, %r255, %r915;
	// end inline asm
	// begin inline asm
	shfl.sync.down.b32 %r881, %r882, %r913, %r255, %r915;
	// end inline asm
	// begin inline asm
	shfl.sync.down.b32 %r886, %r2488, %r913, %r255, %r915;
	// end inline asm
	// begin inline asm
	shfl.sync.down.b32 %r891, %r2489, %r913, %r255, %r915;
	// end inline asm
	mov.b64 	%rd515, %fd795;
	mov.b64 	{%r897, %r902}, %rd515;
	// begin inline asm
	shfl.sync.down.b32 %r896, %r897, %r913, %r255, %r915;
	// end inline asm
	// begin inline asm
	shfl.sync.down.b32 %r901, %r902, %r913, %r255, %r915;
	// end inline asm
	mov.b64 	%rd516, %fd796;
	mov.b64 	{%r907, %r912}, %rd516;
	// begin inline asm
	shfl.sync.down.b32 %r906, %r907, %r913, %r255, %r915;
	// end inline asm
	// begin inline asm
	shfl.sync.down.b32 %r911, %r912, %r913, %r255, %r915;
	// end inline asm
	setp.ge.s32 	%p96, %r310, %r255;
	mov.u64 	%rd1121, %rd1119;
	mov.f64 	%fd799, %fd795;
	mov.f64 	%fd800, %fd796;
	@%p96 bra 	$L__BB11_220;
	mov.b64 	%rd517, {%r876, %r881};
	add.s64 	%rd1121, %rd1119, %rd517;
	setp.ne.s64 	%p97, %rd1119, 0;
	@%p97 bra 	$L__BB11_220;
	mov.b64 	%rd518, {%r896, %r901};
	mov.b64 	%fd353, %rd518;
	add.f64 	%fd799, %fd795, %fd353;
	mov.b64 	%rd519, {%r906, %r911};
	mov.b64 	%fd354, %rd519;
	add.f64 	%fd800, %fd796, %fd354;
$L__BB11_220:
	mov.b64 	{%r925, %r930}, %rd1121;
	mov.b32 	%r961, 2;
	mov.b32 	%r963, -1;
	// begin inline asm
	shfl.sync.down.b32 %r924, %r925, %r961, %r255, %r963;
	// end inline asm
	// begin inline asm
	shfl.sync.down.b32 %r929, %r930, %r961, %r255, %r963;
	// end inline asm
	// begin inline asm
	shfl.sync.down.b32 %r934, %r2488, %r961, %r255, %r963;
	// end inline asm
	// begin inline asm
	shfl.sync.down.b32 %r939, %r2489, %r961, %r255, %r963;
	// end inline asm
	mov.b64 	%rd520, %fd799;
	mov.b64 	{%r945, %r950}, %rd520;
	// begin inline asm
	shfl.sync.down.b32 %r944, %r945, %r961, %r255, %r963;
	// end inline asm
	// begin inline asm
	shfl.sync.down.b32 %r949, %r950, %r961, %r255, %r963;
	// end inline asm
	mov.b64 	%rd521, %fd800;
	mov.b64 	{%r955, %r960}, %rd521;
	// begin inline asm
	shfl.sync.down.b32 %r954, %r955, %r961, %r255, %r963;
	// end inline asm
	// begin inline asm
	shfl.sync.down.b32 %r959, %r960, %r961, %r255, %r963;
	// end inline asm
	setp.gt.s32 	%p98, %r204, %r255;
	@%p98 bra 	$L__BB11_223;
	mov.b64 	%rd522, {%r924, %r929};
	add.s64 	%rd232, %rd1121, %rd522;
	setp.ne.s64 	%p99, %rd1121, 0;
	mov.u64 	%rd1121, %rd232;
	@%p99 bra 	$L__BB11_223;
	mov.b64 	%rd523, {%r944, %r949};
	mov.b64 	%fd355, %rd523;
	add.f64 	%fd799, %fd799, %fd355;
	mov.b64 	%rd524, {%r954, %r959};
	mov.b64 	%fd356, %rd524;
	add.f64 	%fd800, %fd800, %fd356;
$L__BB11_223:
	mov.b64 	{%r967, %r972}, %rd1121;
	mov.b32 	%r1003, 4;
	mov.b32 	%r1005, -1;
	// begin inline asm
	shfl.sync.down.b32 %r966, %r967, %r1003, %r255, %r1005;
	// end inline asm
	// begin inline asm
	shfl.sync.down.b32 %r971, %r972, %r1003, %r255, %r1005;
	// end inline asm
	// begin inline asm
	shfl.sync.down.b32 %r976, %r2488, %r1003, %r255, %r1005;
	// end inline asm
	// begin inline asm
	shfl.sync.down.b32 %r981, %r2489, %r1003, %r255, %r1005;
	// end inline asm
	mov.b64 	%rd525, %fd799;
	mov.b64 	{%r987, %r992}, %rd525;
	// begin inline asm
	shfl.sync.down.b32 %r986, %r987, %r1003, %r255, %r1005;
	// end inline asm
	// begin inline asm
	shfl.sync.down.b32 %r991, %r992, %r1003, %r255, %r1005;
	// end inline asm
	mov.b64 	%rd526, %fd800;
	mov.b64 	{%r997, %r1002}, %rd526;
	// begin inline asm
	shfl.sync.down.b32 %r996, %r997, %r1003, %r255, %r1005;
	// end inline asm
	// begin inline asm
	shfl.sync.down.b32 %r1001, %r1002, %r1003, %r255, %r1005;
	// end inline asm
	setp.gt.s32 	%p100, %r215, %r255;
	@%p100 bra 	$L__BB11_226;
	mov.b64 	%rd527, {%r966, %r971};
	add.s64 	%rd234, %rd1121, %rd527;
	setp.ne.s64 	%p101, %rd1121, 0;
	mov.u64 	%rd1121, %rd234;
	@%p101 bra 	$L__BB11_226;
	mov.b64 	%rd528, {%r986, %r991};
	mov.b64 	%fd357, %rd528;
	add.f64 	%fd799, %fd799, %fd357;
	mov.b64 	%rd529, {%r996, %r1001};
	mov.b64 	%fd358, %rd529;
	add.f64 	%fd800, %fd800, %fd358;
$L__BB11_226:
	mov.b64 	{%r1009, %r1014}, %rd1121;
	mov.b32 	%r1045, 8;
	mov.b32 	%r1047, -1;
	// begin inline asm
	shfl.sync.down.b32 %r1008, %r1009, %r1045, %r255, %r1047;
	// end inline asm
	// begin inline asm
	shfl.sync.down.b32 %r1013, %r1014, %r1045, %r255, %r1047;
	// end inline asm
	// begin inline asm
	shfl.sync.down.b32 %r1018, %r2488, %r1045, %r255, %r1047;
	// end inline asm
	// begin inline asm
	shfl.sync.down.b32 %r1023, %r2489, %r1045, %r255, %r1047;
	// end inline asm
	mov.b64 	%rd530, %fd799;
	mov.b64 	{%r1029, %r1034}, %rd530;
	// begin inline asm
	shfl.sync.down.b32 %r1028, %r1029, %r1045, %r255, %r1047;
	// end inline asm
	// begin inline asm
	shfl.sync.down.b32 %r1033, %r1034, %r1045, %r255, %r1047;
	// end inline asm
	mov.b64 	%rd531, %fd800;
	mov.b64 	{%r1039, %r1044}, %rd531;
	// begin inline asm
	shfl.sync.down.b32 %r1038, %r1039, %r1045, %r255, %r1047;
	// end inline asm
	// begin inline asm
	shfl.sync.down.b32 %r1043, %r1044, %r1045, %r255, %r1047;
	// end inline asm
	setp.gt.s32 	%p102, %r226, %r255;
	@%p102 bra 	$L__BB11_229;
	mov.b64 	%rd532, {%r1008, %r1013};
	add.s64 	%rd236, %rd1121, %rd532;
	setp.ne.s64 	%p103, %rd1121, 0;
	mov.u64 	%rd1121, %rd236;
	@%p103 bra 	$L__BB11_229;
	mov.b64 	%rd533, {%r1028, %r1033};
	mov.b64 	%fd359, %rd533;
	add.f64 	%fd799, %fd799, %fd359;
	mov.b64 	%rd534, {%r1038, %r1043};
	mov.b64 	%fd360, %rd534;
	add.f64 	%fd800, %fd800, %fd360;
$L__BB11_229:
	mov.b64 	{%r1051, %r1056}, %rd1121;
	mov.b32 	%r1087, 16;
	mov.b32 	%r1089, -1;
	// begin inline asm
	shfl.sync.down.b32 %r1050, %r1051, %r1087, %r255, %r1089;
	// end inline asm
	// begin inline asm
	shfl.sync.down.b32 %r1055, %r1056, %r1087, %r255, %r1089;
	// end inline asm
	// begin inline asm
	shfl.sync.down.b32 %r1060, %r2488, %r1087, %r255, %r1089;
	// end inline asm
	// begin inline asm
	shfl.sync.down.b32 %r1065, %r2489, %r1087, %r255, %r1089;
	// end inline asm
	mov.b64 	%rd535, %fd799;
	mov.b64 	{%r1071, %r1076}, %rd535;
	// begin inline asm
	shfl.sync.down.b32 %r1070, %r1071, %r1087, %r255, %r1089;
	// end inline asm
	// begin inline asm
	shfl.sync.down.b32 %r1075, %r1076, %r1087, %r255, %r1089;
	// end inline asm
	mov.b64 	%rd536, %fd800;
	mov.b64 	{%r1081, %r1086}, %rd536;
	// begin inline asm
	shfl.sync.down.b32 %r1080, %r1081, %r1087, %r255, %r1089;
	// end inline asm
	// begin inline asm
	shfl.sync.down.b32 %r1085, %r1086, %r1087, %r255, %r1089;
	// end inline asm
	setp.gt.s32 	%p104, %r237, %r255;
	@%p104 bra 	$L__BB11_232;
	mov.b64 	%rd537, {%r1050, %r1055};
	add.s64 	%rd238, %rd1121, %rd537;
	setp.ne.s64 	%p105, %rd1121, 0;
	mov.u64 	%rd1121, %rd238;
	@%p105 bra 	$L__BB11_232;
	mov.b64 	%rd538, {%r1070, %r1075};
	mov.b64 	%fd361, %rd538;
	add.f64 	%fd799, %fd799, %fd361;
	mov.b64 	%rd539, {%r1080, %r1085};
	mov.b64 	%fd362, %rd539;
	add.f64 	%fd800, %fd800, %fd362;
$L__BB11_232:
	add.s64 	%rd240, %rd1121, %rd1111;
	setp.eq.s64 	%p106, %rd1111, 0;
	add.f64 	%fd363, %fd779, %fd799;
	add.f64 	%fd364, %fd780, %fd800;
	selp.f64 	%fd779, %fd363, %fd779, %p106;
	selp.f64 	%fd780, %fd364, %fd780, %p106;
	add.s32 	%r2485, %r2485, -32;
	mov.u64 	%rd1111, %rd240;
	bra.uni 	$L__BB11_210;
$L__BB11_233:
	setp.ne.s32 	%p71, %r164, 0;
	@%p71 bra 	$L__BB11_235;
	add.s64 	%rd434, %rd1111, %rd207;
	setp.eq.s64 	%p72, %rd207, 0;
	add.f64 	%fd333, %fd145, %fd779;
	add.f64 	%fd334, %fd146, %fd780;
	selp.f64 	%fd335, %fd333, %fd145, %p72;
	selp.f64 	%fd336, %fd334, %fd146, %p72;
	mul.wide.u32 	%rd440, %r1, 32;
	add.s64 	%rd441, %rd268, %rd440;
	add.s64 	%rd433, %rd441, 1024;
	mov.b64 	%rd437, %fd335;
	mov.b64 	%rd438, %fd336;
	mov.b64 	%rd435, 0;
	// begin inline asm
	st.cg.v2.u64 [%rd433], {%rd434, %rd435};
	// end inline asm
	add.s64 	%rd436, %rd441, 1040;
	// begin inline asm
	st.cg.v2.u64 [%rd436], {%rd437, %rd438};
	// end inline asm
	mul.wide.u32 	%rd442, %r1, 4;
	add.s64 	%rd443, %rd266, %rd442;
	add.s64 	%rd439, %rd443, 128;
	mov.b32 	%r822, 101;
	// begin inline asm
	st.release.gpu.u32 [%rd439], %r822;
	// end inline asm
	st.shared.u64 	[_ZN6thrust24THRUST_300001_SM_1000_NS8cuda_cub4core6detail5shmemE+336], %rd1111;
	st.shared.v2.u32 	[_ZN6thrust24THRUST_300001_SM_1000_NS8cuda_cub4core6detail5shmemE+344], {%r2470, %r2471};
	st.shared.v2.f64 	[_ZN6thrust24THRUST_300001_SM_1000_NS8cuda_cub4core6detail5shmemE+352], {%fd779, %fd780};
	st.shared.u64 	[_ZN6thrust24THRUST_300001_SM_1000_NS8cuda_cub4core6detail5shmemE+368], %rd434;
	mov.b32 	%r823, 0;
	st.shared.v2.u32 	[_ZN6thrust24THRUST_300001_SM_1000_NS8cuda_cub4core6detail5shmemE+376], {%r823, %r823};
	st.shared.v2.f64 	[_ZN6thrust24THRUST_300001_SM_1000_NS8cuda_cub4core6detail5shmemE+384], {%fd335, %fd336};
$L__BB11_235:
	setp.ne.s32 	%p73, %r310, 0;
	@%p73 bra 	$L__BB11_237;
	st.shared.u64 	[_ZN6thrust24THRUST_300001_SM_1000_NS8cuda_cub4core6detail5shmemE+272], %rd1111;
	st.shared.v2.u32 	[_ZN6thrust24THRUST_300001_SM_1000_NS8cuda_cub4core6detail5shmemE+280], {%r2470, %r2471};
	st.shared.v2.f64 	[_ZN6thrust24THRUST_300001_SM_1000_NS8cuda_cub4core6detail5shmemE+288], {%fd779, %fd780};
	mov.u64 	%rd1125, %rd1111;
	mov.f64 	%fd807, %fd779;
	mov.f64 	%fd808, %fd780;
$L__BB11_237:
	setp.eq.s32 	%p74, %r164, 0;
	bar.sync 	0;
	@%p74 bra 	$L__BB11_240;
	ld.shared.u64 	%rd444, [_ZN6thrust24THRUST_300001_SM_1000_NS8cuda_cub4core6detail5shmemE+272];
	add.s64 	%rd242, %rd444, %rd1125;
	setp.ne.s64 	%p75, %rd1125, 0;
	mov.u64 	%rd1125, %rd242;
	@%p75 bra 	$L__BB11_240;
	ld.shared.v2.f64 	{%fd337, %fd338}, [_ZN6thrust24THRUST_300001_SM_1000_NS8cuda_cub4core6detail5shmemE+288];
	add.f64 	%fd807, %fd807, %fd337;
	add.f64 	%fd808, %fd808, %fd338;
$L__BB11_240:
	selp.u64 	%rd445, 1, 0, %p3;
	add.s64 	%rd244, %rd1125, %rd445;
	add.f64 	%fd339, %fd807, %fd133;
	add.f64 	%fd340, %fd808, %fd134;
	selp.f64 	%fd213, %fd133, %fd339, %p3;
	selp.f64 	%fd214, %fd134, %fd340, %p3;
	add.s64 	%rd245, %rd203, %rd1125;
	add.f64 	%fd341, %fd213, %fd135;
	add.f64 	%fd342, %fd214, %fd136;
	selp.f64 	%fd215, %fd135, %fd341, %p4;
	selp.f64 	%fd216, %fd136, %fd342, %p4;
	ld.shared.u64 	%rd246, [_ZN6thrust24THRUST_300001_SM_1000_NS8cuda_cub4core6detail5shmemE+400];
	ld.shared.u64 	%rd1132, [_ZN6thrust24THRUST_300001_SM_1000_NS8cuda_cub4core6detail5shmemE+368];
	ld.shared.v2.f64 	{%fd217, %fd218}, [_ZN6thrust24THRUST_300001_SM_1000_NS8cuda_cub4core6detail5shmemE+384];
	ld.shared.u64 	%rd248, [_ZN6thrust24THRUST_300001_SM_1000_NS8cuda_cub4core6detail5shmemE+336];
	setp.lt.s64 	%p76, %rd246, 257;
	@%p76 bra 	$L__BB11_254;
	bar.sync 	0;
	not.pred 	%p80, %p3;
	@%p80 bra 	$L__BB11_243;
	cvt.u32.u64 	%r824, %rd248;
	cvt.u32.u64 	%r825, %rd1125;
	sub.s32 	%r826, %r825, %r824;
	shl.b32 	%r827, %r826, 5;
	mov.u32 	%r828, _ZN6thrust24THRUST_300001_SM_1000_NS8cuda_cub4core6detail5shmemE;
	add.s32 	%r829, %r828, %r827;
	st.shared.u64 	[%r829], %rd1110;
	st.shared.v2.f64 	[%r829+16], {%fd807, %fd808};
$L__BB11_243:
	not.pred 	%p81, %p4;
	@%p81 bra 	$L__BB11_245;
	cvt.u32.u64 	%r830, %rd248;
	cvt.u32.u64 	%r831, %rd244;
	sub.s32 	%r832, %r831, %r830;
	shl.b32 	%r833, %r832, 5;
	mov.u32 	%r834, _ZN6thrust24THRUST_300001_SM_1000_NS8cuda_cub4core6detail5shmemE;
	add.s32 	%r835, %r834, %r833;
	st.shared.u64 	[%r835], %rd181;
	st.shared.v2.f64 	[%r835+16], {%fd213, %fd214};
$L__BB11_245:
	not.pred 	%p82, %p5;
	@%p82 bra 	$L__BB11_247;
	cvt.u32.u64 	%r836, %rd248;
	cvt.u32.u64 	%r837, %rd245;
	sub.s32 	%r838, %r837, %r836;
	shl.b32 	%r839, %r838, 5;
	mov.u32 	%r840, _ZN6thrust24THRUST_300001_SM_1000_NS8cuda_cub4core6detail5shmemE;
	add.s32 	%r841, %r840, %r839;
	st.shared.u64 	[%r841], %rd182;
	st.shared.v2.f64 	[%r841+16], {%fd215, %fd216};
$L__BB11_247:
	bar.sync 	0;
	cvt.u64.u32 	%rd1131, %r164;
	setp.le.u64 	%p83, %rd246, %rd1131;
	@%p83 bra 	$L__BB11_260;
	not.b64 	%rd458, %rd1131;
	add.s64 	%rd250, %rd246, %rd458;
	shr.u64 	%rd459, %rd250, 8;
	add.s64 	%rd460, %rd459, 1;
	and.b64  	%rd1127, %rd460, 3;
	and.b64  	%rd461, %rd250, 768;
	setp.eq.s64 	%p84, %rd461, 768;
	@%p84 bra 	$L__BB11_251;
	add.s64 	%rd462, %rd248, %rd1131;
	shl.b64 	%rd463, %rd462, 4;
	add.s64 	%rd1129, %rd8, %rd463;
	shl.b64 	%rd464, %rd462, 3;
	add.s64 	%rd1128, %rd7, %rd464;
	shl.b32 	%r842, %r164, 5;
	mov.u32 	%r843, _ZN6thrust24THRUST_300001_SM_1000_NS8cuda_cub4core6detail5shmemE;
	add.s32 	%r844, %r842, %r843;
	add.s32 	%r2496, %r844, 16;
	shl.b64 	%rd465, %rd1127, 8;
	add.s64 	%rd1131, %rd465, %rd1131;
$L__BB11_250:
	.pragma "nounroll";
	ld.shared.u64 	%rd466, [%r2496+-16];
	ld.shared.v2.f64 	{%fd343, %fd344}, [%r2496];
	st.global.u64 	[%rd1128], %rd466;
	st.global.v2.f64 	[%rd1129], {%fd343, %fd344};
	add.s64 	%rd1129, %rd1129, 4096;
	add.s64 	%rd1128, %rd1128, 2048;
	add.s32 	%r2496, %r2496, 8192;
	add.s64 	%rd1127, %rd1127, -1;
	setp.ne.s64 	%p85, %rd1127, 0;
	@%p85 bra 	$L__BB11_250;
$L__BB11_251:
	setp.lt.u64 	%p86, %rd250, 768;
	@%p86 bra 	$L__BB11_260;
	mov.u32 	%r847, _ZN6thrust24THRUST_300001_SM_1000_NS8cuda_cub4core6detail5shmemE;
$L__BB11_253:
	cvt.u32.u64 	%r845, %rd1131;
	add.s64 	%rd467, %rd1131, %rd248;
	shl.b32 	%r846, %r845, 5;
	add.s32 	%r848, %r847, %r846;
	ld.shared.u64 	%rd468, [%r848];
	ld.shared.v2.f64 	{%fd345, %fd346}, [%r848+16];
	shl.b64 	%rd469, %rd467, 3;
	add.s64 	%rd470, %rd7, %rd469;
	st.global.u64 	[%rd470], %rd468;
	shl.b64 	%rd471, %rd467, 4;
	add.s64 	%rd472, %rd8, %rd471;
	st.global.v2.f64 	[%rd472], {%fd345, %fd346};
	and.b64  	%rd473, %rd1131, 4294967295;
	add.s64 	%rd474, %rd248, %rd473;
	ld.shared.u64 	%rd475, [%r848+8192];
	ld.shared.v2.f64 	{%fd347, %fd348}, [%r848+8208];
	shl.b64 	%rd476, %rd474, 3;
	add.s64 	%rd477, %rd7, %rd476;
	st.global.u64 	[%rd477+2048], %rd475;
	shl.b64 	%rd478, %rd474, 4;
	add.s64 	%rd479, %rd8, %rd478;
	st.global.v2.f64 	[%rd479+4096], {%fd347, %fd348};
	ld.shared.u64 	%rd480, [%r848+16384];
	ld.shared.v2.f64 	{%fd349, %fd350}, [%r848+16400];
	st.global.u64 	[%rd477+4096], %rd480;
	st.global.v2.f64 	[%rd479+8192], {%fd349, %fd350};
	ld.shared.u64 	%rd481, [%r848+24576];
	ld.shared.v2.f64 	{%fd351, %fd352}, [%r848+24592];
	st.global.u64 	[%rd477+6144], %rd481;
	st.global.v2.f64 	[%rd479+12288], {%fd351, %fd352};
	add.s64 	%rd482, %rd1131, 1024;
	and.b64  	%rd1131, %rd482, 4294967295;
	setp.gt.u64 	%p87, %rd246, %rd1131;
	@%p87 bra 	$L__BB11_253;
	bra.uni 	$L__BB11_260;
$L__BB11_254:
	not.pred 	%p77, %p3;
	@%p77 bra 	$L__BB11_256;
	shl.b64 	%rd446, %rd1125, 3;
	add.s64 	%rd447, %rd7, %rd446;
	st.global.u64 	[%rd447], %rd1110;
	shl.b64 	%rd448, %rd1125, 4;
	add.s64 	%rd449, %rd8, %rd448;
	st.global.v2.f64 	[%rd449], {%fd807, %fd808};
$L__BB11_256:
	not.pred 	%p78, %p4;
	@%p78 bra 	$L__BB11_258;
	shl.b64 	%rd450, %rd244, 3;
	add.s64 	%rd451, %rd7, %rd450;
	st.global.u64 	[%rd451], %rd181;
	shl.b64 	%rd452, %rd244, 4;
	add.s64 	%rd453, %rd8, %rd452;
	st.global.v2.f64 	[%rd453], {%fd213, %fd214};
$L__BB11_258:
	not.pred 	%p79, %p5;
	@%p79 bra 	$L__BB11_260;
	shl.b64 	%rd454, %rd245, 3;
	add.s64 	%rd455, %rd7, %rd454;
	st.global.u64 	[%rd455], %rd182;
	shl.b64 	%rd456, %rd245, 4;
	add.s64 	%rd457, %rd8, %rd456;
	st.global.v2.f64 	[%rd457], {%fd215, %fd216};
$L__BB11_260:
	setp.ne.s32 	%p88, %r164, 255;
	@%p88 bra 	$L__BB11_264;
	setp.ne.s64 	%p89, %rd10, 768;
	@%p89 bra 	$L__BB11_263;
	shl.b64 	%rd483, %rd1132, 3;
	add.s64 	%rd484, %rd7, %rd483;
	st.global.u64 	[%rd484], %rd183;
	shl.b64 	%rd485, %rd1132, 4;
	add.s64 	%rd486, %rd8, %rd485;
	st.global.v2.f64 	[%rd486], {%fd217, %fd218};
	add.s64 	%rd1132, %rd1132, 1;
$L__BB11_263:
	st.global.u64 	[%rd1], %rd1132;
$L__BB11_264:
	ret;

}
	// .globl	_ZN6thrust24THRUST_300001_SM_1000_NS8cuda_cub4core6detail13_kernel_agentINS1_15__reduce_by_key9InitAgentIN3cub18CUB_300001_SM_100024ReduceByKeyScanTileStateIiiLb1EEEiPiEEJSA_iSB_EEEvDpT0_
.visible .entry _ZN6thrust24THRUST_300001_SM_1000_NS8cuda_cub4core6detail13_kernel_agentINS1_15__reduce_by_key9InitAgentIN3cub18CUB_300001_SM_100024ReduceByKeyScanTileStateIiiLb1EEEiPiEEJSA_iSB_EEEvDpT0_(
	.param .align 8 .b8 _ZN6thrust24THRUST_300001_SM_1000_NS8cuda_cub4core6detail13_kernel_agentINS1_15__reduce_by_key9InitAgentIN3cub18CUB_300001_SM_100024ReduceByKeyScanTileStateIiiLb1EEEiPiEEJSA_iSB_EEEvDpT0__param_0[8],
	.param .u32 _ZN6thrust24THRUST_300001_SM_1000_NS8cuda_cub4core6detail13_kernel_agentINS1_15__reduce_by_key9InitAgentIN3cub18CUB_300001_SM_100024ReduceByKeyScanTileStateIiiLb1EEEiPiEEJSA_iSB_EEEvDpT0__param_1,
	.param .u64 .ptr .align 1 _ZN6thrust24THRUST_300001_SM_1000_NS8cuda_cub4core6detail13_kernel_agentINS1_15__reduce_by_key9InitAgentIN3cub18CUB_300001_SM_100024ReduceByKeyScanTileStateIiiLb1EEEiPiEEJSA_iSB_EEEvDpT0__param_2
)
.maxntid 128
{
	.reg .pred 	%p<6>;
	.reg .b32 	%r<9>;
	.reg .b64 	%rd<12>;

	ld.param.u64 	%rd3, [_ZN6thrust24THRUST_300001_SM_1000_NS8cuda_cub4core6detail13_kernel_agentINS1_15__reduce_by_key9InitAgentIN3cub18CUB_300001_SM_100024ReduceByKeyScanTileStateIiiLb1EEEiPiEEJSA_iSB_EEEvDpT0__param_0];
	ld.param.u32 	%r4, [_ZN6thrust24THRUST_300001_SM_1000_NS8cuda_cub4core6detail13_kernel_agentINS1_15__reduce_by_key9InitAgentIN3cub18CUB_300001_SM_100024ReduceByKeyScanTileStateIiiLb1EEEiPiEEJSA_iSB_EEEvDpT0__param_1];
	ld.param.u64 	%rd2, [_ZN6thrust24THRUST_300001_SM_1000_NS8cuda_cub4core6detail13_kernel_agentINS1_15__reduce_by_key9InitAgentIN3cub18CUB_300001_SM_100024ReduceByKeyScanTileStateIiiLb1EEEiPiEEJSA_iSB_EEEvDpT0__param_2];
	cvta.to.global.u64 	%rd1, %rd3;
	mov.u32 	%r1, %ctaid.x;
	mov.u32 	%r5, %ntid.x;
	mov.u32 	%r2, %tid.x;
	mad.lo.s32 	%r3, %r1, %r5, %r2;
	setp.ge.s32 	%p1, %r3, %r4;
	@%p1 bra 	$L__BB12_2;
	mul.wide.s32 	%rd4, %r3, 16;
	add.s64 	%rd5, %rd1, %rd4;
	mov.b64 	%rd6, 99;
	mov.b64 	%rd7, 0;
	st.global.v2.u64 	[%rd5+512], {%rd7, %rd6};
$L__BB12_2:
	setp.ne.s32 	%p2, %r1, 0;
	setp.gt.u32 	%p3, %r2, 31;
	or.pred  	%p4, %p2, %p3;
	@%p4 bra 	$L__BB12_4;
	mul.wide.u32 	%rd8, %r2, 16;
	add.s64 	%rd9, %rd1, %rd8;
	mov.b64 	%rd10, 0;
	st.global.v2.u64 	[%rd9], {%rd10, %rd10};
$L__BB12_4:
	or.b32  	%r7, %r1, %r2;
	setp.ne.s32 	%p5, %r7, 0;
	@%p5 bra 	$L__BB12_6;
	cvta.to.global.u64 	%rd11, %rd2;
	mov.b32 	%r8, 0;
	st.global.u32 	[%rd11], %r8;
$L__BB12_6:
	ret;

}
	// .globl	_ZN6thrust24THRUST_300001_SM_1000_NS8cuda_cub4core6detail13_kernel_agentINS1_15__reduce_by_key16ReduceByKeyAgentINS0_6detail15normal_iteratorINS0_10device_ptrImEEEENS0_17constant_iteratorIiNS0_11use_defaultESD_EESB_NS8_INS9_IiEEEEN4cuda3std3__48equal_toImEENSJ_4plusIiEEPiiEEJSB_SE_SB_SG_SO_N3cub18CUB_300001_SM_100024ReduceByKeyScanTileStateIiiLb1EEESL_SN_iiEEEvDpT0_
.visible .entry _ZN6thrust24THRUST_300001_SM_1000_NS8cuda_cub4core6detail13_kernel_agentINS1_15__reduce_by_key16ReduceByKeyAgentINS0_6detail15normal_iteratorINS0_10device_ptrImEEEENS0_17constant_iteratorIiNS0_11use_defaultESD_EESB_NS8_INS9_IiEEEEN4cuda3std3__48equal_toImEENSJ_4plusIiEEPiiEEJSB_SE_SB_SG_SO_N3cub18CUB_300001_SM_100024ReduceByKeyScanTileStateIiiLb1EEESL_SN_iiEEEvDpT0_(
	.param .align 8 .b8 _ZN6thrust24THRUST_300001_SM_1000_NS8cuda_cub4core6detail13_kernel_agentINS1_15__reduce_by_key16ReduceByKeyAgentINS0_6detail15normal_iteratorINS0_10device_ptrImEEEENS0_17constant_iteratorIiNS0_11use_defaultESD_EESB_NS8_INS9_IiEEEEN4cuda3std3__48equal_toImEENSJ_4plusIiEEPiiEEJSB_SE_SB_SG_SO_N3cub18CUB_300001_SM_100024ReduceByKeyScanTileStateIiiLb1EEESL_SN_iiEEEvDpT0__param_0[8],
	.param .align 8 .b8 _ZN6thrust24THRUST_300001_SM_1000_NS8cuda_cub4core6detail13_kernel_agentINS1_15__reduce_by_key16ReduceByKeyAgentINS0_6detail15normal_iteratorINS0_10device_ptrImEEEENS0_17constant_iteratorIiNS0_11use_defaultESD_EESB_NS8_INS9_IiEEEEN4cuda3std3__48equal_toImEENSJ_4plusIiEEPiiEEJSB_SE_SB_SG_SO_N3cub18CUB_300001_SM_100024ReduceByKeyScanTileStateIiiLb1EEESL_SN_iiEEEvDpT0__param_1[16],
	.param .align 8 .b8 _ZN6thrust24THRUST_300001_SM_1000_NS8cuda_cub4core6detail13_kernel_agentINS1_15__reduce_by_key16ReduceByKeyAgentINS0_6detail15normal_iteratorINS0_10device_ptrImEEEENS0_17constant_iteratorIiNS0_11use_defaultESD_EESB_NS8_INS9_IiEEEEN4cuda3std3__48equal_toImEENSJ_4plusIiEEPiiEEJSB_SE_SB_SG_SO_N3cub18CUB_300001_SM_100024ReduceByKeyScanTileStateIiiLb1EEESL_SN_iiEEEvDpT0__param_2[8],
	.param .align 8 .b8 _ZN6thrust24THRUST_300001_SM_1000_NS8cuda_cub4core6detail13_kernel_agentINS1_15__reduce_by_key16ReduceByKeyAgentINS0_6detail15normal_iteratorINS0_10device_ptrImEEEENS0_17constant_iteratorIiNS0_11use_defaultESD_EESB_NS8_INS9_IiEEEEN4cuda3std3__48equal_toImEENSJ_4plusIiEEPiiEEJSB_SE_SB_SG_SO_N3cub18CUB_300001_SM_100024ReduceByKeyScanTileStateIiiLb1EEESL_SN_iiEEEvDpT0__param_3[8],
	.param .u64 .ptr .align 1 _ZN6thrust24THRUST_300001_SM_1000_NS8cuda_cub4core6detail13_kernel_agentINS1_15__reduce_by_key16ReduceByKeyAgentINS0_6detail15normal_iteratorINS0_10device_ptrImEEEENS0_17constant_iteratorIiNS0_11use_defaultESD_EESB_NS8_INS9_IiEEEEN4cuda3std3__48equal_toImEENSJ_4plusIiEEPiiEEJSB_SE_SB_SG_SO_N3cub18CUB_300001_SM_100024ReduceByKeyScanTileStateIiiLb1EEESL_SN_iiEEEvDpT0__param_4,
	.param .align 8 .b8 _ZN6thrust24THRUST_300001_SM_1000_NS8cuda_cub4core6detail13_kernel_agentINS1_15__reduce_by_key16ReduceByKeyAgentINS0_6detail15normal_iteratorINS0_10device_ptrImEEEENS0_17constant_iteratorIiNS0_11use_defaultESD_EESB_NS8_INS9_IiEEEEN4cuda3std3__48equal_toImEENSJ_4plusIiEEPiiEEJSB_SE_SB_SG_SO_N3cub18CUB_300001_SM_100024ReduceByKeyScanTileStateIiiLb1EEESL_SN_iiEEEvDpT0__param_5[8],
	.param .align 1 .b8 _ZN6thrust24THRUST_300001_SM_1000_NS8cuda_cub4core6detail13_kernel_agentINS1_15__reduce_by_key16ReduceByKeyAgentINS0_6detail15normal_iteratorINS0_10device_ptrImEEEENS0_17constant_iteratorIiNS0_11use_defaultESD_EESB_NS8_INS9_IiEEEEN4cuda3std3__48equal_toImEENSJ_4plusIiEEPiiEEJSB_SE_SB_SG_SO_N3cub18CUB_300001_SM_100024ReduceByKeyScanTileStateIiiLb1EEESL_SN_iiEEEvDpT0__param_6[1],
	.param .align 1 .b8 _ZN6thrust24THRUST_300001_SM_1000_NS8cuda_cub4core6detail13_kernel_agentINS1_15__reduce_by_key16ReduceByKeyAgentINS0_6detail15normal_iteratorINS0_10device_ptrImEEEENS0_17constant_iteratorIiNS0_11use_defaultESD_EESB_NS8_INS9_IiEEEEN4cuda3std3__48equal_toImEENSJ_4plusIiEEPiiEEJSB_SE_SB_SG_SO_N3cub18CUB_300001_SM_100024ReduceByKeyScanTileStateIiiLb1EEESL_SN_iiEEEvDpT0__param_7[1],
	.param .u32 _ZN6thrust24THRUST_300001_SM_1000_NS8cuda_cub4core6detail13_kernel_agentINS1_15__reduce_by_key16ReduceByKeyAgentINS0_6detail15normal_iteratorINS0_10device_ptrImEEEENS0_17constant_iteratorIiNS0_11use_defaultESD_EESB_NS8_INS9_IiEEEEN4cuda3std3__48equal_toImEENSJ_4plusIiEEPiiEEJSB_SE_SB_SG_SO_N3cub18CUB_300001_SM_100024ReduceByKeyScanTileStateIiiLb1EEESL_SN_iiEEEvDpT0__param_8,
	.param .u32 _ZN6thrust24THRUST_300001_SM_1000_NS8cuda_cub4core6detail13_kernel_agentINS1_15__reduce_by_key16ReduceByKeyAgentINS0_6detail15normal_iteratorINS0_10device_ptrImEEEENS0_17constant_iteratorIiNS0_11use_defaultESD_EESB_NS8_INS9_IiEEEEN4cuda3std3__48equal_toImEENSJ_4plusIiEEPiiEEJSB_SE_SB_SG_SO_N3cub18CUB_300001_SM_100024ReduceByKeyScanTileStateIiiLb1EEESL_SN_iiEEEvDpT0__param_9
)
.maxntid 256
{
	.reg .pred 	%p<448>;
	.reg .b32 	%r<1677>;
	.reg .b64 	%rd<513>;

	ld.param.u64 	%rd1, [_ZN6thrust24THRUST_300001_SM_1000_NS8cuda_cub4core6detail13_kernel_agentINS1_15__reduce_by_key16ReduceByKeyAgentINS0_6detail15normal_iteratorINS0_10device_ptrImEEEENS0_17constant_iteratorIiNS0_11use_defaultESD_EESB_NS8_INS9_IiEEEEN4cuda3std3__48equal_toImEENSJ_4plusIiEEPiiEEJSB_SE_SB_SG_SO_N3cub18CUB_300001_SM_100024ReduceByKeyScanTileStateIiiLb1EEESL_SN_iiEEEvDpT0__param_5];
	ld.param.u64 	%rd2, [_ZN6thrust24THRUST_300001_SM_1000_NS8cuda_cub4core6detail13_kernel_agentINS1_15__reduce_by_key16ReduceByKeyAgentINS0_6detail15normal_iteratorINS0_10device_ptrImEEEENS0_17constant_iteratorIiNS0_11use_defaultESD_EESB_NS8_INS9_IiEEEEN4cuda3std3__48equal_toImEENSJ_4plusIiEEPiiEEJSB_SE_SB_SG_SO_N3cub18CUB_300001_SM_100024ReduceByKeyScanTileStateIiiLb1EEESL_SN_iiEEEvDpT0__param_0];
	ld.param.u32 	%r1, [_ZN6thrust24THRUST_300001_SM_1000_NS8cuda_cub4core6detail13_kernel_agentINS1_15__reduce_by_key16ReduceByKeyAgentINS0_6detail15normal_iteratorINS0_10device_ptrImEEEENS0_17constant_iteratorIiNS0_11use_defaultESD_EESB_NS8_INS9_IiEEEEN4cuda3std3__48equal_toImEENSJ_4plusIiEEPiiEEJSB_SE_SB_SG_SO_N3cub18CUB_300001_SM_100024ReduceByKeyScanTileStateIiiLb1EEESL_SN_iiEEEvDpT0__param_1+8];
	ld.param.u64 	%rd141, [_ZN6thrust24THRUST_300001_SM_1000_NS8cuda_cub4core6detail13_kernel_agentINS1_15__reduce_by_key16ReduceByKeyAgentINS0_6detail15normal_iteratorINS0_10device_ptrImEEEENS0_17constant_iteratorIiNS0_11use_defaultESD_EESB_NS8_INS9_IiEEEEN4cuda3std3__48equal_toImEENSJ_4plusIiEEPiiEEJSB_SE_SB_SG_SO_N3cub18CUB_300001_SM_100024ReduceByKeyScanTileStateIiiLb1EEESL_SN_iiEEEvDpT0__param_3];
	ld.param.u64 	%rd142, [_ZN6thrust24THRUST_300001_SM_1000_NS8cuda_cub4core6detail13_kernel_agentINS1_15__reduce_by_key16ReduceByKeyAgentINS0_6detail15normal_iteratorINS0_10device_ptrImEEEENS0_17constant_iteratorIiNS0_11use_defaultESD_EESB_NS8_INS9_IiEEEEN4cuda3std3__48equal_toImEENSJ_4plusIiEEPiiEEJSB_SE_SB_SG_SO_N3cub18CUB_300001_SM_100024ReduceByKeyScanTileStateIiiLb1EEESL_SN_iiEEEvDpT0__param_2];
	ld.param.u32 	%r325, [_ZN6thrust24THRUST_300001_SM_1000_NS8cuda_cub4core6detail13_kernel_agentINS1_15__reduce_by_key16ReduceByKeyAgentINS0_6detail15normal_iteratorINS0_10device_ptrImEEEENS0_17constant_iteratorIiNS0_11use_defaultESD_EESB_NS8_INS9_IiEEEEN4cuda3std3__48equal_toImEENSJ_4plusIiEEPiiEEJSB_SE_SB_SG_SO_N3cub18CUB_300001_SM_100024ReduceByKeyScanTileStateIiiLb1EEESL_SN_iiEEEvDpT0__param_8];
	cvta.to.global.u64 	%rd3, %rd142;
	cvta.to.global.u64 	%rd4, %rd141;
	mov.u32 	%r2, %ctaid.x;
	mul.lo.s32 	%r3, %r2, 2304;
	sub.s32 	%r4, %r325, %r3;
	setp.lt.s32 	%p12, %r4, 2305;
	@%p12 bra 	$L__BB13_122;
	setp.ne.s32 	%p268, %r2, 0;
	@%p268 bra 	$L__BB13_52;
	mov.u32 	%r1640, %tid.x;
	and.b32  	%r1412, %r1640, 31;
	and.b32  	%r1413, %r1640, 992;
	add.s32 	%r1414, %r3, %r1412;
	mad.lo.s32 	%r1415, %r1413, 9, %r1414;
	mul.wide.u32 	%rd426, %r1415, 8;
	add.s64 	%rd408, %rd2, %rd426;
	// begin inline asm
	ld.global.nc.u64 %rd407, [%rd408];
	// end inline asm
	add.s64 	%rd410, %rd408, 256;
	// begin inline asm
	ld.global.nc.u64 %rd409, [%rd410];
	// end inline asm
	add.s64 	%rd412, %rd408, 512;
	// begin inline asm
	ld.global.nc.u64 %rd411, [%rd412];
	// end inline asm
	add.s64 	%rd414, %rd408, 768;
	// begin inline asm
	ld.global.nc.u64 %rd413, [%rd414];
	// end inline asm
	add.s64 	%rd416, %rd408, 1024;
	// begin inline asm
	ld.global.nc.u64 %rd415, [%rd416];
	// end inline asm
	add.s64 	%rd418, %rd408, 1280;
	// begin inline asm
	ld.global.nc.u64 %rd417, [%rd418];
	// end inline asm
	add.s64 	%rd420, %rd408, 1536;
	// begin inline asm
	ld.global.nc.u64 %rd419, [%rd420];
	// end inline asm
	add.s64 	%rd422, %rd408, 1792;
	// begin inline asm
	ld.global.nc.u64 %rd421, [%rd422];
	// end inline asm
	add.s64 	%rd424, %rd408, 2048;
	// begin inline asm
	ld.global.nc.u64 %rd423, [%rd424];
	// end inline asm
	// begin inline asm
	mov.u32 %r1410, %laneid;
	// end inline asm
	shr.u32 	%r7, %r1640, 5;
	mad.lo.s32 	%r1416, %r7, 288, %r1410;
	shl.b32 	%r1417, %r1416, 3;
	mov.u32 	%r1418, _ZN6thrust24THRUST_300001_SM_1000_NS8cuda_cub4core6detail5shmemE;
	add.s32 	%r1419, %r1418, %r1417;
	st.shared.u64 	[%r1419], %rd407;
	st.shared.u64 	[%r1419+256], %rd409;
	st.shared.u64 	[%r1419+512], %rd411;
	st.shared.u64 	[%r1419+768], %rd413;
	st.shared.u64 	[%r1419+1024], %rd415;
	st.shared.u64 	[%r1419+1280], %rd417;
	st.shared.u64 	[%r1419+1536], %rd419;
	st.shared.u64 	[%r1419+1792], %rd421;
	st.shared.u64 	[%r1419+2048], %rd423;
	bar.warp.sync 	-1;
	shl.b32 	%r1420, %r1410, 3;
	add.s32 	%r1421, %r1416, %r1420;
	shl.b32 	%r1422, %r1410, 6;
	add.s32 	%r1423, %r1419, %r1422;
	ld.shared.u64 	%rd5, [%r1423];
	ld.shared.u64 	%rd6, [%r1423+8];
	ld.shared.u64 	%rd7, [%r1423+16];
	ld.shared.u64 	%rd8, [%r1423+24];
	ld.shared.u64 	%rd9, [%r1423+32];
	ld.shared.u64 	%rd10, [%r1423+40];
	ld.shared.u64 	%rd11, [%r1423+48];
	ld.shared.u64 	%rd12, [%r1423+56];
	ld.shared.u64 	%rd13, [%r1423+64];
	bar.sync 	0;
	shl.b32 	%r1424, %r1416, 2;
	sub.s32 	%r1425, %r1419, %r1424;
	st.shared.u32 	[%r1425], %r1;
	st.shared.u32 	[%r1425+128], %r1;
	st.shared.u32 	[%r1425+256], %r1;
	st.shared.u32 	[%r1425+384], %r1;
	st.shared.u32 	[%r1425+512], %r1;
	st.shared.u32 	[%r1425+640], %r1;
	st.shared.u32 	[%r1425+768], %r1;
	st.shared.u32 	[%r1425+896], %r1;
	st.shared.u32 	[%r1425+1024], %r1;
	bar.warp.sync 	-1;
	shl.b32 	%r1426, %r1421, 2;
	sub.s32 	%r1427, %r1423, %r1426;
	ld.shared.u32 	%r8, [%r1427];
	ld.shared.u32 	%r9, [%r1427+4];
	ld.shared.u32 	%r10, [%r1427+8];
	ld.shared.u32 	%r11, [%r1427+12];
	ld.shared.u32 	%r12, [%r1427+16];
	ld.shared.u32 	%r13, [%r1427+20];
	ld.shared.u32 	%r14, [%r1427+24];
	ld.shared.u32 	%r15, [%r1427+28];
	ld.shared.u32 	%r16, [%r1427+32];
	bar.sync 	0;
	shl.b32 	%r1428, %r1640, 3;
	add.s32 	%r1429, %r1418, %r1428;
	add.s32 	%r17, %r1429, 2176;
	st.shared.u64 	[%r1429+2176], %rd13;
	bar.sync 	0;
	setp.eq.s32 	%p378, %r1640, 0;
	mov.b32 	%r1635, 0;
	@%p378 bra 	$L__BB13_4;
	ld.shared.u64 	%rd479, [%r17+-8];
	setp.ne.s64 	%p379, %rd479, %rd5;
	selp.u32 	%r1635, 1, 0, %p379;
$L__BB13_4:
	setp.ne.s64 	%p380, %rd5, %rd6;
	selp.u32 	%r1490, 1, 0, %p380;
	setp.ne.s64 	%p381, %rd6, %rd7;
	selp.u32 	%r1491, 1, 0, %p381;
	setp.ne.s64 	%p382, %rd7, %rd8;
	selp.u32 	%r1492, 1, 0, %p382;
	setp.ne.s64 	%p383, %rd8, %rd9;
	selp.u32 	%r1493, 1, 0, %p383;
	setp.ne.s64 	%p384, %rd9, %rd10;
	selp.u32 	%r1494, 1, 0, %p384;
	setp.ne.s64 	%p385, %rd10, %rd11;
	selp.u32 	%r1495, 1, 0, %p385;
	setp.ne.s64 	%p386, %rd11, %rd12;
	selp.u32 	%r1496, 1, 0, %p386;
	setp.ne.s64 	%p387, %rd12, %rd13;
	selp.u32 	%r1497, 1, 0, %p387;
	add.s32 	%r20, %r1635, %r1490;
	selp.b32 	%r1498, 0, %r8, %p380;
	add.s32 	%r1499, %r9, %r1498;
	add.s32 	%r21, %r20, %r1491;
	selp.b32 	%r1500, 0, %r1499, %p381;
	add.s32 	%r1501, %r10, %r1500;
	add.s32 	%r22, %r21, %r1492;
	selp.b32 	%r1502, 0, %r1501, %p382;
	add.s32 	%r1503, %r11, %r1502;
	add.s32 	%r23, %r22, %r1493;
	selp.b32 	%r1504, 0, %r1503, %p383;
	add.s32 	%r1505, %r12, %r1504;
	add.s32 	%r24, %r23, %r1494;
	selp.b32 	%r1506, 0, %r1505, %p384;
	add.s32 	%r1507, %r13, %r1506;
	add.s32 	%r25, %r24, %r1495;
	selp.b32 	%r1508, 0, %r1507, %p385;
	add.s32 	%r1509, %r14, %r1508;
	add.s32 	%r26, %r25, %r1496;
	selp.b32 	%r1510, 0, %r1509, %p386;
	add.s32 	%r1511, %r15, %r1510;
	add.s32 	%r1431, %r26, %r1497;
	selp.b32 	%r1512, 0, %r1511, %p387;
	add.s32 	%r1436, %r16, %r1512;
	mov.b32 	%r1487, 1;
	mov.b32 	%r1488, 0;
	mov.b32 	%r1489, -1;
	// begin inline asm
	shfl.sync.up.b32 %r1430, %r1431, %r1487, %r1488, %r1489;
	// end inline asm
	// begin inline asm
	shfl.sync.up.b32 %r1435, %r1436, %r1487, %r1488, %r1489;
	// end inline asm
	setp.eq.s32 	%p388, %r1431, 0;
	selp.b32 	%r1513, %r1435, 0, %p388;
	setp.lt.s32 	%p389, %r1410, 1;
	selp.b32 	%r1514, 0, %r1513, %p389;
	add.s32 	%r1446, %r1514, %r1436;
	selp.b32 	%r1515, 0, %r1430, %p389;
	add.s32 	%r1441, %r1515, %r1431;
	mov.b32 	%r1447, 2;
	// begin inline asm
	shfl.sync.up.b32 %r1440, %r1441, %r1447, %r1488, %r1489;
	// end inline asm
	// begin inline asm
	shfl.sync.up.b32 %r1445, %r1446, %r1447, %r1488, %r1489;
	// end inline asm
	setp.eq.s32 	%p390, %r1441, 0;
	selp.b32 	%r1516, %r1445, 0, %p390;
	setp.lt.s32 	%p391, %r1410, 2;
	selp.b32 	%r1517, 0, %r1516, %p391;
	add.s32 	%r1456, %r1517, %r1446;
	selp.b32 	%r1518, 0, %r1440, %p391;
	add.s32 	%r1451, %r1518, %r1441;
	mov.b32 	%r1457, 4;
	// begin inline asm
	shfl.sync.up.b32 %r1450, %r1451, %r1457, %r1488, %r1489;
	// end inline asm
	// begin inline asm
	shfl.sync.up.b32 %r1455, %r1456, %r1457, %r1488, %r1489;
	// end inline asm
	setp.eq.s32 	%p392, %r1451, 0;
	selp.b32 	%r1519, %r1455, 0, %p392;
	setp.lt.s32 	%p393, %r1410, 4;
	selp.b32 	%r1520, 0, %r1519, %p393;
	add.s32 	%r1466, %r1520, %r1456;
	selp.b32 	%r1521, 0, %r1450, %p393;
	add.s32 	%r1461, %r1521, %r1451;
	mov.b32 	%r1467, 8;
	// begin inline asm
	shfl.sync.up.b32 %r1460, %r1461, %r1467, %r1488, %r1489;
	// end inline asm
	// begin inline asm
	shfl.sync.up.b32 %r1465, %r1466, %r1467, %r1488, %r1489;
	// end inline asm
	setp.eq.s32 	%p394, %r1461, 0;
	selp.b32 	%r1522, %r1465, 0, %p394;
	setp.lt.s32 	%p395, %r1410, 8;
	selp.b32 	%r1523, 0, %r1522, %p395;
	add.s32 	%r1476, %r1523, %r1466;
	selp.b32 	%r1524, 0, %r1460, %p395;
	add.s32 	%r1471, %r1524, %r1461;
	mov.b32 	%r1477, 16;
	// begin inline asm
	shfl.sync.up.b32 %r1470, %r1471, %r1477, %r1488, %r1489;
	// end inline asm
	// begin inline asm
	shfl.sync.up.b32 %r1475, %r1476, %r1477, %r1488, %r1489;
	// end inline asm
	setp.eq.s32 	%p396, %r1471, 0;
	selp.b32 	%r1525, %r1475, 0, %p396;
	setp.lt.s32 	%p397, %r1410, 16;
	selp.b32 	%r1526, 0, %r1525, %p397;
	add.s32 	%r1486, %r1526, %r1476;
	selp.b32 	%r1527, 0, %r1470, %p397;
	add.s32 	%r1481, %r1527, %r1471;
	// begin inline asm
	shfl.sync.up.b32 %r1480, %r1481, %r1487, %r1488, %r1489;
	// end inline asm
	// begin inline asm
	shfl.sync.up.b32 %r1485, %r1486, %r1487, %r1488, %r1489;
	// end inline asm
	setp.ne.s32 	%p398, %r1410, 31;
	@%p398 bra 	$L__BB13_6;
	shl.b32 	%r1528, %r7, 3;
	mov.u32 	%r1529, _ZN6thrust24THRUST_300001_SM_1000_NS8cuda_cub4core6detail5shmemE;
	add.s32 	%r1530, %r1529, %r1528;
	st.shared.v2.u32 	[%r1530], {%r1481, %r1486};
$L__BB13_6:
	setp.ne.s64 	%p399, %rd11, %rd12;
	setp.ne.s64 	%p400, %rd10, %rd11;
	setp.ne.s64 	%p401, %rd9, %rd10;
	setp.ne.s64 	%p402, %rd8, %rd9;
	setp.ne.s64 	%p403, %rd7, %rd8;
	setp.ne.s64 	%p404, %rd6, %rd7;
	setp.ne.s64 	%p405, %rd5, %rd6;
	setp.ne.s32 	%p406, %r1640, 0;
	bar.sync 	0;
	ld.shared.v4.u32 	{%r31, %r1531, %r32, %r1532}, [_ZN6thrust24THRUST_300001_SM_1000_NS8cuda_cub4core6detail5shmemE];
	add.s32 	%r1533, %r32, %r31;
	setp.eq.s32 	%p407, %r32, 0;
	selp.b32 	%r1534, %r1531, 0, %p407;
	add.s32 	%r1535, %r1534, %r1532;
	setp.eq.s32 	%p408, %r7, 2;
	selp.b32 	%r1536, %r1535, %r1531, %p408;
	selp.b32 	%r1537, %r1533, %r31, %p408;
	ld.shared.v4.u32 	{%r33, %r1538, %r34, %r1539}, [_ZN6thrust24THRUST_300001_SM_1000_NS8cuda_cub4core6detail5shmemE+16];
	add.s32 	%r1540, %r33, %r1533;
	setp.eq.s32 	%p409, %r33, 0;
	selp.b32 	%r1541, %r1535, 0, %p409;
	add.s32 	%r1542, %r1541, %r1538;
	setp.eq.s32 	%p410, %r7, 3;
	selp.b32 	%r1543, %r1542, %r1536, %p410;
	selp.b32 	%r1544, %r1540, %r1537, %p410;
	add.s32 	%r1545, %r34, %r1540;
	setp.eq.s32 	%p411, %r34, 0;
	selp.b32 	%r1546, %r1542, 0, %p411;
	add.s32 	%r1547, %r1546, %r1539;
	setp.eq.s32 	%p412, %r7, 4;
	selp.b32 	%r1548, %r1547, %r1543, %p412;
	selp.b32 	%r1549, %r1545, %r1544, %p412;
	ld.shared.v4.u32 	{%r35, %r1550, %r36, %r1551}, [_ZN6thrust24THRUST_300001_SM_1000_NS8cuda_cub4core6detail5shmemE+32];
	add.s32 	%r1552, %r35, %r1545;
	setp.eq.s32 	%p413, %r35, 0;
	selp.b32 	%r1553, %r1547, 0, %p413;
	add.s32 	%r1554, %r1553, %r1550;
	setp.eq.s32 	%p414, %r7, 5;
	selp.b32 	%r1555, %r1554, %r1548, %p414;
	selp.b32 	%r1556, %r1552, %r1549, %p414;
	add.s32 	%r1557, %r36, %r1552;
	setp.eq.s32 	%p415, %r36, 0;
	selp.b32 	%r1558, %r1554, 0, %p415;
	add.s32 	%r1559, %r1558, %r1551;
	setp.eq.s32 	%p416, %r7, 6;
	selp.b32 	%r1560, %r1559, %r1555, %p416;
	selp.b32 	%r1561, %r1557, %r1556, %p416;
	ld.shared.v4.u32 	{%r37, %r1562, %r38, %r1563}, [_ZN6thrust24THRUST_300001_SM_1000_NS8cuda_cub4core6detail5shmemE+48];
	add.s32 	%r1564, %r37, %r1557;
	setp.eq.s32 	%p417, %r37, 0;
	selp.b32 	%r1565, %r1559, 0, %p417;
	add.s32 	%r1566, %r1565, %r1562;
	setp.eq.s32 	%p418, %r7, 7;
	selp.b32 	%r1567, %r1566, %r1560, %p418;
	selp.b32 	%r1568, %r1564, %r1561, %p418;
	add.s32 	%r39, %r38, %r1564;
	setp.eq.s32 	%p419, %r38, 0;
	selp.b32 	%r1569, %r1566, 0, %p419;
	add.s32 	%r40, %r1569, %r1563;
	setp.lt.u32 	%p420, %r1640, 32;
	selp.b32 	%r1570, 0, %r1567, %p420;
	selp.b32 	%r1571, 0, %r1568, %p420;
	setp.eq.s32 	%p421, %r1480, 0;
	selp.b32 	%r1572, %r1570, 0, %p421;
	add.s32 	%r1573, %r1572, %r1485;
	setp.eq.s32 	%p422, %r1410, 0;
	selp.b32 	%r41, %r1570, %r1573, %p422;
	selp.b32 	%r1574, 0, %r1480, %p422;
	add.s32 	%r42, %r1571, %r1574;
	add.s32 	%r43, %r42, %r1635;
	setp.eq.s32 	%p423, %r1635, 0;
	selp.b32 	%r1575, %r41, 0, %p423;
	add.s32 	%r44, %r1575, %r8;
	add.s32 	%r45, %r20, %r42;
	selp.b32 	%r1576, 0, %r44, %p405;
	add.s32 	%r46, %r9, %r1576;
	add.s32 	%r47, %r21, %r42;
	selp.b32 	%r1577, 0, %r46, %p404;
	add.s32 	%r48, %r10, %r1577;
	add.s32 	%r49, %r22, %r42;
	selp.b32 	%r1578, 0, %r48, %p403;
	add.s32 	%r50, %r11, %r1578;
	add.s32 	%r51, %r23, %r42;
	selp.b32 	%r1579, 0, %r50, %p402;
	add.s32 	%r52, %r12, %r1579;
	add.s32 	%r53, %r24, %r42;
	selp.b32 	%r1580, 0, %r52, %p401;
	add.s32 	%r54, %r13, %r1580;
	add.s32 	%r55, %r25, %r42;
	selp.b32 	%r1581, 0, %r54, %p400;
	add.s32 	%r56, %r14, %r1581;
	add.s32 	%r57, %r26, %r42;
	selp.b32 	%r1582, 0, %r56, %p399;
	add.s32 	%r58, %r15, %r1582;
	@%p406 bra 	$L__BB13_8;
	mov.b64 	%rd428, {%r39, %r40};
	add.s64 	%rd427, %rd1, 512;
	mov.b64 	%rd429, 101;
	// begin inline asm
	st.relaxed.gpu.v2.u64 [%rd427], {%rd428, %rd429};
	// end inline asm
$L__BB13_8:
	setp.lt.s32 	%p424, %r39, 257;
	@%p424 bra 	$L__BB13_34;
	bar.sync 	0;
	@%p423 bra 	$L__BB13_11;
	shl.b32 	%r1583, %r42, 4;
	mov.u32 	%r1584, _ZN6thrust24THRUST_300001_SM_1000_NS8cuda_cub4core6detail5shmemE;
	add.s32 	%r1585, %r1584, %r1583;
	st.shared.u64 	[%r1585], %rd479;
	st.shared.u32 	[%r1585+8], %r41;
$L__BB13_11:
	setp.eq.s64 	%p435, %rd5, %rd6;
	@%p435 bra 	$L__BB13_13;
	shl.b32 	%r1586, %r43, 4;
	mov.u32 	%r1587, _ZN6thrust24THRUST_300001_SM_1000_NS8cuda_cub4core6detail5shmemE;
	add.s32 	%r1588, %r1587, %r1586;
	st.shared.u64 	[%r1588], %rd5;
	st.shared.u32 	[%r1588+8], %r44;
$L__BB13_13:
	setp.eq.s64 	%p436, %rd6, %rd7;
	@%p436 bra 	$L__BB13_15;
	shl.b32 	%r1589, %r45, 4;
	mov.u32 	%r1590, _ZN6thrust24THRUST_300001_SM_1000_NS8cuda_cub4core6detail5shmemE;
	add.s32 	%r1591, %r1590, %r1589;
	st.shared.u64 	[%r1591], %rd6;
	st.shared.u32 	[%r1591+8], %r46;
$L__BB13_15:
	setp.eq.s64 	%p437, %rd7, %rd8;
	@%p437 bra 	$L__BB13_17;
	shl.b32 	%r1592, %r47, 4;
	mov.u32 	%r1593, _ZN6thrust24THRUST_300001_SM_1000_NS8cuda_cub4core6detail5shmemE;
	add.s32 	%r1594, %r1593, %r1592;
	st.shared.u64 	[%r1594], %rd7;
	st.shared.u32 	[%r1594+8], %r48;
$L__BB13_17:
	setp.eq.s64 	%p438, %rd8, %rd9;
	@%p438 bra 	$L__BB13_19;
	shl.b32 	%r1595, %r49, 4;
	mov.u32 	%r1596, _ZN6thrust24THRUST_300001_SM_1000_NS8cuda_cub4core6detail5shmemE;
	add.s32 	%r1597, %r1596, %r1595;
	st.shared.u64 	[%r1597], %rd8;
	st.shared.u32 	[%r1597+8], %r50;
$L__BB13_19:
	setp.eq.s64 	%p439, %rd9, %rd10;
	@%p439 bra 	$L__BB13_21;
	shl.b32 	%r1598, %r51, 4;
	mov.u32 	%r1599, _ZN6thrust24THRUST_300001_SM_1000_NS8cuda_cub4core6detail5shmemE;
	add.s32 	%r1600, %r1599, %r1598;
	st.shared.u64 	[%r1600], %rd9;
	st.shared.u32 	[%r1600+8], %r52;
$L__BB13_21:
	setp.eq.s64 	%p440, %rd10, %rd11;
	@%p440 bra 	$L__BB13_23;
	shl.b32 	%r1601, %r53, 4;
	mov.u32 	%r1602, _ZN6thrust24THRUST_300001_SM_1000_NS8cuda_cub4core6detail5shmemE;
	add.s32 	%r1603, %r1602, %r1601;
	st.shared.u64 	[%r1603], %rd10;
	st.shared.u32 	[%r1603+8], %r54;
$L__BB13_23:
	setp.eq.s64 	%p441, %rd11, %rd12;
	@%p441 bra 	$L__BB13_25;
	shl.b32 	%r1604, %r55, 4;
	mov.u32 	%r1605, _ZN6thrust24THRUST_300001_SM_1000_NS8cuda_cub4core6detail5shmemE;
	add.s32 	%r1606, %r1605, %r1604;
	st.shared.u64 	[%r1606], %rd11;
	st.shared.u32 	[%r1606+8], %r56;
$L__BB13_25:
	setp.eq.s64 	%p442, %rd12, %rd13;
	@%p442 bra 	$L__BB13_27;
	shl.b32 	%r1607, %r57, 4;
	mov.u32 	%r1608, _ZN6thrust24THRUST_300001_SM_1000_NS8cuda_cub4core6detail5shmemE;
	add.s32 	%r1609, %r1608, %r1607;
	st.shared.u64 	[%r1609], %rd12;
	st.shared.u32 	[%r1609+8], %r58;
$L__BB13_27:
	bar.sync 	0;
	setp.ge.u32 	%p443, %r1640, %r39;
	@%p443 bra 	$L__BB13_286;
	add.s32 	%r1610, %r32, %r33;
	add.s32 	%r1611, %r1610, %r34;
	add.s32 	%r1612, %r1611, %r35;
	add.s32 	%r1613, %r1612, %r36;
	add.s32 	%r1614, %r1613, %r37;
	add.s32 	%r1615, %r1614, %r38;
	add.s32 	%r1616, %r1615, %r31;
	not.b32 	%r1617, %r1640;
	add.s32 	%r59, %r1616, %r1617;
	and.b32  	%r1618, %r59, 768;
	setp.eq.s32 	%p444, %r1618, 768;
	@%p444 bra 	$L__BB13_31;
	shr.u32 	%r1619, %r59, 8;
	add.s32 	%r1620, %r1619, 1;
	and.b32  	%r1621, %r1620, 3;
	mul.wide.u32 	%rd466, %r1640, 4;
	add.s64 	%rd481, %rd4, %rd466;
	mul.wide.u32 	%rd467, %r1640, 8;
	add.s64 	%rd480, %rd3, %rd467;
	shl.b32 	%r1622, %r1640, 4;
	mov.u32 	%r1623, _ZN6thrust24THRUST_300001_SM_1000_NS8cuda_cub4core6detail5shmemE;
	add.s32 	%r1624, %r1622, %r1623;
	add.s32 	%r1637, %r1624, 8;
	neg.s32 	%r1636, %r1621;
	shl.b32 	%r1625, %r1620, 8;
	and.b32  	%r1626, %r1625, 768;
	add.s32 	%r1640, %r1640, %r1626;
$L__BB13_30:
	.pragma "nounroll";
	ld.shared.u64 	%rd468, [%r1637+-8];
	ld.shared.u32 	%r1627, [%r1637];
	st.global.u64 	[%rd480], %rd468;
	st.global.u32 	[%rd481], %r1627;
	add.s64 	%rd481, %rd481, 1024;
	add.s64 	%rd480, %rd480, 2048;
	add.s32 	%r1637, %r1637, 4096;
	add.s32 	%r1636, %r1636, 1;
	setp.ne.s32 	%p445, %r1636, 0;
	@%p445 bra 	$L__BB13_30;
$L__BB13_31:
	setp.lt.u32 	%p446, %r59, 768;
	@%p446 bra 	$L__BB13_286;
	shl.b32 	%r1628, %r1640, 4;
	mov.u32 	%r1629, _ZN6thrust24THRUST_300001_SM_1000_NS8cuda_cub4core6detail5shmemE;
	add.s32 	%r1630, %r1628, %r1629;
	add.s32 	%r1639, %r1630, 8192;
	mul.wide.u32 	%rd469, %r1640, 8;
	add.s64 	%rd470, %rd469, %rd3;
	add.s64 	%rd483, %rd470, 4096;
	mul.wide.u32 	%rd471, %r1640, 4;
	add.s64 	%rd472, %rd471, %rd4;
	add.s64 	%rd482, %rd472, 2048;
$L__BB13_33:
	ld.shared.u64 	%rd473, [%r1639+-8192];
	ld.shared.u32 	%r1631, [%r1639+-8184];
	st.global.u64 	[%rd483+-4096], %rd473;
	st.global.u32 	[%rd482+-2048], %r1631;
	ld.shared.u64 	%rd474, [%r1639+-4096];
	ld.shared.u32 	%r1632, [%r1639+-4088];
	st.global.u64 	[%rd483+-2048], %rd474;
	st.global.u32 	[%rd482+-1024], %r1632;
	ld.shared.u64 	%rd475, [%r1639];
	ld.shared.u32 	%r1633, [%r1639+8];
	st.global.u64 	[%rd483], %rd475;
	st.global.u32 	[%rd482], %r1633;
	ld.shared.u64 	%rd476, [%r1639+4096];
	ld.shared.u32 	%r1634, [%r1639+4104];
	st.global.u64 	[%rd483+2048], %rd476;
	st.global.u32 	[%rd482+1024], %r1634;
	add.s32 	%r1640, %r1640, 1024;
	add.s32 	%r1639, %r1639, 16384;
	add.s64 	%rd483, %rd483, 8192;
	add.s64 	%rd482, %rd482, 4096;
	setp.lt.s32 	%p447, %r1640, %r39;
	@%p447 bra 	$L__BB13_33;
	bra.uni 	$L__BB13_286;
$L__BB13_34:
	@%p423 bra 	$L__BB13_36;
	mul.wide.s32 	%rd430, %r42, 8;
	add.s64 	%rd431, %rd3, %rd430;
	st.global.u64 	[%rd431], %rd479;
	mul.wide.s32 	%rd432, %r42, 4;
	add.s64 	%rd433, %rd4, %rd432;
	st.global.u32 	[%rd433], %r41;
$L__BB13_36:
	setp.eq.s64 	%p426, %rd5, %rd6;
	@%p426 bra 	$L__BB13_38;
	mul.wide.s32 	%rd434, %r43, 8;
	add.s64 	%rd435, %rd3, %rd434;
	st.global.u64 	[%rd435], %rd5;
	mul.wide.s32 	%rd436, %r43, 4;
	add.s64 	%rd437, %rd4, %rd436;
	st.global.u32 	[%rd437], %r44;
$L__BB13_38:
	setp.eq.s64 	%p427, %rd6, %rd7;
	@%p427 bra 	$L__BB13_40;
	mul.wide.s32 	%rd438, %r45, 8;
	add.s64 	%rd439, %rd3, %rd438;
	st.global.u64 	[%rd439], %rd6;
	mul.wide.s32 	%rd440, %r45, 4;
	add.s64 	%rd441, %rd4, %rd440;
	st.global.u32 	[%rd441], %r46;
$L__BB13_40:
	setp.eq.s64 	%p428, %rd7, %rd8;
	@%p428 bra 	$L__BB13_42;
	mul.wide.s32 	%rd442, %r47, 8;
	add.s64 	%rd443, %rd3, %rd442;
	st.global.u64 	[%rd443], %rd7;
	mul.wide.s32 	%rd444, %r47, 4;
	add.s64 	%rd445, %rd4, %rd444;
	st.global.u32 	[%rd445], %r48;
$L__BB13_42:
	setp.eq.s64 	%p429, %rd8, %rd9;
	@%p429 bra 	$L__BB13_44;
	mul.wide.s32 	%rd446, %r49, 8;
	add.s64 	%rd447, %rd3, %rd446;
	st.global.u64 	[%rd447], %rd8;
	mul.wide.s32 	%rd448, %r49, 4;
	add.s64 	%rd449, %rd4, %rd448;
	st.global.u32 	[%rd449], %r50;
$L__BB13_44:
	setp.eq.s64 	%p430, %rd9, %rd10;
	@%p430 bra 	$L__BB13_46;
	mul.wide.s32 	%rd450, %r51, 8;
	add.s64 	%rd451, %rd3, %rd450;
	st.global.u64 	[%rd451], %rd9;
	mul.wide.s32 	%rd452, %r51, 4;
	add.s64 	%rd453, %rd4, %rd452;
	st.global.u32 	[%rd453], %r52;
$L__BB13_46:
	setp.eq.s64 	%p431, %rd10, %rd11;
	@%p431 bra 	$L__BB13_48;
	mul.wide.s32 	%rd454, %r53, 8;
	add.s64 	%rd455, %rd3, %rd454;
	st.global.u64 	[%rd455], %rd10;
	mul.wide.s32 	%rd456, %r53, 4;
	add.s64 	%rd457, %rd4, %rd456;
	st.global.u32 	[%rd457], %r54;
$L__BB13_48:
	setp.eq.s64 	%p432, %rd11, %rd12;
	@%p432 bra 	$L__BB13_50;
	mul.wide.s32 	%rd458, %r55, 8;
	add.s64 	%rd459, %rd3, %rd458;
	st.global.u64 	[%rd459], %rd11;
	mul.wide.s32 	%rd460, %r55, 4;
	add.s64 	%rd461, %rd4, %rd460;
	st.global.u32 	[%rd461], %r56;
$L__BB13_50:
	setp.eq.s64 	%p433, %rd12, %rd13;
	@%p433 bra 	$L__BB13_286;
	mul.wide.s32 	%rd462, %r57, 8;
	add.s64 	%rd463, %rd3, %rd462;
	st.global.u64 	[%rd463], %rd12;
	mul.wide.s32 	%rd464, %r57, 4;
	add.s64 	%rd465, %rd4, %rd464;
	st.global.u32 	[%rd465], %r58;
	bra.uni 	$L__BB13_286;
$L__BB13_52:
	mov.u32 	%r1654, %tid.x;
	and.b32  	%r1020, %r1654, 31;
	and.b32  	%r1021, %r1654, 992;
	add.s32 	%r1022, %r3, %r1020;
	mad.lo.s32 	%r1023, %r1021, 9, %r1022;
	mul.wide.u32 	%rd336, %r1023, 8;
	add.s64 	%rd318, %rd2, %rd336;
	// begin inline asm
	ld.global.nc.u64 %rd317, [%rd318];
	// end inline asm
	add.s64 	%rd320, %rd318, 256;
	// begin inline asm
	ld.global.nc.u64 %rd319, [%rd320];
	// end inline asm
	add.s64 	%rd322, %rd318, 512;
	// begin inline asm
	ld.global.nc.u64 %rd321, [%rd322];
	// end inline asm
	add.s64 	%rd324, %rd318, 768;
	// begin inline asm
	ld.global.nc.u64 %rd323, [%rd324];
	// end inline asm
	add.s64 	%rd326, %rd318, 1024;
	// begin inline asm
	ld.global.nc.u64 %rd325, [%rd326];
	// end inline asm
	add.s64 	%rd328, %rd318, 1280;
	// begin inline asm
	ld.global.nc.u64 %rd327, [%rd328];
	// end inline asm
	add.s64 	%rd330, %rd318, 1536;
	// begin inline asm
	ld.global.nc.u64 %rd329, [%rd330];
	// end inline asm
	add.s64 	%rd332, %rd318, 1792;
	// begin inline asm
	ld.global.nc.u64 %rd331, [%rd332];
	// end inline asm
	add.s64 	%rd334, %rd318, 2048;
	// begin inline asm
	ld.global.nc.u64 %rd333, [%rd334];
	// end inline asm
	// begin inline asm
	mov.u32 %r1019, %laneid;
	// end inline asm
	shr.u32 	%r75, %r1654, 5;
	mad.lo.s32 	%r76, %r75, 288, %r1019;
	shl.b32 	%r1024, %r76, 3;
	mov.u32 	%r1025, _ZN6thrust24THRUST_300001_SM_1000_NS8cuda_cub4core6detail5shmemE;
	add.s32 	%r77, %r1025, %r1024;
	st.shared.u64 	[%r77], %rd317;
	st.shared.u64 	[%r77+256], %rd319;
	st.shared.u64 	[%r77+512], %rd321;
	st.shared.u64 	[%r77+768], %rd323;
	st.shared.u64 	[%r77+1024], %rd325;
	st.shared.u64 	[%r77+1280], %rd327;
	st.shared.u64 	[%r77+1536], %rd329;
	st.shared.u64 	[%r77+1792], %rd331;
	st.shared.u64 	[%r77+2048], %rd333;
	bar.warp.sync 	-1;
	shl.b32 	%r78, %r1019, 3;
	shl.b32 	%r1026, %r1019, 6;
	add.s32 	%r79, %r77, %r1026;
	ld.shared.u64 	%rd28, [%r79];
	ld.shared.u64 	%rd29, [%r79+8];
	ld.shared.u64 	%rd30, [%r79+16];
	ld.shared.u64 	%rd31, [%r79+24];
	ld.shared.u64 	%rd32, [%r79+32];
	ld.shared.u64 	%rd33, [%r79+40];
	ld.shared.u64 	%rd34, [%r79+48];
	ld.shared.u64 	%rd35, [%r79+56];
	ld.shared.u64 	%rd36, [%r79+64];
	setp.ne.s32 	%p269, %r1654, 0;
	mov.b64 	%rd485, 0;
	@%p269 bra 	$L__BB13_54;
	mul.wide.u32 	%rd339, %r3, 8;
	add.s64 	%rd340, %rd2, %rd339;
	add.s64 	%rd338, %rd340, -8;
	// begin inline asm
	ld.global.nc.u64 %rd485, [%rd338];
	// end inline asm
$L__BB13_54:
	setp.eq.s32 	%p270, %r1654, 0;
	bar.sync 	0;
	shl.b32 	%r1027, %r76, 2;
	sub.s32 	%r1028, %r77, %r1027;
	st.shared.u32 	[%r1028], %r1;
	st.shared.u32 	[%r1028+128], %r1;
	st.shared.u32 	[%r1028+256], %r1;
	st.shared.u32 	[%r1028+384], %r1;
	st.shared.u32 	[%r1028+512], %r1;
	st.shared.u32 	[%r1028+640], %r1;
	st.shared.u32 	[%r1028+768], %r1;
	st.shared.u32 	[%r1028+896], %r1;
	st.shared.u32 	[%r1028+1024], %r1;
	bar.warp.sync 	-1;
	add.s32 	%r1029, %r76, %r78;
	shl.b32 	%r1030, %r1029, 2;
	sub.s32 	%r1031, %r79, %r1030;
	ld.shared.u32 	%r80, [%r1031];
	ld.shared.u32 	%r81, [%r1031+4];
	ld.shared.u32 	%r82, [%r1031+8];
	ld.shared.u32 	%r83, [%r1031+12];
	ld.shared.u32 	%r84, [%r1031+16];
	ld.shared.u32 	%r85, [%r1031+20];
	ld.shared.u32 	%r86, [%r1031+24];
	ld.shared.u32 	%r87, [%r1031+28];
	ld.shared.u32 	%r88, [%r1031+32];
	bar.sync 	0;
	shl.b32 	%r1032, %r1654, 3;
	add.s32 	%r1034, %r1025, %r1032;
	add.s32 	%r89, %r1034, 2176;
	st.shared.u64 	[%r1034+2176], %rd36;
	bar.sync 	0;
	@%p270 bra 	$L__BB13_56;
	ld.shared.u64 	%rd485, [%r89+-8];
$L__BB13_56:
	setp.ne.s64 	%p271, %rd485, %rd28;
	selp.u32 	%r1095, 1, 0, %p271;
	setp.ne.s64 	%p272, %rd28, %rd29;
	selp.u32 	%r1096, 1, 0, %p272;
	setp.ne.s64 	%p273, %rd29, %rd30;
	selp.u32 	%r1097, 1, 0, %p273;
	setp.ne.s64 	%p274, %rd30, %rd31;
	selp.u32 	%r1098, 1, 0, %p274;
	setp.ne.s64 	%p275, %rd31, %rd32;
	selp.u32 	%r1099, 1, 0, %p275;
	setp.ne.s64 	%p276, %rd32, %rd33;
	selp.u32 	%r1100, 1, 0, %p276;
	setp.ne.s64 	%p277, %rd33, %rd34;
	selp.u32 	%r1101, 1, 0, %p277;
	setp.ne.s64 	%p278, %rd34, %rd35;
	selp.u32 	%r1102, 1, 0, %p278;
	setp.ne.s64 	%p279, %rd35, %rd36;
	selp.u32 	%r1103, 1, 0, %p279;
	add.s32 	%r90, %r1096, %r1095;
	selp.b32 	%r1104, 0, %r80, %p272;
	add.s32 	%r1105, %r81, %r1104;
	add.s32 	%r91, %r90, %r1097;
	selp.b32 	%r1106, 0, %r1105, %p273;
	add.s32 	%r1107, %r82, %r1106;
	add.s32 	%r92, %r91, %r1098;
	selp.b32 	%r1108, 0, %r1107, %p274;
	add.s32 	%r1109, %r83, %r1108;
	add.s32 	%r93, %r92, %r1099;
	selp.b32 	%r1110, 0, %r1109, %p275;
	add.s32 	%r1111, %r84, %r1110;
	add.s32 	%r94, %r93, %r1100;
	selp.b32 	%r1112, 0, %r1111, %p276;
	add.s32 	%r1113, %r85, %r1112;
	add.s32 	%r95, %r94, %r1101;
	selp.b32 	%r1114, 0, %r1113, %p277;
	add.s32 	%r1115, %r86, %r1114;
	add.s32 	%r96, %r95, %r1102;
	selp.b32 	%r1116, 0, %r1115, %p278;
	add.s32 	%r1117, %r87, %r1116;
	add.s32 	%r1036, %r96, %r1103;
	selp.b32 	%r1118, 0, %r1117, %p279;
	add.s32 	%r1041, %r88, %r1118;
	mov.b32 	%r1092, 1;
	mov.b32 	%r1093, 0;
	mov.b32 	%r1094, -1;
	// begin inline asm
	shfl.sync.up.b32 %r1035, %r1036, %r1092, %r1093, %r1094;
	// end inline asm
	// begin inline asm
	shfl.sync.up.b32 %r1040, %r1041, %r1092, %r1093, %r1094;
	// end inline asm
	setp.eq.s32 	%p280, %r1036, 0;
	selp.b32 	%r1119, %r1040, 0, %p280;
	setp.lt.s32 	%p281, %r1019, 1;
	selp.b32 	%r1120, 0, %r1035, %p281;
	add.s32 	%r1046, %r1120, %r1036;
	selp.b32 	%r1121, 0, %r1119, %p281;
	add.s32 	%r1051, %r1121, %r1041;
	mov.b32 	%r1052, 2;
	// begin inline asm
	shfl.sync.up.b32 %r1045, %r1046, %r1052, %r1093, %r1094;
	// end inline asm
	// begin inline asm
	shfl.sync.up.b32 %r1050, %r1051, %r1052, %r1093, %r1094;
	// end inline asm
	setp.eq.s32 	%p282, %r1046, 0;
	selp.b32 	%r1122, %r1050, 0, %p282;
	setp.lt.s32 	%p283, %r1019, 2;
	selp.b32 	%r1123, 0, %r1045, %p283;
	add.s32 	%r1056, %r1123, %r1046;
	selp.b32 	%r1124, 0, %r1122, %p283;
	add.s32 	%r1061, %r1124, %r1051;
	mov.b32 	%r1062, 4;
	// begin inline asm
	shfl.sync.up.b32 %r1055, %r1056, %r1062, %r1093, %r1094;
	// end inline asm
	// begin inline asm
	shfl.sync.up.b32 %r1060, %r1061, %r1062, %r1093, %r1094;
	// end inline asm
	setp.eq.s32 	%p284, %r1056, 0;
	selp.b32 	%r1125, %r1060, 0, %p284;
	setp.lt.s32 	%p285, %r1019, 4;
	selp.b32 	%r1126, 0, %r1055, %p285;
	add.s32 	%r1066, %r1126, %r1056;
	selp.b32 	%r1127, 0, %r1125, %p285;
	add.s32 	%r1071, %r1127, %r1061;
	mov.b32 	%r1072, 8;
	// begin inline asm
	shfl.sync.up.b32 %r1065, %r1066, %r1072, %r1093, %r1094;
	// end inline asm
	// begin inline asm
	shfl.sync.up.b32 %r1070, %r1071, %r1072, %r1093, %r1094;
	// end inline asm
	setp.eq.s32 	%p286, %r1066, 0;
	selp.b32 	%r1128, %r1070, 0, %p286;
	setp.lt.s32 	%p287, %r1019, 8;
	selp.b32 	%r1129, 0, %r1065, %p287;
	add.s32 	%r1076, %r1129, %r1066;
	selp.b32 	%r1130, 0, %r1128, %p287;
	add.s32 	%r1081, %r1130, %r1071;
	mov.b32 	%r1082, 16;
	// begin inline asm
	shfl.sync.up.b32 %r1075, %r1076, %r1082, %r1093, %r1094;
	// end inline asm
	// begin inline asm
	shfl.sync.up.b32 %r1080, %r1081, %r1082, %r1093, %r1094;
	// end inline asm
	setp.eq.s32 	%p288, %r1076, 0;
	selp.b32 	%r1131, %r1080, 0, %p288;
	setp.lt.s32 	%p289, %r1019, 16;
	selp.b32 	%r1132, 0, %r1075, %p289;
	add.s32 	%r1086, %r1132, %r1076;
	selp.b32 	%r1133, 0, %r1131, %p289;
	add.s32 	%r1091, %r1133, %r1081;
	// begin inline asm
	shfl.sync.up.b32 %r1644, %r1086, %r1092, %r1093, %r1094;
	// end inline asm
	// begin inline asm
	shfl.sync.up.b32 %r1645, %r1091, %r1092, %r1093, %r1094;
	// end inline asm
	setp.ne.s32 	%p290, %r1019, 31;
	@%p290 bra 	$L__BB13_58;
	shl.b32 	%r1134, %r75, 3;
	mov.u32 	%r1135, _ZN6thrust24THRUST_300001_SM_1000_NS8cuda_cub4core6detail5shmemE;
	add.s32 	%r1136, %r1135, %r1134;
	st.shared.v2.u32 	[%r1136], {%r1086, %r1091};
$L__BB13_58:
	bar.sync 	0;
	ld.shared.v4.u32 	{%r1137, %r1138, %r1139, %r1140}, [_ZN6thrust24THRUST_300001_SM_1000_NS8cuda_cub4core6detail5shmemE];
	add.s32 	%r1141, %r1139, %r1137;
	setp.eq.s32 	%p291, %r1139, 0;
	selp.b32 	%r1142, %r1138, 0, %p291;
	add.s32 	%r1143, %r1142, %r1140;
	setp.eq.s32 	%p292, %r75, 2;
	selp.b32 	%r1144, %r1141, %r1137, %p292;
	selp.b32 	%r1145, %r1143, %r1138, %p292;
	ld.shared.v4.u32 	{%r1146, %r1147, %r1148, %r1149}, [_ZN6thrust24THRUST_300001_SM_1000_NS8cuda_cub4core6detail5shmemE+16];
	add.s32 	%r1150, %r1146, %r1141;
	setp.eq.s32 	%p293, %r1146, 0;
	selp.b32 	%r1151, %r1143, 0, %p293;
	add.s32 	%r1152, %r1151, %r1147;
	setp.eq.s32 	%p294, %r75, 3;
	selp.b32 	%r1153, %r1150, %r1144, %p294;
	selp.b32 	%r1154, %r1152, %r1145, %p294;
	add.s32 	%r1155, %r1148, %r1150;
	setp.eq.s32 	%p295, %r1148, 0;
	selp.b32 	%r1156, %r1152, 0, %p295;
	add.s32 	%r1157, %r1156, %r1149;
	setp.eq.s32 	%p296, %r75, 4;
	selp.b32 	%r1158, %r1155, %r1153, %p296;
	selp.b32 	%r1159, %r1157, %r1154, %p296;
	ld.shared.v4.u32 	{%r1160, %r1161, %r1162, %r1163}, [_ZN6thrust24THRUST_300001_SM_1000_NS8cuda_cub4core6detail5shmemE+32];
	add.s32 	%r1164, %r1160, %r1155;
	setp.eq.s32 	%p297, %r1160, 0;
	selp.b32 	%r1165, %r1157, 0, %p297;
	add.s32 	%r1166, %r1165, %r1161;
	setp.eq.s32 	%p298, %r75, 5;
	selp.b32 	%r1167, %r1164, %r1158, %p298;
	selp.b32 	%r1168, %r1166, %r1159, %p298;
	add.s32 	%r1169, %r1162, %r1164;
	setp.eq.s32 	%p299, %r1162, 0;
	selp.b32 	%r1170, %r1166, 0, %p299;
	add.s32 	%r1171, %r1170, %r1163;
	setp.eq.s32 	%p300, %r75, 6;
	selp.b32 	%r1172, %r1169, %r1167, %p300;
	selp.b32 	%r1173, %r1171, %r1168, %p300;
	ld.shared.v4.u32 	{%r1174, %r1175, %r1176, %r1177}, [_ZN6thrust24THRUST_300001_SM_1000_NS8cuda_cub4core6detail5shmemE+48];
	add.s32 	%r1178, %r1174, %r1169;
	setp.eq.s32 	%p301, %r1174, 0;
	selp.b32 	%r1179, %r1171, 0, %p301;
	add.s32 	%r1180, %r1179, %r1175;
	setp.eq.s32 	%p302, %r75, 7;
	selp.b32 	%r101, %r1178, %r1172, %p302;
	selp.b32 	%r102, %r1180, %r1173, %p302;
	add.s32 	%r103, %r1176, %r1178;
	setp.eq.s32 	%p303, %r1176, 0;
	selp.b32 	%r1181, %r1180, 0, %p303;
	add.s32 	%r104, %r1181, %r1177;
	setp.lt.u32 	%p304, %r1654, 32;
	@%p304 bra 	$L__BB13_60;
	setp.eq.s32 	%p305, %r1644, 0;
	selp.b32 	%r1182, %r102, 0, %p305;
	add.s32 	%r1183, %r1182, %r1645;
	setp.eq.s32 	%p306, %r1019, 0;
	selp.b32 	%r1184, 0, %r1644, %p306;
	add.s32 	%r1644, %r101, %r1184;
	selp.b32 	%r1645, %r102, %r1183, %p306;
	bra.uni 	$L__BB13_76;
$L__BB13_60:
	setp.ne.s32 	%p307, %r1654, 0;
	mul.wide.u32 	%rd341, %r2, 16;
	add.s64 	%rd41, %rd1, %rd341;
	@%p307 bra 	$L__BB13_62;
	st.shared.u32 	[_ZN6thrust24THRUST_300001_SM_1000_NS8cuda_cub4core6detail5shmemE+116], %r103;
	st.shared.u32 	[_ZN6thrust24THRUST_300001_SM_1000_NS8cuda_cub4core6detail5shmemE+120], %r104;
	mov.b64 	%rd343, {%r103, %r104};
	add.s64 	%rd342, %rd41, 512;
	mov.b64 	%rd344, 100;
	// begin inline asm
	st.relaxed.gpu.v2.u64 [%rd342], {%rd343, %rd344};
	// end inline asm
$L__BB13_62:
	not.b32 	%r107, %r1654;
	mov.u32 	%r1185, %nctaid.x;
	setp.gt.u32 	%p308, %r1185, 499;
	@%p308 bra 	$L__BB13_64;
	membar.cta;
	bra.uni 	$L__BB13_65;
$L__BB13_64:
	mov.b32 	%r1186, 450;
	// begin inline asm
	nanosleep.u32 %r1186;
	// end inline asm
$L__BB13_65:
	mul.wide.s32 	%rd345, %r107, 16;
	add.s64 	%rd346, %rd41, %rd345;
	add.s64 	%rd42, %rd346, 512;
$L__BB13_66:
	// begin inline asm
	ld.relaxed.gpu.v2.u64 {%rd347, %rd486}, [%rd42];
	// end inline asm
	setp.eq.s64 	%p309, %rd486, 99;
	mov.b32 	%r1187, -1;
	vote.sync.any.pred 	%p310, %p309, %r1187;
	@%p310 bra 	$L__BB13_66;
	mov.b64 	{%r1191, %r1196}, %rd347;
	setp.eq.s64 	%p311, %rd486, 101;
	mov.b32 	%r1239, -1;
	vote.sync.ballot.b32 	%r1240, %p311, %r1239;
	// begin inline asm
	mov.u32 %r1189, %lanemask_ge;
	// end inline asm
	and.b32  	%r1241, %r1240, %r1189;
	or.b32  	%r1242, %r1241, -2147483648;
	add.s32 	%r1243, %r1242, -1;
	not.b32 	%r1244, %r1242;
	and.b32  	%r1245, %r1244, %r1243;
	popc.b32 	%r1193, %r1245;
	mov.b32 	%r1197, 1;
	// begin inline asm
	shfl.sync.down.b32 %r1190, %r1191, %r1197, %r1193, %r1239;
	// end inline asm
	// begin inline asm
	shfl.sync.down.b32 %r1195, %r1196, %r1197, %r1193, %r1239;
	// end inline asm
	setp.lt.s32 	%p313, %r1019, %r1193;
	setp.eq.s32 	%p314, %r1191, 0;
	selp.b32 	%r1246, %r1190, 0, %p313;
	add.s32 	%r1201, %r1246, %r1191;
	selp.b32 	%r1247, %r1195, 0, %p314;
	selp.b32 	%r1248, %r1247, 0, %p313;
	add.s32 	%r1206, %r1248, %r1196;
	mov.b32 	%r1207, 2;
	// begin inline asm
	shfl.sync.down.b32 %r1200, %r1201, %r1207, %r1193, %r1239;
	// end inline asm
	// begin inline asm
	shfl.sync.down.b32 %r1205, %r1206, %r1207, %r1193, %r1239;
	// end inline asm
	add.s32 	%r1249, %r1019, 2;
	setp.gt.s32 	%p315, %r1249, %r1193;
	setp.eq.s32 	%p316, %r1201, 0;
	selp.b32 	%r1250, %r1205, 0, %p316;
	selp.b32 	%r1251, 0, %r1200, %p315;
	add.s32 	%r1211, %r1201, %r1251;
	selp.b32 	%r1252, 0, %r1250, %p315;
	add.s32 	%r1216, %r1252, %r1206;
	mov.b32 	%r1217, 4;
	// begin inline asm
	shfl.sync.down.b32 %r1210, %r1211, %r1217, %r1193, %r1239;
	// end inline asm
	// begin inline asm
	shfl.sync.down.b32 %r1215, %r1216, %r1217, %r1193, %r1239;
	// end inline asm
	add.s32 	%r109, %r1019, 4;
	setp.gt.s32 	%p317, %r109, %r1193;
	setp.eq.s32 	%p318, %r1211, 0;
	selp.b32 	%r1253, %r1215, 0, %p318;
	selp.b32 	%r1254, 0, %r1210, %p317;
	add.s32 	%r1221, %r1211, %r1254;
	selp.b32 	%r1255, 0, %r1253, %p317;
	add.s32 	%r1226, %r1216, %r1255;
	mov.b32 	%r1227, 8;
	// begin inline asm
	shfl.sync.down.b32 %r1220, %r1221, %r1227, %r1193, %r1239;
	// end inline asm
	// begin inline asm
	shfl.sync.down.b32 %r1225, %r1226, %r1227, %r1193, %r1239;
	// end inline asm
	add.s32 	%r110, %r1019, 8;
	setp.gt.s32 	%p319, %r110, %r1193;
	setp.eq.s32 	%p320, %r1221, 0;
	selp.b32 	%r1256, %r1225, 0, %p320;
	selp.b32 	%r1257, 0, %r1220, %p319;
	add.s32 	%r1231, %r1221, %r1257;
	selp.b32 	%r1258, 0, %r1256, %p319;
	add.s32 	%r1236, %r1226, %r1258;
	mov.b32 	%r1237, 16;
	// begin inline asm
	shfl.sync.down.b32 %r1230, %r1231, %r1237, %r1193, %r1239;
	// end inline asm
	// begin inline asm
	shfl.sync.down.b32 %r1235, %r1236, %r1237, %r1193, %r1239;
	// end inline asm
	add.s32 	%r111, %r1019, 16;
	setp.gt.s32 	%p321, %r111, %r1193;
	setp.eq.s32 	%p322, %r1231, 0;
	selp.b32 	%r1259, %r1235, 0, %p322;
	selp.b32 	%r1260, 0, %r1230, %p321;
	add.s32 	%r1641, %r1260, %r1231;
	selp.b32 	%r1261, 0, %r1259, %p321;
	add.s32 	%r1642, %r1236, %r1261;
	add.s32 	%r1643, %r2, %r107;
	add.s64 	%rd45, %rd1, 512;
$L__BB13_68:
	setp.ne.s64 	%p323, %rd486, 101;
	mov.b32 	%r1262, -1;
	vote.sync.all.pred 	%p324, %p323, %r1262;
	not.pred 	%p325, %p324;
	@%p325 bra 	$L__BB13_72;
	mul.wide.s32 	%rd402, %r1643, 16;
	add.s64 	%rd403, %rd45, %rd402;
	add.s64 	%rd47, %rd403, -512;
$L__BB13_70:
	// begin inline asm
	ld.relaxed.gpu.v2.u64 {%rd404, %rd486}, [%rd47];
	// end inline asm
	setp.eq.s64 	%p363, %rd486, 99;
	mov.b32 	%r1333, -1;
	vote.sync.any.pred 	%p364, %p363, %r1333;
	@%p364 bra 	$L__BB13_70;
	mov.b64 	{%r1336, %r1341}, %rd404;
	setp.eq.s64 	%p365, %rd486, 101;
	mov.b32 	%r1384, -1;
	vote.sync.ballot.b32 	%r1385, %p365, %r1384;
	and.b32  	%r1386, %r1385, %r1189;
	or.b32  	%r1387, %r1386, -2147483648;
	add.s32 	%r1388, %r1387, -1;
	not.b32 	%r1389, %r1387;
	and.b32  	%r1390, %r1389, %r1388;
	popc.b32 	%r1338, %r1390;
	mov.b32 	%r1342, 1;
	// begin inline asm
	shfl.sync.down.b32 %r1335, %r1336, %r1342, %r1338, %r1384;
	// end inline asm
	// begin inline asm
	shfl.sync.down.b32 %r1340, %r1341, %r1342, %r1338, %r1384;
	// end inline asm
	setp.lt.s32 	%p367, %r1019, %r1338;
	setp.eq.s32 	%p368, %r1336, 0;
	selp.b32 	%r1391, %r1335, 0, %p367;
	add.s32 	%r1346, %r1391, %r1336;
	selp.b32 	%r1392, %r1340, 0, %p368;
	selp.b32 	%r1393, %r1392, 0, %p367;
	add.s32 	%r1351, %r1393, %r1341;
	mov.b32 	%r1352, 2;
	// begin inline asm
	shfl.sync.down.b32 %r1345, %r1346, %r1352, %r1338, %r1384;
	// end inline asm
	// begin inline asm
	shfl.sync.down.b32 %r1350, %r1351, %r1352, %r1338, %r1384;
	// end inline asm
	add.s32 	%r1394, %r1019, 2;
	setp.gt.s32 	%p369, %r1394, %r1338;
	setp.eq.s32 	%p370, %r1346, 0;
	selp.b32 	%r1395, %r1350, 0, %p370;
	selp.b32 	%r1396, 0, %r1345, %p369;
	add.s32 	%r1356, %r1346, %r1396;
	selp.b32 	%r1397, 0, %r1395, %p369;
	add.s32 	%r1361, %r1397, %r1351;
	mov.b32 	%r1362, 4;
	// begin inline asm
	shfl.sync.down.b32 %r1355, %r1356, %r1362, %r1338, %r1384;
	// end inline asm
	// begin inline asm
	shfl.sync.down.b32 %r1360, %r1361, %r1362, %r1338, %r1384;
	// end inline asm
	setp.gt.s32 	%p371, %r109, %r1338;
	setp.eq.s32 	%p372, %r1356, 0;
	selp.b32 	%r1398, %r1360, 0, %p372;
	selp.b32 	%r1399, 0, %r1355, %p371;
	add.s32 	%r1366, %r1356, %r1399;
	selp.b32 	%r1400, 0, %r1398, %p371;
	add.s32 	%r1371, %r1361, %r1400;
	mov.b32 	%r1372, 8;
	// begin inline asm
	shfl.sync.down.b32 %r1365, %r1366, %r1372, %r1338, %r1384;
	// end inline asm
	// begin inline asm
	shfl.sync.down.b32 %r1370, %r1371, %r1372, %r1338, %r1384;
	// end inline asm
	setp.gt.s32 	%p373, %r110, %r1338;
	setp.eq.s32 	%p374, %r1366, 0;
	selp.b32 	%r1401, %r1370, 0, %p374;
	selp.b32 	%r1402, 0, %r1365, %p373;
	add.s32 	%r1376, %r1366, %r1402;
	selp.b32 	%r1403, 0, %r1401, %p373;
	add.s32 	%r1381, %r1371, %r1403;
	mov.b32 	%r1382, 16;
	// begin inline asm
	shfl.sync.down.b32 %r1375, %r1376, %r1382, %r1338, %r1384;
	// end inline asm
	// begin inline asm
	shfl.sync.down.b32 %r1380, %r1381, %r1382, %r1338, %r1384;
	// end inline asm
	setp.gt.s32 	%p375, %r111, %r1338;
	setp.eq.s32 	%p376, %r1376, 0;
	selp.b32 	%r1404, %r1380, 0, %p376;
	selp.b32 	%r1405, 0, %r1375, %p375;
	selp.b32 	%r1406, 0, %r1404, %p375;
	add.s32 	%r1407, %r1381, %r1406;
	add.s32 	%r1408, %r1405, %r1641;
	add.s32 	%r118, %r1408, %r1376;
	setp.eq.s32 	%p377, %r1641, 0;
	selp.b32 	%r1409, %r1407, 0, %p377;
	add.s32 	%r1642, %r1409, %r1642;
	add.s32 	%r1643, %r1643, -32;
	mov.u32 	%r1641, %r118;
	bra.uni 	$L__BB13_68;
$L__BB13_72:
	@%p307 bra 	$L__BB13_74;
	add.s32 	%r1264, %r1641, %r103;
	setp.eq.s32 	%p327, %r103, 0;
	selp.b32 	%r1265, %r1642, 0, %p327;
	add.s32 	%r1266, %r1265, %r104;
	mov.b64 	%rd351, {%r1264, %r1266};
	add.s64 	%rd350, %rd41, 512;
	mov.b64 	%rd352, 101;
	// begin inline asm
	st.relaxed.gpu.v2.u64 [%rd350], {%rd351, %rd352};
	// end inline asm
	st.shared.u32 	[_ZN6thrust24THRUST_300001_SM_1000_NS8cuda_cub4core6detail5shmemE+100], %r1641;
	st.shared.v2.u32 	[_ZN6thrust24THRUST_300001_SM_1000_NS8cuda_cub4core6detail5shmemE+104], {%r1642, %r1264};
	st.shared.u32 	[_ZN6thrust24THRUST_300001_SM_1000_NS8cuda_cub4core6detail5shmemE+112], %r1266;
$L__BB13_74:
	setp.ne.s32 	%p328, %r1019, 0;
	@%p328 bra 	$L__BB13_76;
	st.shared.v2.u32 	[_ZN6thrust24THRUST_300001_SM_1000_NS8cuda_cub4core6detail5shmemE+72], {%r1641, %r1642};
	mov.u32 	%r1644, %r1641;
	mov.u32 	%r1645, %r1642;
$L__BB13_76:
	setp.eq.s32 	%p329, %r1654, 0;
	bar.sync 	0;
	@%p329 bra 	$L__BB13_78;
	ld.shared.v2.u32 	{%r1267, %r1268}, [_ZN6thrust24THRUST_300001_SM_1000_NS8cuda_cub4core6detail5shmemE+72];
	add.s32 	%r123, %r1267, %r1644;
	setp.eq.s32 	%p330, %r1644, 0;
	selp.b32 	%r1269, %r1268, 0, %p330;
	add.s32 	%r1645, %r1269, %r1645;
	mov.u32 	%r1644, %r123;
$L__BB13_78:
	setp.ne.s64 	%p331, %rd34, %rd35;
	setp.ne.s64 	%p332, %rd33, %rd34;
	setp.ne.s64 	%p333, %rd32, %rd33;
	setp.ne.s64 	%p334, %rd31, %rd32;
	setp.ne.s64 	%p335, %rd30, %rd31;
	setp.ne.s64 	%p336, %rd29, %rd30;
	setp.ne.s64 	%p337, %rd28, %rd29;
	setp.ne.s64 	%p338, %rd485, %rd28;
	selp.u32 	%r1270, 1, 0, %p338;
	add.s32 	%r127, %r1644, %r1270;
	selp.b32 	%r1271, 0, %r1645, %p338;
	add.s32 	%r128, %r1271, %r80;
	add.s32 	%r129, %r90, %r1644;
	selp.b32 	%r1272, 0, %r128, %p337;
	add.s32 	%r130, %r81, %r1272;
	add.s32 	%r131, %r91, %r1644;
	selp.b32 	%r1273, 0, %r130, %p336;
	add.s32 	%r132, %r82, %r1273;
	add.s32 	%r133, %r92, %r1644;
	selp.b32 	%r1274, 0, %r132, %p335;
	add.s32 	%r134, %r83, %r1274;
	add.s32 	%r135, %r93, %r1644;
	selp.b32 	%r1275, 0, %r134, %p334;
	add.s32 	%r136, %r84, %r1275;
	add.s32 	%r137, %r94, %r1644;
	selp.b32 	%r1276, 0, %r136, %p333;
	add.s32 	%r138, %r85, %r1276;
	add.s32 	%r139, %r95, %r1644;
	selp.b32 	%r1277, 0, %r138, %p332;
	add.s32 	%r140, %r86, %r1277;
	add.s32 	%r141, %r96, %r1644;
	selp.b32 	%r1278, 0, %r140, %p331;
	add.s32 	%r142, %r87, %r1278;
	ld.shared.u32 	%r143, [_ZN6thrust24THRUST_300001_SM_1000_NS8cuda_cub4core6detail5shmemE+116];
	ld.shared.u32 	%r144, [_ZN6thrust24THRUST_300001_SM_1000_NS8cuda_cub4core6detail5shmemE+100];
	setp.lt.s32 	%p339, %r143, 257;
	@%p339 bra 	$L__BB13_104;
	setp.eq.s64 	%p349, %rd485, %rd28;
	bar.sync 	0;
	@%p349 bra 	$L__BB13_81;
	sub.s32 	%r1279, %r1644, %r144;
	shl.b32 	%r1280, %r1279, 4;
	mov.u32 	%r1281, _ZN6thrust24THRUST_300001_SM_1000_NS8cuda_cub4core6detail5shmemE;
	add.s32 	%r1282, %r1281, %r1280;
	st.shared.u64 	[%r1282], %rd485;
	st.shared.u32 	[%r1282+8], %r1645;
$L__BB13_81:
	setp.eq.s64 	%p350, %rd28, %rd29;
	@%p350 bra 	$L__BB13_83;
	sub.s32 	%r1283, %r127, %r144;
	shl.b32 	%r1284, %r1283, 4;
	mov.u32 	%r1285, _ZN6thrust24THRUST_300001_SM_1000_NS8cuda_cub4core6detail5shmemE;
	add.s32 	%r1286, %r1285, %r1284;
	st.shared.u64 	[%r1286], %rd28;
	st.shared.u32 	[%r1286+8], %r128;
$L__BB13_83:
	setp.eq.s64 	%p351, %rd29, %rd30;
	@%p351 bra 	$L__BB13_85;
	sub.s32 	%r1287, %r129, %r144;
	shl.b32 	%r1288, %r1287, 4;
	mov.u32 	%r1289, _ZN6thrust24THRUST_300001_SM_1000_NS8cuda_cub4core6detail5shmemE;
	add.s32 	%r1290, %r1289, %r1288;
	st.shared.u64 	[%r1290], %rd29;
	st.shared.u32 	[%r1290+8], %r130;
$L__BB13_85:
	setp.eq.s64 	%p352, %rd30, %rd31;
	@%p352 bra 	$L__BB13_87;
	sub.s32 	%r1291, %r131, %r144;
	shl.b32 	%r1292, %r1291, 4;
	mov.u32 	%r1293, _ZN6thrust24THRUST_300001_SM_1000_NS8cuda_cub4core6detail5shmemE;
	add.s32 	%r1294, %r1293, %r1292;
	st.shared.u64 	[%r1294], %rd30;
	st.shared.u32 	[%r1294+8], %r132;
$L__BB13_87:
	setp.eq.s64 	%p353, %rd31, %rd32;
	@%p353 bra 	$L__BB13_89;
	sub.s32 	%r1295, %r133, %r144;
	shl.b32 	%r1296, %r1295, 4;
	mov.u32 	%r1297, _ZN6thrust24THRUST_300001_SM_1000_NS8cuda_cub4core6detail5shmemE;
	add.s32 	%r1298, %r1297, %r1296;
	st.shared.u64 	[%r1298], %rd31;
	st.shared.u32 	[%r1298+8], %r134;
$L__BB13_89:
	setp.eq.s64 	%p354, %rd32, %rd33;
	@%p354 bra 	$L__BB13_91;
	sub.s32 	%r1299, %r135, %r144;
	shl.b32 	%r1300, %r1299, 4;
	mov.u32 	%r1301, _ZN6thrust24THRUST_300001_SM_1000_NS8cuda_cub4core6detail5shmemE;
	add.s32 	%r1302, %r1301, %r1300;
	st.shared.u64 	[%r1302], %rd32;
	st.shared.u32 	[%r1302+8], %r136;
$L__BB13_91:
	setp.eq.s64 	%p355, %rd33, %rd34;
	@%p355 bra 	$L__BB13_93;
	sub.s32 	%r1303, %r137, %r144;
	shl.b32 	%r1304, %r1303, 4;
	mov.u32 	%r1305, _ZN6thrust24THRUST_300001_SM_1000_NS8cuda_cub4core6detail5shmemE;
	add.s32 	%r1306, %r1305, %r1304;
	st.shared.u64 	[%r1306], %rd33;
	st.shared.u32 	[%r1306+8], %r138;
$L__BB13_93:
	setp.eq.s64 	%p356, %rd34, %rd35;
	@%p356 bra 	$L__BB13_95;
	sub.s32 	%r1307, %r139, %r144;
	shl.b32 	%r1308, %r1307, 4;
	mov.u32 	%r1309, _ZN6thrust24THRUST_300001_SM_1000_NS8cuda_cub4core6detail5shmemE;
	add.s32 	%r1310, %r1309, %r1308;
	st.shared.u64 	[%r1310], %rd34;
	st.shared.u32 	[%r1310+8], %r140;
$L__BB13_95:
	setp.eq.s64 	%p357, %rd35, %rd36;
	@%p357 bra 	$L__BB13_97;
	sub.s32 	%r1311, %r141, %r144;
	shl.b32 	%r1312, %r1311, 4;
	mov.u32 	%r1313, _ZN6thrust24THRUST_300001_SM_1000_NS8cuda_cub4core6detail5shmemE;
	add.s32 	%r1314, %r1313, %r1312;
	st.shared.u64 	[%r1314], %rd35;
	st.shared.u32 	[%r1314+8], %r142;
$L__BB13_97:
	bar.sync 	0;
	setp.ge.s32 	%p358, %r1654, %r143;
	@%p358 bra 	$L__BB13_286;
	not.b32 	%r1315, %r1654;
	add.s32 	%r145, %r143, %r1315;
	and.b32  	%r1316, %r145, 768;
	setp.eq.s32 	%p359, %r1316, 768;
	@%p359 bra 	$L__BB13_101;
	shr.u32 	%r1317, %r145, 8;
	add.s32 	%r1318, %r1317, 1;
	and.b32  	%r1319, %r1318, 3;
	shl.b32 	%r1320, %r1654, 4;
	mov.u32 	%r1321, _ZN6thrust24THRUST_300001_SM_1000_NS8cuda_cub4core6detail5shmemE;
	add.s32 	%r1322, %r1320, %r1321;
	add.s32 	%r1650, %r1322, 8;
	add.s32 	%r1649, %r1654, %r144;
	neg.s32 	%r1648, %r1319;
	shl.b32 	%r1323, %r1318, 8;
	and.b32  	%r1324, %r1323, 768;
	add.s32 	%r1654, %r1654, %r1324;
$L__BB13_100:
	.pragma "nounroll";
	mul.wide.s32 	%rd389, %r1649, 4;
	add.s64 	%rd390, %rd4, %rd389;
	mul.wide.s32 	%rd391, %r1649, 8;
	add.s64 	%rd392, %rd3, %rd391;
	ld.shared.u64 	%rd393, [%r1650+-8];
	ld.shared.u32 	%r1325, [%r1650];
	st.global.u64 	[%rd392], %rd393;
	st.global.u32 	[%rd390], %r1325;
	add.s32 	%r1650, %r1650, 4096;
	add.s32 	%r1649, %r1649, 256;
	add.s32 	%r1648, %r1648, 1;
	setp.ne.s32 	%p360, %r1648, 0;
	@%p360 bra 	$L__BB13_100;
$L__BB13_101:
	setp.lt.u32 	%p361, %r145, 768;
	@%p361 bra 	$L__BB13_286;
	shl.b32 	%r1326, %r1654, 4;
	mov.u32 	%r1327, _ZN6thrust24THRUST_300001_SM_1000_NS8cuda_cub4core6detail5shmemE;
	add.s32 	%r1328, %r1326, %r1327;
	add.s32 	%r1653, %r1328, 8192;
	add.s64 	%rd50, %rd3, 4096;
	add.s32 	%r1652, %r1654, %r144;
	add.s64 	%rd51, %rd4, 2048;
$L__BB13_103:
	mul.wide.s32 	%rd394, %r1652, 8;
	add.s64 	%rd395, %rd50, %rd394;
	mul.wide.s32 	%rd396, %r1652, 4;
	add.s64 	%rd397, %rd51, %rd396;
	ld.shared.u64 	%rd398, [%r1653+-8192];
	ld.shared.u32 	%r1329, [%r1653+-8184];
	st.global.u64 	[%rd395+-4096], %rd398;
	st.global.u32 	[%rd397+-2048], %r1329;
	ld.shared.u64 	%rd399, [%r1653+-4096];
	ld.shared.u32 	%r1330, [%r1653+-4088];
	st.global.u64 	[%rd395+-2048], %rd399;
	st.global.u32 	[%rd397+-1024], %r1330;
	ld.shared.u64 	%rd400, [%r1653];
	ld.shared.u32 	%r1331, [%r1653+8];
	st.global.u64 	[%rd395], %rd400;
	st.global.u32 	[%rd397], %r1331;
	ld.shared.u64 	%rd401, [%r1653+4096];
	ld.shared.u32 	%r1332, [%r1653+4104];
	st.global.u64 	[%rd395+2048], %rd401;
	st.global.u32 	[%rd397+1024], %r1332;
	add.s32 	%r1654, %r1654, 1024;
	add.s32 	%r1653, %r1653, 16384;
	add.s32 	%r1652, %r1652, 1024;
	setp.lt.s32 	%p362, %r1654, %r143;
	@%p362 bra 	$L__BB13_103;
	bra.uni 	$L__BB13_286;
$L__BB13_104:
	setp.eq.s64 	%p340, %rd485, %rd28;
	@%p340 bra 	$L__BB13_106;
	mul.wide.s32 	%rd353, %r1644, 8;
	add.s64 	%rd354, %rd3, %rd353;
	st.global.u64 	[%rd354], %rd485;
	mul.wide.s32 	%rd355, %r1644, 4;
	add.s64 	%rd356, %rd4, %rd355;
	st.global.u32 	[%rd356], %r1645;
$L__BB13_106:
	setp.eq.s64 	%p341, %rd28, %rd29;
	@%p341 bra 	$L__BB13_108;
	mul.wide.s32 	%rd357, %r127, 8;
	add.s64 	%rd358, %rd3, %rd357;
	st.global.u64 	[%rd358], %rd28;
	mul.wide.s32 	%rd359, %r127, 4;
	add.s64 	%rd360, %rd4, %rd359;
	st.global.u32 	[%rd360], %r128;
$L__BB13_108:
	setp.eq.s64 	%p342, %rd29, %rd30;
	@%p342 bra 	$L__BB13_110;
	mul.wide.s32 	%rd361, %r129, 8;
	add.s64 	%rd362, %rd3, %rd361;
	st.global.u64 	[%rd362], %rd29;
	mul.wide.s32 	%rd363, %r129, 4;
	add.s64 	%rd364, %rd4, %rd363;
	st.global.u32 	[%rd364], %r130;
$L__BB13_110:
	setp.eq.s64 	%p343, %rd30, %rd31;
	@%p343 bra 	$L__BB13_112;
	mul.wide.s32 	%rd365, %r131, 8;
	add.s64 	%rd366, %rd3, %rd365;
	st.global.u64 	[%rd366], %rd30;
	mul.wide.s32 	%rd367, %r131, 4;
	add.s64 	%rd368, %rd4, %rd367;
	st.global.u32 	[%rd368], %r132;
$L__BB13_112:
	setp.eq.s64 	%p344, %rd31, %rd32;
	@%p344 bra 	$L__BB13_114;
	mul.wide.s32 	%rd369, %r133, 8;
	add.s64 	%rd370, %rd3, %rd369;
	st.global.u64 	[%rd370], %rd31;
	mul.wide.s32 	%rd371, %r133, 4;
	add.s64 	%rd372, %rd4, %rd371;
	st.global.u32 	[%rd372], %r134;
$L__BB13_114:
	setp.eq.s64 	%p345, %rd32, %rd33;
	@%p345 bra 	$L__BB13_116;
	mul.wide.s32 	%rd373, %r135, 8;
	add.s64 	%rd374, %rd3, %rd373;
	st.global.u64 	[%rd374], %rd32;
	mul.wide.s32 	%rd375, %r135, 4;
	add.s64 	%rd376, %rd4, %rd375;
	st.global.u32 	[%rd376], %r136;
$L__BB13_116:
	setp.eq.s64 	%p346, %rd33, %rd34;
	@%p346 bra 	$L__BB13_118;
	mul.wide.s32 	%rd377, %r137, 8;
	add.s64 	%rd378, %rd3, %rd377;
	st.global.u64 	[%rd378], %rd33;
	mul.wide.s32 	%rd379, %r137, 4;
	add.s64 	%rd380, %rd4, %rd379;
	st.global.u32 	[%rd380], %r138;
$L__BB13_118:
	setp.eq.s64 	%p347, %rd34, %rd35;
	@%p347 bra 	$L__BB13_120;
	mul.wide.s32 	%rd381, %r139, 8;
	add.s64 	%rd382, %rd3, %rd381;
	st.global.u64 	[%rd382], %rd34;
	mul.wide.s32 	%rd383, %r139, 4;
	add.s64 	%rd384, %rd4, %rd383;
	st.global.u32 	[%rd384], %r140;
$L__BB13_120:
	setp.eq.s64 	%p348, %rd35, %rd36;
	@%p348 bra 	$L__BB13_286;
	mul.wide.s32 	%rd385, %r141, 8;
	add.s64 	%rd386, %rd3, %rd385;
	st.global.u64 	[%rd386], %rd35;
	mul.wide.s32 	%rd387, %r141, 4;
	add.s64 	%rd388, %rd4, %rd387;
	st.global.u32 	[%rd388], %r142;
	bra.uni 	$L__BB13_286;
$L__BB13_122:
	setp.lt.s32 	%p13, %r4, 1;
	@%p13 bra 	$L__BB13_286;
	setp.ne.s32 	%p14, %r2, 0;
	@%p14 bra 	$L__BB13_194;
	mul.wide.u32 	%rd243, %r3, 8;
	add.s64 	%rd242, %rd2, %rd243;
	// begin inline asm
	ld.global.nc.u64 %rd495, [%rd242];
	// end inline asm
	mov.u32 	%r165, %tid.x;
	and.b32  	%r764, %r165, 31;
	and.b32  	%r765, %r165, 992;
	mul.lo.s32 	%r766, %r765, 9;
	or.b32  	%r166, %r766, %r764;
	setp.ge.u32 	%p166, %r166, %r4;
	mov.u64 	%rd487, %rd495;
	@%p166 bra 	$L__BB13_126;
	mul.wide.u32 	%rd246, %r166, 8;
	add.s64 	%rd245, %rd242, %rd246;
	// begin inline asm
	ld.global.nc.u64 %rd487, [%rd245];
	// end inline asm
$L__BB13_126:
	add.s32 	%r767, %r166, 32;
	setp.ge.u32 	%p167, %r767, %r4;
	shl.b32 	%r768, %r166, 3;
	cvt.u64.u32 	%rd247, %r768;
	add.s64 	%rd56, %rd242, %rd247;
	mov.u64 	%rd488, %rd495;
	@%p167 bra 	$L__BB13_128;
	add.s64 	%rd249, %rd56, 256;
	// begin inline asm
	ld.global.nc.u64 %rd488, [%rd249];
	// end inline asm
$L__BB13_128:
	add.s32 	%r769, %r166, 64;
	setp.ge.u32 	%p168, %r769, %r4;
	mov.u64 	%rd489, %rd495;
	@%p168 bra 	$L__BB13_130;
	add.s64 	%rd251, %rd56, 512;
	// begin inline asm
	ld.global.nc.u64 %rd489, [%rd251];
	// end inline asm
$L__BB13_130:
	add.s32 	%r770, %r166, 96;
	setp.ge.u32 	%p169, %r770, %r4;
	mov.u64 	%rd490, %rd495;
	@%p169 bra 	$L__BB13_132;
	add.s64 	%rd253, %rd56, 768;
	// begin inline asm
	ld.global.nc.u64 %rd490, [%rd253];
	// end inline asm
$L__BB13_132:
	add.s32 	%r771, %r166, 128;
	setp.ge.u32 	%p170, %r771, %r4;
	mov.u64 	%rd491, %rd495;
	@%p170 bra 	$L__BB13_134;
	add.s64 	%rd255, %rd56, 1024;
	// begin inline asm
	ld.global.nc.u64 %rd491, [%rd255];
	// end inline asm
$L__BB13_134:
	add.s32 	%r772, %r166, 160;
	setp.ge.u32 	%p171, %r772, %r4;
	mov.u64 	%rd492, %rd495;
	@%p171 bra 	$L__BB13_136;
	add.s64 	%rd257, %rd56, 1280;
	// begin inline asm
	ld.global.nc.u64 %rd492, [%rd257];
	// end inline asm
$L__BB13_136:
	add.s32 	%r773, %r166, 192;
	setp.ge.u32 	%p172, %r773, %r4;
	mov.u64 	%rd493, %rd495;
	@%p172 bra 	$L__BB13_138;
	add.s64 	%rd259, %rd56, 1536;
	// begin inline asm
	ld.global.nc.u64 %rd493, [%rd259];
	// end inline asm
$L__BB13_138:
	add.s32 	%r774, %r166, 224;
	setp.ge.u32 	%p173, %r774, %r4;
	mov.u64 	%rd494, %rd495;
	@%p173 bra 	$L__BB13_140;
	add.s64 	%rd261, %rd56, 1792;
	// begin inline asm
	ld.global.nc.u64 %rd494, [%rd261];
	// end inline asm
$L__BB13_140:
	add.s32 	%r775, %r166, 256;
	setp.ge.u32 	%p174, %r775, %r4;
	@%p174 bra 	$L__BB13_142;
	add.s64 	%rd263, %rd56, 2048;
	// begin inline asm
	ld.global.nc.u64 %rd495, [%rd263];
	// end inline asm
$L__BB13_142:
	// begin inline asm
	mov.u32 %r776, %laneid;
	// end inline asm
	shr.u32 	%r168, %r165, 5;
	mad.lo.s32 	%r778, %r168, 288, %r776;
	shl.b32 	%r779, %r778, 3;
	mov.u32 	%r780, _ZN6thrust24THRUST_300001_SM_1000_NS8cuda_cub4core6detail5shmemE;
	add.s32 	%r781, %r780, %r779;
	st.shared.u64 	[%r781], %rd487;
	st.shared.u64 	[%r781+256], %rd488;
	st.shared.u64 	[%r781+512], %rd489;
	st.shared.u64 	[%r781+768], %rd490;
	st.shared.u64 	[%r781+1024], %rd491;
	st.shared.u64 	[%r781+1280], %rd492;
	st.shared.u64 	[%r781+1536], %rd493;
	st.shared.u64 	[%r781+1792], %rd494;
	st.shared.u64 	[%r781+2048], %rd495;
	bar.warp.sync 	-1;
	shl.b32 	%r782, %r776, 3;
	add.s32 	%r783, %r778, %r782;
	shl.b32 	%r784, %r776, 6;
	add.s32 	%r785, %r781, %r784;
	ld.shared.u64 	%rd73, [%r785];
	ld.shared.u64 	%rd74, [%r785+8];
	ld.shared.u64 	%rd75, [%r785+16];
	ld.shared.u64 	%rd76, [%r785+24];
	ld.shared.u64 	%rd77, [%r785+32];
	ld.shared.u64 	%rd78, [%r785+40];
	ld.shared.u64 	%rd79, [%r785+48];
	ld.shared.u64 	%rd80, [%r785+56];
	ld.shared.u64 	%rd81, [%r785+64];
	bar.sync 	0;
	shl.b32 	%r786, %r778, 2;
	sub.s32 	%r787, %r781, %r786;
	st.shared.u32 	[%r787], %r1;
	st.shared.u32 	[%r787+128], %r1;
	st.shared.u32 	[%r787+256], %r1;
	st.shared.u32 	[%r787+384], %r1;
	st.shared.u32 	[%r787+512], %r1;
	st.shared.u32 	[%r787+640], %r1;
	st.shared.u32 	[%r787+768], %r1;
	st.shared.u32 	[%r787+896], %r1;
	st.shared.u32 	[%r787+1024], %r1;
	bar.warp.sync 	-1;
	shl.b32 	%r788, %r783, 2;
	sub.s32 	%r789, %r785, %r788;
	ld.shared.u32 	%r169, [%r789];
	ld.shared.u32 	%r170, [%r789+4];
	ld.shared.u32 	%r171, [%r789+8];
	ld.shared.u32 	%r172, [%r789+12];
	ld.shared.u32 	%r173, [%r789+16];
	ld.shared.u32 	%r174, [%r789+20];
	ld.shared.u32 	%r175, [%r789+24];
	ld.shared.u32 	%r176, [%r789+28];
	ld.shared.u32 	%r177, [%r789+32];
	bar.sync 	0;
	shl.b32 	%r790, %r165, 3;
	add.s32 	%r791, %r780, %r790;
	add.s32 	%r178, %r791, 2176;
	st.shared.u64 	[%r791+2176], %rd81;
	bar.sync 	0;
	setp.eq.s32 	%p175, %r165, 0;
	mov.b32 	%r1655, 1;
	@%p175 bra 	$L__BB13_144;
	ld.shared.u64 	%rd496, [%r178+-8];
	setp.ne.s64 	%p176, %rd496, %rd73;
	selp.u32 	%r1655, 1, 0, %p176;
$L__BB13_144:
	setp.eq.s32 	%p177, %r165, 0;
	setp.ne.s64 	%p178, %rd73, %rd74;
	setp.ne.s64 	%p179, %rd74, %rd75;
	setp.ne.s64 	%p180, %rd75, %rd76;
	setp.ne.s64 	%p181, %rd76, %rd77;
	setp.ne.s64 	%p182, %rd77, %rd78;
	setp.ne.s64 	%p183, %rd78, %rd79;
	setp.ne.s64 	%p184, %rd79, %rd80;
	setp.ne.s64 	%p185, %rd80, %rd81;
	mul.lo.s32 	%r852, %r165, 9;
	setp.eq.s32 	%p186, %r852, %r4;
	selp.u32 	%r853, 1, 0, %p186;
	selp.b32 	%r854, %r853, %r1655, %p186;
	selp.b32 	%r181, %r853, %r854, %p177;
	add.s32 	%r855, %r852, 1;
	setp.eq.s32 	%p187, %r855, %r4;
	or.pred  	%p1, %p187, %p178;
	selp.u32 	%r856, 1, 0, %p1;
	add.s32 	%r857, %r852, 2;
	setp.eq.s32 	%p188, %r857, %r4;
	or.pred  	%p2, %p188, %p179;
	selp.u32 	%r858, 1, 0, %p2;
	add.s32 	%r859, %r852, 3;
	setp.eq.s32 	%p189, %r859, %r4;
	or.pred  	%p190, %p189, %p180;
	selp.u32 	%r860, 1, 0, %p190;
	add.s32 	%r861, %r852, 4;
	setp.eq.s32 	%p191, %r861, %r4;
	or.pred  	%p3, %p191, %p181;
	selp.u32 	%r862, 1, 0, %p3;
	add.s32 	%r863, %r852, 5;
	setp.eq.s32 	%p192, %r863, %r4;
	or.pred  	%p4, %p192, %p182;
	selp.u32 	%r864, 1, 0, %p4;
	add.s32 	%r865, %r852, 6;
	setp.eq.s32 	%p193, %r865, %r4;
	or.pred  	%p5, %p193, %p183;
	selp.u32 	%r866, 1, 0, %p5;
	add.s32 	%r867, %r852, 7;
	setp.eq.s32 	%p194, %r867, %r4;
	or.pred  	%p195, %p194, %p184;
	selp.u32 	%r868, 1, 0, %p195;
	add.s32 	%r869, %r852, 8;
	setp.eq.s32 	%p196, %r869, %r4;
	or.pred  	%p197, %p196, %p185;
	selp.u32 	%r870, 1, 0, %p197;
	add.s32 	%r182, %r181, %r856;
	selp.b32 	%r871, 0, %r169, %p1;
	add.s32 	%r872, %r170, %r871;
	add.s32 	%r183, %r182, %r858;
	selp.b32 	%r873, 0, %r872, %p2;
	add.s32 	%r874, %r171, %r873;
	add.s32 	%r184, %r183, %r860;
	selp.b32 	%r875, 0, %r874, %p190;
	add.s32 	%r876, %r172, %r875;
	add.s32 	%r185, %r184, %r862;
	selp.b32 	%r877, 0, %r876, %p3;
	add.s32 	%r878, %r173, %r877;
	add.s32 	%r186, %r185, %r864;
	selp.b32 	%r879, 0, %r878, %p4;
	add.s32 	%r880, %r174, %r879;
	add.s32 	%r187, %r186, %r866;
	selp.b32 	%r881, 0, %r880, %p5;
	add.s32 	%r882, %r175, %r881;
	add.s32 	%r188, %r187, %r868;
	selp.b32 	%r883, 0, %r882, %p195;
	add.s32 	%r884, %r176, %r883;
	add.s32 	%r793, %r188, %r870;
	selp.b32 	%r885, 0, %r884, %p197;
	add.s32 	%r798, %r177, %r885;
	mov.b32 	%r849, 1;
	mov.b32 	%r850, 0;
	mov.b32 	%r851, -1;
	// begin inline asm
	shfl.sync.up.b32 %r792, %r793, %r849, %r850, %r851;
	// end inline asm
	// begin inline asm
	shfl.sync.up.b32 %r797, %r798, %r849, %r850, %r851;
	// end inline asm
	setp.eq.s32 	%p198, %r793, 0;
	selp.b32 	%r886, %r797, 0, %p198;
	setp.lt.s32 	%p199, %r776, 1;
	selp.b32 	%r887, 0, %r792, %p199;
	add.s32 	%r803, %r887, %r793;
	selp.b32 	%r888, 0, %r886, %p199;
	add.s32 	%r808, %r888, %r798;
	mov.b32 	%r809, 2;
	// begin inline asm
	shfl.sync.up.b32 %r802, %r803, %r809, %r850, %r851;
	// end inline asm
	// begin inline asm
	shfl.sync.up.b32 %r807, %r808, %r809, %r850, %r851;
	// end inline asm
	setp.eq.s32 	%p200, %r803, 0;
	selp.b32 	%r889, %r807, 0, %p200;
	setp.lt.s32 	%p201, %r776, 2;
	selp.b32 	%r890, 0, %r802, %p201;
	add.s32 	%r813, %r890, %r803;
	selp.b32 	%r891, 0, %r889, %p201;
	add.s32 	%r818, %r891, %r808;
	mov.b32 	%r819, 4;
	// begin inline asm
	shfl.sync.up.b32 %r812, %r813, %r819, %r850, %r851;
	// end inline asm
	// begin inline asm
	shfl.sync.up.b32 %r817, %r818, %r819, %r850, %r851;
	// end inline asm
	setp.eq.s32 	%p202, %r813, 0;
	selp.b32 	%r892, %r817, 0, %p202;
	setp.lt.s32 	%p203, %r776, 4;
	selp.b32 	%r893, 0, %r812, %p203;
	add.s32 	%r823, %r893, %r813;
	selp.b32 	%r894, 0, %r892, %p203;
	add.s32 	%r828, %r894, %r818;
	mov.b32 	%r829, 8;
	// begin inline asm
	shfl.sync.up.b32 %r822, %r823, %r829, %r850, %r851;
	// end inline asm
	// begin inline asm
	shfl.sync.up.b32 %r827, %r828, %r829, %r850, %r851;
	// end inline asm
	setp.eq.s32 	%p204, %r823, 0;
	selp.b32 	%r895, %r827, 0, %p204;
	setp.lt.s32 	%p205, %r776, 8;
	selp.b32 	%r896, 0, %r822, %p205;
	add.s32 	%r833, %r896, %r823;
	selp.b32 	%r897, 0, %r895, %p205;
	add.s32 	%r838, %r897, %r828;
	mov.b32 	%r839, 16;
	// begin inline asm
	shfl.sync.up.b32 %r832, %r833, %r839, %r850, %r851;
	// end inline asm
	// begin inline asm
	shfl.sync.up.b32 %r837, %r838, %r839, %r850, %r851;
	// end inline asm
	setp.eq.s32 	%p206, %r833, 0;
	selp.b32 	%r898, %r837, 0, %p206;
	setp.lt.s32 	%p207, %r776, 16;
	selp.b32 	%r899, 0, %r832, %p207;
	add.s32 	%r843, %r899, %r833;
	selp.b32 	%r900, 0, %r898, %p207;
	add.s32 	%r848, %r900, %r838;
	// begin inline asm
	shfl.sync.up.b32 %r842, %r843, %r849, %r850, %r851;
	// end inline asm
	// begin inline asm
	shfl.sync.up.b32 %r847, %r848, %r849, %r850, %r851;
	// end inline asm
	setp.ne.s32 	%p208, %r776, 31;
	@%p208 bra 	$L__BB13_146;
	shl.b32 	%r901, %r168, 3;
	mov.u32 	%r902, _ZN6thrust24THRUST_300001_SM_1000_NS8cuda_cub4core6detail5shmemE;
	add.s32 	%r903, %r902, %r901;
	st.shared.v2.u32 	[%r903], {%r843, %r848};
$L__BB13_146:
	bar.sync 	0;
	ld.shared.v4.u32 	{%r193, %r904, %r194, %r905}, [_ZN6thrust24THRUST_300001_SM_1000_NS8cuda_cub4core6detail5shmemE];
	add.s32 	%r906, %r194, %r193;
	setp.eq.s32 	%p209, %r194, 0;
	selp.b32 	%r907, %r904, 0, %p209;
	add.s32 	%r908, %r907, %r905;
	setp.eq.s32 	%p210, %r168, 2;
	selp.b32 	%r909, %r906, %r193, %p210;
	selp.b32 	%r910, %r908, %r904, %p210;
	ld.shared.v4.u32 	{%r195, %r911, %r196, %r912}, [_ZN6thrust24THRUST_300001_SM_1000_NS8cuda_cub4core6detail5shmemE+16];
	add.s32 	%r913, %r195, %r906;
	setp.eq.s32 	%p211, %r195, 0;
	selp.b32 	%r914, %r908, 0, %p211;
	add.s32 	%r915, %r914, %r911;
	setp.eq.s32 	%p212, %r168, 3;
	selp.b32 	%r916, %r913, %r909, %p212;
	selp.b32 	%r917, %r915, %r910, %p212;
	add.s32 	%r918, %r196, %r913;
	setp.eq.s32 	%p213, %r196, 0;
	selp.b32 	%r919, %r915, 0, %p213;
	add.s32 	%r920, %r919, %r912;
	setp.eq.s32 	%p214, %r168, 4;
	selp.b32 	%r921, %r918, %r916, %p214;
	selp.b32 	%r922, %r920, %r917, %p214;
	ld.shared.v4.u32 	{%r197, %r923, %r198, %r924}, [_ZN6thrust24THRUST_300001_SM_1000_NS8cuda_cub4core6detail5shmemE+32];
	add.s32 	%r925, %r197, %r918;
	setp.eq.s32 	%p215, %r197, 0;
	selp.b32 	%r926, %r920, 0, %p215;
	add.s32 	%r927, %r926, %r923;
	setp.eq.s32 	%p216, %r168, 5;
	selp.b32 	%r928, %r925, %r921, %p216;
	selp.b32 	%r929, %r927, %r922, %p216;
	add.s32 	%r930, %r198, %r925;
	setp.eq.s32 	%p217, %r198, 0;
	selp.b32 	%r931, %r927, 0, %p217;
	add.s32 	%r932, %r931, %r924;
	setp.eq.s32 	%p218, %r168, 6;
	selp.b32 	%r933, %r930, %r928, %p218;
	selp.b32 	%r934, %r932, %r929, %p218;
	ld.shared.v4.u32 	{%r199, %r935, %r200, %r936}, [_ZN6thrust24THRUST_300001_SM_1000_NS8cuda_cub4core6detail5shmemE+48];
	add.s32 	%r937, %r199, %r930;
	setp.eq.s32 	%p219, %r199, 0;
	selp.b32 	%r938, %r932, 0, %p219;
	add.s32 	%r939, %r938, %r935;
	setp.eq.s32 	%p220, %r168, 7;
	selp.b32 	%r940, %r937, %r933, %p220;
	selp.b32 	%r941, %r939, %r934, %p220;
	add.s32 	%r1661, %r200, %r937;
	setp.eq.s32 	%p221, %r200, 0;
	selp.b32 	%r942, %r939, 0, %p221;
	add.s32 	%r202, %r942, %r936;
	setp.lt.u32 	%p222, %r165, 32;
	selp.b32 	%r943, 0, %r940, %p222;
	selp.b32 	%r944, 0, %r941, %p222;
	setp.eq.s32 	%p223, %r842, 0;
	selp.b32 	%r945, %r944, 0, %p223;
	add.s32 	%r946, %r945, %r847;
	setp.eq.s32 	%p224, %r776, 0;
	selp.b32 	%r947, 0, %r842, %p224;
	add.s32 	%r203, %r943, %r947;
	selp.b32 	%r204, %r944, %r946, %p224;
	add.s32 	%r205, %r203, %r181;
	setp.eq.s32 	%p225, %r181, 0;
	selp.b32 	%r948, %r204, 0, %p225;
	add.s32 	%r206, %r948, %r169;
	add.s32 	%r207, %r182, %r203;
	selp.b32 	%r949, 0, %r206, %p1;
	add.s32 	%r208, %r170, %r949;
	add.s32 	%r209, %r183, %r203;
	selp.b32 	%r950, 0, %r208, %p2;
	add.s32 	%r210, %r171, %r950;
	add.s32 	%r211, %r184, %r203;
	mul.lo.s32 	%r951, %r165, 9;
	add.s32 	%r952, %r951, 3;
	setp.eq.s32 	%p226, %r952, %r4;
	setp.ne.s64 	%p227, %rd75, %rd76;
	selp.b32 	%r953, 0, %r210, %p227;
	selp.b32 	%r954, 0, %r953, %p226;
	add.s32 	%r212, %r172, %r954;
	add.s32 	%r213, %r185, %r203;
	selp.b32 	%r955, 0, %r212, %p3;
	add.s32 	%r214, %r173, %r955;
	add.s32 	%r215, %r186, %r203;
	selp.b32 	%r956, 0, %r214, %p4;
	add.s32 	%r216, %r174, %r956;
	add.s32 	%r217, %r187, %r203;
	selp.b32 	%r957, 0, %r216, %p5;
	add.s32 	%r218, %r175, %r957;
	add.s32 	%r219, %r188, %r203;
	add.s32 	%r958, %r951, 7;
	setp.eq.s32 	%p228, %r958, %r4;
	setp.ne.s64 	%p229, %rd79, %rd80;
	selp.b32 	%r959, 0, %r218, %p229;
	selp.b32 	%r960, 0, %r959, %p228;
	add.s32 	%r220, %r176, %r960;
	setp.lt.s32 	%p230, %r1661, 257;
	@%p230 bra 	$L__BB13_172;
	bar.sync 	0;
	@%p225 bra 	$L__BB13_149;
	shl.b32 	%r964, %r203, 4;
	mov.u32 	%r965, _ZN6thrust24THRUST_300001_SM_1000_NS8cuda_cub4core6detail5shmemE;
	add.s32 	%r966, %r965, %r964;
	st.shared.u64 	[%r966], %rd496;
	st.shared.u32 	[%r966+8], %r204;
$L__BB13_149:
	not.pred 	%p247, %p1;
	@%p247 bra 	$L__BB13_151;
	shl.b32 	%r967, %r205, 4;
	mov.u32 	%r968, _ZN6thrust24THRUST_300001_SM_1000_NS8cuda_cub4core6detail5shmemE;
	add.s32 	%r969, %r968, %r967;
	st.shared.u64 	[%r969], %rd73;
	st.shared.u32 	[%r969+8], %r206;
$L__BB13_151:
	not.pred 	%p248, %p2;
	@%p248 bra 	$L__BB13_153;
	shl.b32 	%r970, %r207, 4;
	mov.u32 	%r971, _ZN6thrust24THRUST_300001_SM_1000_NS8cuda_cub4core6detail5shmemE;
	add.s32 	%r972, %r971, %r970;
	st.shared.u64 	[%r972], %rd74;
	st.shared.u32 	[%r972+8], %r208;
$L__BB13_153:
	mad.lo.s32 	%r973, %r165, 9, 3;
	setp.ne.s32 	%p249, %r973, %r4;
	setp.eq.s64 	%p250, %rd75, %rd76;
	and.pred  	%p251, %p249, %p250;
	@%p251 bra 	$L__BB13_155;
	shl.b32 	%r974, %r209, 4;
	mov.u32 	%r975, _ZN6thrust24THRUST_300001_SM_1000_NS8cuda_cub4core6detail5shmemE;
	add.s32 	%r976, %r975, %r974;
	st.shared.u64 	[%r976], %rd75;
	st.shared.u32 	[%r976+8], %r210;
$L__BB13_155:
	not.pred 	%p252, %p3;
	@%p252 bra 	$L__BB13_157;
	shl.b32 	%r977, %r211, 4;
	mov.u32 	%r978, _ZN6thrust24THRUST_300001_SM_1000_NS8cuda_cub4core6detail5shmemE;
	add.s32 	%r979, %r978, %r977;
	st.shared.u64 	[%r979], %rd76;
	st.shared.u32 	[%r979+8], %r212;
$L__BB13_157:
	not.pred 	%p253, %p4;
	@%p253 bra 	$L__BB13_159;
	shl.b32 	%r980, %r213, 4;
	mov.u32 	%r981, _ZN6thrust24THRUST_300001_SM_1000_NS8cuda_cub4core6detail5shmemE;
	add.s32 	%r982, %r981, %r980;
	st.shared.u64 	[%r982], %rd77;
	st.shared.u32 	[%r982+8], %r214;
$L__BB13_159:
	not.pred 	%p254, %p5;
	@%p254 bra 	$L__BB13_161;
	shl.b32 	%r983, %r215, 4;
	mov.u32 	%r984, _ZN6thrust24THRUST_300001_SM_1000_NS8cuda_cub4core6detail5shmemE;
	add.s32 	%r985, %r984, %r983;
	st.shared.u64 	[%r985], %rd78;
	st.shared.u32 	[%r985+8], %r216;
$L__BB13_161:
	mad.lo.s32 	%r986, %r165, 9, 7;
	setp.ne.s32 	%p255, %r986, %r4;
	setp.eq.s64 	%p256, %rd79, %rd80;
	and.pred  	%p257, %p255, %p256;
	@%p257 bra 	$L__BB13_163;
	shl.b32 	%r987, %r217, 4;
	mov.u32 	%r988, _ZN6thrust24THRUST_300001_SM_1000_NS8cuda_cub4core6detail5shmemE;
	add.s32 	%r989, %r988, %r987;
	st.shared.u64 	[%r989], %rd79;
	st.shared.u32 	[%r989+8], %r218;
$L__BB13_163:
	mad.lo.s32 	%r990, %r165, 9, 8;
	setp.ne.s32 	%p258, %r990, %r4;
	setp.eq.s64 	%p259, %rd80, %rd81;
	and.pred  	%p260, %p258, %p259;
	@%p260 bra 	$L__BB13_165;
	shl.b32 	%r991, %r219, 4;
	mov.u32 	%r992, _ZN6thrust24THRUST_300001_SM_1000_NS8cuda_cub4core6detail5shmemE;
	add.s32 	%r993, %r992, %r991;
	st.shared.u64 	[%r993], %rd80;
	st.shared.u32 	[%r993+8], %r220;
$L__BB13_165:
	bar.sync 	0;
	setp.ge.u32 	%p261, %r165, %r1661;
	@%p261 bra 	$L__BB13_190;
	add.s32 	%r994, %r194, %r195;
	add.s32 	%r995, %r994, %r196;
	add.s32 	%r996, %r995, %r197;
	add.s32 	%r997, %r996, %r198;
	add.s32 	%r998, %r997, %r199;
	add.s32 	%r999, %r998, %r200;
	add.s32 	%r1000, %r999, %r193;
	not.b32 	%r1001, %r165;
	add.s32 	%r221, %r1000, %r1001;
	and.b32  	%r1002, %r221, 768;
	setp.eq.s32 	%p262, %r1002, 768;
	mov.u32 	%r1660, %r165;
	@%p262 bra 	$L__BB13_169;
	shr.u32 	%r1003, %r221, 8;
	add.s32 	%r1004, %r1003, 1;
	and.b32  	%r1005, %r1004, 3;
	mul.wide.u32 	%rd301, %r165, 4;
	add.s64 	%rd498, %rd4, %rd301;
	mul.wide.u32 	%rd302, %r165, 8;
	add.s64 	%rd497, %rd3, %rd302;
	shl.b32 	%r1006, %r165, 4;
	mov.u32 	%r1007, _ZN6thrust24THRUST_300001_SM_1000_NS8cuda_cub4core6detail5shmemE;
	add.s32 	%r1008, %r1006, %r1007;
	add.s32 	%r1657, %r1008, 8;
	neg.s32 	%r1656, %r1005;
	shl.b32 	%r1009, %r1004, 8;
	and.b32  	%r1010, %r1009, 768;
	add.s32 	%r1660, %r165, %r1010;
$L__BB13_168:
	.pragma "nounroll";
	ld.shared.u64 	%rd303, [%r1657+-8];
	ld.shared.u32 	%r1011, [%r1657];
	st.global.u64 	[%rd497], %rd303;
	st.global.u32 	[%rd498], %r1011;
	add.s64 	%rd498, %rd498, 1024;
	add.s64 	%rd497, %rd497, 2048;
	add.s32 	%r1657, %r1657, 4096;
	add.s32 	%r1656, %r1656, 1;
	setp.ne.s32 	%p263, %r1656, 0;
	@%p263 bra 	$L__BB13_168;
$L__BB13_169:
	setp.lt.u32 	%p264, %r221, 768;
	@%p264 bra 	$L__BB13_190;
	shl.b32 	%r1012, %r1660, 4;
	mov.u32 	%r1013, _ZN6thrust24THRUST_300001_SM_1000_NS8cuda_cub4core6detail5shmemE;
	add.s32 	%r1014, %r1012, %r1013;
	add.s32 	%r1659, %r1014, 8192;
	mul.wide.u32 	%rd304, %r1660, 8;
	add.s64 	%rd305, %rd304, %rd3;
	add.s64 	%rd500, %rd305, 4096;
	mul.wide.u32 	%rd306, %r1660, 4;
	add.s64 	%rd307, %rd306, %rd4;
	add.s64 	%rd499, %rd307, 2048;
$L__BB13_171:
	ld.shared.u64 	%rd308, [%r1659+-8192];
	ld.shared.u32 	%r1015, [%r1659+-8184];
	st.global.u64 	[%rd500+-4096], %rd308;
	st.global.u32 	[%rd499+-2048], %r1015;
	ld.shared.u64 	%rd309, [%r1659+-4096];
	ld.shared.u32 	%r1016, [%r1659+-4088];
	st.global.u64 	[%rd500+-2048], %rd309;
	st.global.u32 	[%rd499+-1024], %r1016;
	ld.shared.u64 	%rd310, [%r1659];
	ld.shared.u32 	%r1017, [%r1659+8];
	st.global.u64 	[%rd500], %rd310;
	st.global.u32 	[%rd499], %r1017;
	ld.shared.u64 	%rd311, [%r1659+4096];
	ld.shared.u32 	%r1018, [%r1659+4104];
	st.global.u64 	[%rd500+2048], %rd311;
	st.global.u32 	[%rd499+1024], %r1018;
	add.s32 	%r1660, %r1660, 1024;
	add.s32 	%r1659, %r1659, 16384;
	add.s64 	%rd500, %rd500, 8192;
	add.s64 	%rd499, %rd499, 4096;
	setp.lt.s32 	%p265, %r1660, %r1661;
	@%p265 bra 	$L__BB13_171;
	bra.uni 	$L__BB13_190;
$L__BB13_172:
	@%p225 bra 	$L__BB13_174;
	mul.wide.s32 	%rd265, %r203, 8;
	add.s64 	%rd266, %rd3, %rd265;
	st.global.u64 	[%rd266], %rd496;
	mul.wide.s32 	%rd267, %r203, 4;
	add.s64 	%rd268, %rd4, %rd267;
	st.global.u32 	[%rd268], %r204;
$L__BB13_174:
	not.pred 	%p232, %p1;
	@%p232 bra 	$L__BB13_176;
	mul.wide.s32 	%rd269, %r205, 8;
	add.s64 	%rd270, %rd3, %rd269;
	st.global.u64 	[%rd270], %rd73;
	mul.wide.s32 	%rd271, %r205, 4;
	add.s64 	%rd272, %rd4, %rd271;
	st.global.u32 	[%rd272], %r206;
$L__BB13_176:
	not.pred 	%p233, %p2;
	@%p233 bra 	$L__BB13_178;
	mul.wide.s32 	%rd273, %r207, 8;
	add.s64 	%rd274, %rd3, %rd273;
	st.global.u64 	[%rd274], %rd74;
	mul.wide.s32 	%rd275, %r207, 4;
	add.s64 	%rd276, %rd4, %rd275;
	st.global.u32 	[%rd276], %r208;
$L__BB13_178:
	mad.lo.s32 	%r961, %r165, 9, 3;
	setp.ne.s32 	%p234, %r961, %r4;
	setp.eq.s64 	%p235, %rd75, %rd76;
	and.pred  	%p236, %p234, %p235;
	@%p236 bra 	$L__BB13_180;
	mul.wide.s32 	%rd277, %r209, 8;
	add.s64 	%rd278, %rd3, %rd277;
	st.global.u64 	[%rd278], %rd75;
	mul.wide.s32 	%rd279, %r209, 4;
	add.s64 	%rd280, %rd4, %rd279;
	st.global.u32 	[%rd280], %r210;
$L__BB13_180:
	not.pred 	%p237, %p3;
	@%p237 bra 	$L__BB13_182;
	mul.wide.s32 	%rd281, %r211, 8;
	add.s64 	%rd282, %rd3, %rd281;
	st.global.u64 	[%rd282], %rd76;
	mul.wide.s32 	%rd283, %r211, 4;
	add.s64 	%rd284, %rd4, %rd283;
	st.global.u32 	[%rd284], %r212;
$L__BB13_182:
	not.pred 	%p238, %p4;
	@%p238 bra 	$L__BB13_184;
	mul.wide.s32 	%rd285, %r213, 8;
	add.s64 	%rd286, %rd3, %rd285;
	st.global.u64 	[%rd286], %rd77;
	mul.wide.s32 	%rd287, %r213, 4;
	add.s64 	%rd288, %rd4, %rd287;
	st.global.u32 	[%rd288], %r214;
$L__BB13_184:
	not.pred 	%p239, %p5;
	@%p239 bra 	$L__BB13_186;
	mul.wide.s32 	%rd289, %r215, 8;
	add.s64 	%rd290, %rd3, %rd289;
	st.global.u64 	[%rd290], %rd78;
	mul.wide.s32 	%rd291, %r215, 4;
	add.s64 	%rd292, %rd4, %rd291;
	st.global.u32 	[%rd292], %r216;
$L__BB13_186:
	mad.lo.s32 	%r962, %r165, 9, 7;
	setp.ne.s32 	%p240, %r962, %r4;
	setp.eq.s64 	%p241, %rd79, %rd80;
	and.pred  	%p242, %p240, %p241;
	@%p242 bra 	$L__BB13_188;
	mul.wide.s32 	%rd293, %r217, 8;
	add.s64 	%rd294, %rd3, %rd293;
	st.global.u64 	[%rd294], %rd79;
	mul.wide.s32 	%rd295, %r217, 4;
	add.s64 	%rd296, %rd4, %rd295;
	st.global.u32 	[%rd296], %r218;
$L__BB13_188:
	mad.lo.s32 	%r963, %r165, 9, 8;
	setp.ne.s32 	%p243, %r963, %r4;
	setp.eq.s64 	%p244, %rd80, %rd81;
	and.pred  	%p245, %p243, %p244;
	@%p245 bra 	$L__BB13_190;
	mul.wide.s32 	%rd297, %r219, 8;
	add.s64 	%rd298, %rd3, %rd297;
	st.global.u64 	[%rd298], %rd80;
	mul.wide.s32 	%rd299, %r219, 4;
	add.s64 	%rd300, %rd4, %rd299;
	st.global.u32 	[%rd300], %r220;
$L__BB13_190:
	setp.ne.s32 	%p266, %r165, 255;
	@%p266 bra 	$L__BB13_286;
	setp.ne.s32 	%p267, %r4, 2304;
	@%p267 bra 	$L__BB13_193;
	mul.wide.s32 	%rd312, %r1661, 8;
	add.s64 	%rd313, %rd3, %rd312;
	st.global.u64 	[%rd313], %rd81;
	mul.wide.s32 	%rd314, %r1661, 4;
	add.s64 	%rd315, %rd4, %rd314;
	st.global.u32 	[%rd315], %r202;
	add.s32 	%r1661, %r1661, 1;
$L__BB13_193:
	ld.param.u64 	%rd478, [_ZN6thrust24THRUST_300001_SM_1000_NS8cuda_cub4core6detail13_kernel_agentINS1_15__reduce_by_key16ReduceByKeyAgentINS0_6detail15normal_iteratorINS0_10device_ptrImEEEENS0_17constant_iteratorIiNS0_11use_defaultESD_EESB_NS8_INS9_IiEEEEN4cuda3std3__48equal_toImEENSJ_4plusIiEEPiiEEJSB_SE_SB_SG_SO_N3cub18CUB_300001_SM_100024ReduceByKeyScanTileStateIiiLb1EEESL_SN_iiEEEvDpT0__param_4];
	cvta.to.global.u64 	%rd316, %rd478;
	st.global.u32 	[%rd316], %r1661;
	bra.uni 	$L__BB13_286;
$L__BB13_194:
	mul.wide.u32 	%rd145, %r3, 8;
	add.s64 	%rd144, %rd2, %rd145;
	// begin inline asm
	ld.global.nc.u64 %rd509, [%rd144];
	// end inline asm
	mov.u32 	%r237, %tid.x;
	and.b32  	%r326, %r237, 31;
	and.b32  	%r327, %r237, 992;
	mul.lo.s32 	%r328, %r327, 9;
	or.b32  	%r238, %r328, %r326;
	setp.ge.u32 	%p15, %r238, %r4;
	mov.u64 	%rd501, %rd509;
	@%p15 bra 	$L__BB13_196;
	add.s32 	%r329, %r238, %r3;
	mul.wide.u32 	%rd148, %r329, 8;
	add.s64 	%rd147, %rd2, %rd148;
	// begin inline asm
	ld.global.nc.u64 %rd501, [%rd147];
	// end inline asm
$L__BB13_196:
	add.s32 	%r330, %r238, 32;
	setp.ge.u32 	%p16, %r330, %r4;
	shl.b32 	%r331, %r238, 3;
	cvt.u64.u32 	%rd149, %r331;
	add.s64 	%rd100, %rd144, %rd149;
	mov.u64 	%rd502, %rd509;
	@%p16 bra 	$L__BB13_198;
	add.s64 	%rd151, %rd100, 256;
	// begin inline asm
	ld.global.nc.u64 %rd502, [%rd151];
	// end inline asm
$L__BB13_198:
	add.s32 	%r332, %r238, 64;
	setp.ge.u32 	%p17, %r332, %r4;
	mov.u64 	%rd503, %rd509;
	@%p17 bra 	$L__BB13_200;
	add.s64 	%rd153, %rd100, 512;
	// begin inline asm
	ld.global.nc.u64 %rd503, [%rd153];
	// end inline asm
$L__BB13_200:
	add.s32 	%r333, %r238, 96;
	setp.ge.u32 	%p18, %r333, %r4;
	mov.u64 	%rd504, %rd509;
	@%p18 bra 	$L__BB13_202;
	add.s64 	%rd155, %rd100, 768;
	// begin inline asm
	ld.global.nc.u64 %rd504, [%rd155];
	// end inline asm
$L__BB13_202:
	add.s32 	%r334, %r238, 128;
	setp.ge.u32 	%p19, %r334, %r4;
	mov.u64 	%rd505, %rd509;
	@%p19 bra 	$L__BB13_204;
	add.s64 	%rd157, %rd100, 1024;
	// begin inline asm
	ld.global.nc.u64 %rd505, [%rd157];
	// end inline asm
$L__BB13_204:
	add.s32 	%r335, %r238, 160;
	setp.ge.u32 	%p20, %r335, %r4;
	mov.u64 	%rd506, %rd509;
	@%p20 bra 	$L__BB13_206;
	add.s64 	%rd159, %rd100, 1280;
	// begin inline asm
	ld.global.nc.u64 %rd506, [%rd159];
	// end inline asm
$L__BB13_206:
	add.s32 	%r336, %r238, 192;
	setp.ge.u32 	%p21, %r336, %r4;
	mov.u64 	%rd507, %rd509;
	@%p21 bra 	$L__BB13_208;
	add.s64 	%rd161, %rd100, 1536;
	// begin inline asm
	ld.global.nc.u64 %rd507, [%rd161];
	// end inline asm
$L__BB13_208:
	add.s32 	%r337, %r238, 224;
	setp.ge.u32 	%p22, %r337, %r4;
	mov.u64 	%rd508, %rd509;
	@%p22 bra 	$L__BB13_210;
	add.s64 	%rd163, %rd100, 1792;
	// begin inline asm
	ld.global.nc.u64 %rd508, [%rd163];
	// end inline asm
$L__BB13_210:
	add.s32 	%r338, %r238, 256;
	setp.ge.u32 	%p23, %r338, %r4;
	@%p23 bra 	$L__BB13_212;
	add.s64 	%rd165, %rd100, 2048;
	// begin inline asm
	ld.global.nc.u64 %rd509, [%rd165];
	// end inline asm
$L__BB13_212:
	// begin inline asm
	mov.u32 %r339, %laneid;
	// end inline asm
	shr.u32 	%r240, %r237, 5;
	mad.lo.s32 	%r241, %r240, 288, %r339;
	shl.b32 	%r340, %r241, 3;
	mov.u32 	%r341, _ZN6thrust24THRUST_300001_SM_1000_NS8cuda_cub4core6detail5shmemE;
	add.s32 	%r242, %r341, %r340;
	st.shared.u64 	[%r242], %rd501;
	st.shared.u64 	[%r242+256], %rd502;
	st.shared.u64 	[%r242+512], %rd503;
	st.shared.u64 	[%r242+768], %rd504;
	st.shared.u64 	[%r242+1024], %rd505;
	st.shared.u64 	[%r242+1280], %rd506;
	st.shared.u64 	[%r242+1536], %rd507;
	st.shared.u64 	[%r242+1792], %rd508;
	st.shared.u64 	[%r242+2048], %rd509;
	bar.warp.sync 	-1;
	shl.b32 	%r243, %r339, 3;
	shl.b32 	%r342, %r339, 6;
	add.s32 	%r244, %r242, %r342;
	ld.shared.u64 	%rd117, [%r244];
	ld.shared.u64 	%rd118, [%r244+8];
	ld.shared.u64 	%rd119, [%r244+16];
	ld.shared.u64 	%rd120, [%r244+24];
	ld.shared.u64 	%rd121, [%r244+32];
	ld.shared.u64 	%rd122, [%r244+40];
	ld.shared.u64 	%rd123, [%r244+48];
	ld.shared.u64 	%rd124, [%r244+56];
	ld.shared.u64 	%rd125, [%r244+64];
	setp.ne.s32 	%p24, %r237, 0;
	mov.b64 	%rd511, 0;
	@%p24 bra 	$L__BB13_214;
	add.s64 	%rd168, %rd144, -8;
	// begin inline asm
	ld.global.nc.u64 %rd511, [%rd168];
	// end inline asm
$L__BB13_214:
	setp.eq.s32 	%p25, %r237, 0;
	bar.sync 	0;
	shl.b32 	%r343, %r241, 2;
	sub.s32 	%r344, %r242, %r343;
	st.shared.u32 	[%r344], %r1;
	st.shared.u32 	[%r344+128], %r1;
	st.shared.u32 	[%r344+256], %r1;
	st.shared.u32 	[%r344+384], %r1;
	st.shared.u32 	[%r344+512], %r1;
	st.shared.u32 	[%r344+640], %r1;
	st.shared.u32 	[%r344+768], %r1;
	st.shared.u32 	[%r344+896], %r1;
	st.shared.u32 	[%r344+1024], %r1;
	bar.warp.sync 	-1;
	add.s32 	%r345, %r241, %r243;
	shl.b32 	%r346, %r345, 2;
	sub.s32 	%r347, %r244, %r346;
	ld.shared.u32 	%r245, [%r347];
	ld.shared.u32 	%r246, [%r347+4];
	ld.shared.u32 	%r247, [%r347+8];
	ld.shared.u32 	%r248, [%r347+12];
	ld.shared.u32 	%r249, [%r347+16];
	ld.shared.u32 	%r250, [%r347+20];
	ld.shared.u32 	%r251, [%r347+24];
	ld.shared.u32 	%r252, [%r347+28];
	ld.shared.u32 	%r253, [%r347+32];
	bar.sync 	0;
	shl.b32 	%r348, %r237, 3;
	add.s32 	%r350, %r341, %r348;
	add.s32 	%r254, %r350, 2176;
	st.shared.u64 	[%r350+2176], %rd125;
	bar.sync 	0;
	@%p25 bra 	$L__BB13_216;
	ld.shared.u64 	%rd511, [%r254+-8];
$L__BB13_216:
	setp.ne.s64 	%p26, %rd511, %rd117;
	setp.ne.s64 	%p27, %rd117, %rd118;
	setp.ne.s64 	%p28, %rd118, %rd119;
	setp.ne.s64 	%p29, %rd119, %rd120;
	setp.ne.s64 	%p30, %rd120, %rd121;
	setp.ne.s64 	%p31, %rd121, %rd122;
	setp.ne.s64 	%p32, %rd122, %rd123;
	setp.ne.s64 	%p33, %rd123, %rd124;
	setp.ne.s64 	%p34, %rd124, %rd125;
	mul.lo.s32 	%r411, %r237, 9;
	setp.eq.s32 	%p35, %r411, %r4;
	or.pred  	%p36, %p35, %p26;
	selp.u32 	%r412, 1, 0, %p36;
	add.s32 	%r413, %r411, 1;
	setp.eq.s32 	%p37, %r413, %r4;
	or.pred  	%p38, %p37, %p27;
	selp.u32 	%r414, 1, 0, %p38;
	add.s32 	%r415, %r411, 2;
	setp.eq.s32 	%p39, %r415, %r4;
	or.pred  	%p40, %p39, %p28;
	selp.u32 	%r416, 1, 0, %p40;
	add.s32 	%r417, %r411, 3;
	setp.eq.s32 	%p41, %r417, %r4;
	or.pred  	%p6, %p41, %p29;
	selp.u32 	%r418, 1, 0, %p6;
	add.s32 	%r419, %r411, 4;
	setp.eq.s32 	%p42, %r419, %r4;
	or.pred  	%p7, %p42, %p30;
	selp.u32 	%r420, 1, 0, %p7;
	add.s32 	%r421, %r411, 5;
	setp.eq.s32 	%p43, %r421, %r4;
	or.pred  	%p8, %p43, %p31;
	selp.u32 	%r422, 1, 0, %p8;
	add.s32 	%r423, %r411, 6;
	setp.eq.s32 	%p44, %r423, %r4;
	or.pred  	%p45, %p44, %p32;
	selp.u32 	%r424, 1, 0, %p45;
	add.s32 	%r425, %r411, 7;
	setp.eq.s32 	%p46, %r425, %r4;
	or.pred  	%p47, %p46, %p33;
	selp.u32 	%r426, 1, 0, %p47;
	add.s32 	%r427, %r411, 8;
	setp.eq.s32 	%p48, %r427, %r4;
	or.pred  	%p49, %p48, %p34;
	selp.u32 	%r428, 1, 0, %p49;
	add.s32 	%r429, %r414, %r412;
	selp.b32 	%r430, 0, %r245, %p38;
	add.s32 	%r431, %r246, %r430;
	add.s32 	%r432, %r429, %r416;
	selp.b32 	%r433, 0, %r431, %p40;
	add.s32 	%r434, %r247, %r433;
	add.s32 	%r435, %r432, %r418;
	selp.b32 	%r436, 0, %r434, %p6;
	add.s32 	%r437, %r248, %r436;
	add.s32 	%r438, %r435, %r420;
	selp.b32 	%r439, 0, %r437, %p7;
	add.s32 	%r440, %r249, %r439;
	add.s32 	%r441, %r438, %r422;
	selp.b32 	%r442, 0, %r440, %p8;
	add.s32 	%r443, %r250, %r442;
	add.s32 	%r444, %r441, %r424;
	selp.b32 	%r445, 0, %r443, %p45;
	add.s32 	%r446, %r251, %r445;
	add.s32 	%r447, %r444, %r426;
	selp.b32 	%r448, 0, %r446, %p47;
	add.s32 	%r449, %r252, %r448;
	add.s32 	%r352, %r447, %r428;
	selp.b32 	%r450, 0, %r449, %p49;
	add.s32 	%r357, %r253, %r450;
	mov.b32 	%r408, 1;
	mov.b32 	%r409, 0;
	mov.b32 	%r410, -1;
	// begin inline asm
	shfl.sync.up.b32 %r351, %r352, %r408, %r409, %r410;
	// end inline asm
	// begin inline asm
	shfl.sync.up.b32 %r356, %r357, %r408, %r409, %r410;
	// end inline asm
	setp.eq.s32 	%p50, %r352, 0;
	selp.b32 	%r451, %r356, 0, %p50;
	setp.lt.s32 	%p51, %r339, 1;
	selp.b32 	%r452, 0, %r351, %p51;
	add.s32 	%r362, %r452, %r352;
	selp.b32 	%r453, 0, %r451, %p51;
	add.s32 	%r367, %r453, %r357;
	mov.b32 	%r368, 2;
	// begin inline asm
	shfl.sync.up.b32 %r361, %r362, %r368, %r409, %r410;
	// end inline asm
	// begin inline asm
	shfl.sync.up.b32 %r366, %r367, %r368, %r409, %r410;
	// end inline asm
	setp.eq.s32 	%p52, %r362, 0;
	selp.b32 	%r454, %r366, 0, %p52;
	setp.lt.s32 	%p53, %r339, 2;
	selp.b32 	%r455, 0, %r361, %p53;
	add.s32 	%r372, %r455, %r362;
	selp.b32 	%r456, 0, %r454, %p53;
	add.s32 	%r377, %r456, %r367;
	mov.b32 	%r378, 4;
	// begin inline asm
	shfl.sync.up.b32 %r371, %r372, %r378, %r409, %r410;
	// end inline asm
	// begin inline asm
	shfl.sync.up.b32 %r376, %r377, %r378, %r409, %r410;
	// end inline asm
	setp.eq.s32 	%p54, %r372, 0;
	selp.b32 	%r457, %r376, 0, %p54;
	setp.lt.s32 	%p55, %r339, 4;
	selp.b32 	%r458, 0, %r371, %p55;
	add.s32 	%r382, %r458, %r372;
	selp.b32 	%r459, 0, %r457, %p55;
	add.s32 	%r387, %r459, %r377;
	mov.b32 	%r388, 8;
	// begin inline asm
	shfl.sync.up.b32 %r381, %r382, %r388, %r409, %r410;
	// end inline asm
	// begin inline asm
	shfl.sync.up.b32 %r386, %r387, %r388, %r409, %r410;
	// end inline asm
	setp.eq.s32 	%p56, %r382, 0;
	selp.b32 	%r460, %r386, 0, %p56;
	setp.lt.s32 	%p57, %r339, 8;
	selp.b32 	%r461, 0, %r381, %p57;
	add.s32 	%r392, %r461, %r382;
	selp.b32 	%r462, 0, %r460, %p57;
	add.s32 	%r397, %r462, %r387;
	mov.b32 	%r398, 16;
	// begin inline asm
	shfl.sync.up.b32 %r391, %r392, %r398, %r409, %r410;
	// end inline asm
	// begin inline asm
	shfl.sync.up.b32 %r396, %r397, %r398, %r409, %r410;
	// end inline asm
	setp.eq.s32 	%p58, %r392, 0;
	selp.b32 	%r463, %r396, 0, %p58;
	setp.lt.s32 	%p59, %r339, 16;
	selp.b32 	%r464, 0, %r391, %p59;
	add.s32 	%r402, %r464, %r392;
	selp.b32 	%r465, 0, %r463, %p59;
	add.s32 	%r407, %r465, %r397;
	// begin inline asm
	shfl.sync.up.b32 %r1665, %r402, %r408, %r409, %r410;
	// end inline asm
	// begin inline asm
	shfl.sync.up.b32 %r1666, %r407, %r408, %r409, %r410;
	// end inline asm
	setp.ne.s32 	%p60, %r339, 31;
	@%p60 bra 	$L__BB13_218;
	shl.b32 	%r466, %r240, 3;
	mov.u32 	%r467, _ZN6thrust24THRUST_300001_SM_1000_NS8cuda_cub4core6detail5shmemE;
	add.s32 	%r468, %r467, %r466;
	st.shared.v2.u32 	[%r468], {%r402, %r407};
$L__BB13_218:
	bar.sync 	0;
	ld.shared.v4.u32 	{%r469, %r470, %r471, %r472}, [_ZN6thrust24THRUST_300001_SM_1000_NS8cuda_cub4core6detail5shmemE];
	add.s32 	%r473, %r471, %r469;
	setp.eq.s32 	%p61, %r471, 0;
	selp.b32 	%r474, %r470, 0, %p61;
	add.s32 	%r475, %r474, %r472;
	setp.eq.s32 	%p62, %r240, 2;
	selp.b32 	%r476, %r473, %r469, %p62;
	selp.b32 	%r477, %r475, %r470, %p62;
	ld.shared.v4.u32 	{%r478, %r479, %r480, %r481}, [_ZN6thrust24THRUST_300001_SM_1000_NS8cuda_cub4core6detail5shmemE+16];
	add.s32 	%r482, %r478, %r473;
	setp.eq.s32 	%p63, %r478, 0;
	selp.b32 	%r483, %r475, 0, %p63;
	add.s32 	%r484, %r483, %r479;
	setp.eq.s32 	%p64, %r240, 3;
	selp.b32 	%r485, %r482, %r476, %p64;
	selp.b32 	%r486, %r484, %r477, %p64;
	add.s32 	%r487, %r480, %r482;
	setp.eq.s32 	%p65, %r480, 0;
	selp.b32 	%r488, %r484, 0, %p65;
	add.s32 	%r489, %r488, %r481;
	setp.eq.s32 	%p66, %r240, 4;
	selp.b32 	%r490, %r487, %r485, %p66;
	selp.b32 	%r491, %r489, %r486, %p66;
	ld.shared.v4.u32 	{%r492, %r493, %r494, %r495}, [_ZN6thrust24THRUST_300001_SM_1000_NS8cuda_cub4core6detail5shmemE+32];
	add.s32 	%r496, %r492, %r487;
	setp.eq.s32 	%p67, %r492, 0;
	selp.b32 	%r497, %r489, 0, %p67;
	add.s32 	%r498, %r497, %r493;
	setp.eq.s32 	%p68, %r240, 5;
	selp.b32 	%r499, %r496, %r490, %p68;
	selp.b32 	%r500, %r498, %r491, %p68;
	add.s32 	%r501, %r494, %r496;
	setp.eq.s32 	%p69, %r494, 0;
	selp.b32 	%r502, %r498, 0, %p69;
	add.s32 	%r503, %r502, %r495;
	setp.eq.s32 	%p70, %r240, 6;
	selp.b32 	%r504, %r501, %r499, %p70;
	selp.b32 	%r505, %r503, %r500, %p70;
	ld.shared.v4.u32 	{%r506, %r507, %r508, %r509}, [_ZN6thrust24THRUST_300001_SM_1000_NS8cuda_cub4core6detail5shmemE+48];
	add.s32 	%r510, %r506, %r501;
	setp.eq.s32 	%p71, %r506, 0;
	selp.b32 	%r511, %r503, 0, %p71;
	add.s32 	%r512, %r511, %r507;
	setp.eq.s32 	%p72, %r240, 7;
	selp.b32 	%r259, %r510, %r504, %p72;
	selp.b32 	%r260, %r512, %r505, %p72;
	add.s32 	%r261, %r508, %r510;
	setp.eq.s32 	%p73, %r508, 0;
	selp.b32 	%r513, %r512, 0, %p73;
	add.s32 	%r262, %r513, %r509;
	setp.lt.u32 	%p74, %r237, 32;
	@%p74 bra 	$L__BB13_220;
	setp.eq.s32 	%p75, %r1665, 0;
	selp.b32 	%r514, %r260, 0, %p75;
	add.s32 	%r515, %r514, %r1666;
	setp.eq.s32 	%p76, %r339, 0;
	selp.b32 	%r516, 0, %r1665, %p76;
	add.s32 	%r1665, %r259, %r516;
	selp.b32 	%r1666, %r260, %r515, %p76;
	bra.uni 	$L__BB13_236;
$L__BB13_220:
	setp.ne.s32 	%p77, %r237, 0;
	mul.wide.u32 	%rd169, %r2, 16;
	add.s64 	%rd130, %rd1, %rd169;
	@%p77 bra 	$L__BB13_222;
	st.shared.u32 	[_ZN6thrust24THRUST_300001_SM_1000_NS8cuda_cub4core6detail5shmemE+116], %r261;
	st.shared.u32 	[_ZN6thrust24THRUST_300001_SM_1000_NS8cuda_cub4core6detail5shmemE+120], %r262;
	mov.b64 	%rd171, {%r261, %r262};
	add.s64 	%rd170, %rd130, 512;
	mov.b64 	%rd172, 100;
	// begin inline asm
	st.relaxed.gpu.v2.u64 [%rd170], {%rd171, %rd172};
	// end inline asm
$L__BB13_222:
	mov.u32 	%r517, %nctaid.x;
	setp.gt.u32 	%p78, %r517, 499;
	@%p78 bra 	$L__BB13_224;
	membar.cta;
	bra.uni 	$L__BB13_225;
$L__BB13_224:
	mov.b32 	%r518, 450;
	// begin inline asm
	nanosleep.u32 %r518;
	// end inline asm
$L__BB13_225:
	mul.wide.u32 	%rd173, %r237, 16;
	xor.b64  	%rd174, %rd173, -16;
	add.s64 	%rd175, %rd130, %rd174;
	add.s64 	%rd131, %rd175, 512;
$L__BB13_226:
	// begin inline asm
	ld.relaxed.gpu.v2.u64 {%rd176, %rd512}, [%rd131];
	// end inline asm
	setp.eq.s64 	%p79, %rd512, 99;
	mov.b32 	%r519, -1;
	vote.sync.any.pred 	%p80, %p79, %r519;
	@%p80 bra 	$L__BB13_226;
	mov.b64 	{%r523, %r528}, %rd176;
	setp.eq.s64 	%p81, %rd512, 101;
	mov.b32 	%r571, -1;
	vote.sync.ballot.b32 	%r572, %p81, %r571;
	// begin inline asm
	mov.u32 %r521, %lanemask_ge;
	// end inline asm
	and.b32  	%r573, %r572, %r521;
	or.b32  	%r574, %r573, -2147483648;
	add.s32 	%r575, %r574, -1;
	not.b32 	%r576, %r574;
	and.b32  	%r577, %r576, %r575;
	popc.b32 	%r525, %r577;
	mov.b32 	%r529, 1;
	// begin inline asm
	shfl.sync.down.b32 %r522, %r523, %r529, %r525, %r571;
	// end inline asm
	// begin inline asm
	shfl.sync.down.b32 %r527, %r528, %r529, %r525, %r571;
	// end inline asm
	setp.lt.s32 	%p83, %r339, %r525;
	setp.eq.s32 	%p84, %r523, 0;
	selp.b32 	%r578, %r522, 0, %p83;
	add.s32 	%r533, %r578, %r523;
	selp.b32 	%r579, %r527, 0, %p84;
	selp.b32 	%r580, %r579, 0, %p83;
	add.s32 	%r538, %r580, %r528;
	mov.b32 	%r539, 2;
	// begin inline asm
	shfl.sync.down.b32 %r532, %r533, %r539, %r525, %r571;
	// end inline asm
	// begin inline asm
	shfl.sync.down.b32 %r537, %r538, %r539, %r525, %r571;
	// end inline asm
	add.s32 	%r581, %r339, 2;
	setp.gt.s32 	%p85, %r581, %r525;
	setp.eq.s32 	%p86, %r533, 0;
	selp.b32 	%r582, %r537, 0, %p86;
	selp.b32 	%r583, 0, %r532, %p85;
	add.s32 	%r543, %r533, %r583;
	selp.b32 	%r584, 0, %r582, %p85;
	add.s32 	%r548, %r584, %r538;
	mov.b32 	%r549, 4;
	// begin inline asm
	shfl.sync.down.b32 %r542, %r543, %r549, %r525, %r571;
	// end inline asm
	// begin inline asm
	shfl.sync.down.b32 %r547, %r548, %r549, %r525, %r571;
	// end inline asm
	add.s32 	%r585, %r339, 4;
	setp.gt.s32 	%p87, %r585, %r525;
	setp.eq.s32 	%p88, %r543, 0;
	selp.b32 	%r586, %r547, 0, %p88;
	selp.b32 	%r587, 0, %r542, %p87;
	add.s32 	%r553, %r543, %r587;
	selp.b32 	%r588, 0, %r586, %p87;
	add.s32 	%r558, %r548, %r588;
	mov.b32 	%r559, 8;
	// begin inline asm
	shfl.sync.down.b32 %r552, %r553, %r559, %r525, %r571;
	// end inline asm
	// begin inline asm
	shfl.sync.down.b32 %r557, %r558, %r559, %r525, %r571;
	// end inline asm
	add.s32 	%r266, %r339, 8;
	setp.gt.s32 	%p89, %r266, %r525;
	setp.eq.s32 	%p90, %r553, 0;
	selp.b32 	%r589, %r557, 0, %p90;
	selp.b32 	%r590, 0, %r552, %p89;
	add.s32 	%r563, %r553, %r590;
	selp.b32 	%r591, 0, %r589, %p89;
	add.s32 	%r568, %r558, %r591;
	mov.b32 	%r569, 16;
	// begin inline asm
	shfl.sync.down.b32 %r562, %r563, %r569, %r525, %r571;
	// end inline asm
	// begin inline asm
	shfl.sync.down.b32 %r567, %r568, %r569, %r525, %r571;
	// end inline asm
	add.s32 	%r267, %r339, 16;
	setp.gt.s32 	%p91, %r267, %r525;
	setp.eq.s32 	%p92, %r563, 0;
	selp.b32 	%r592, %r567, 0, %p92;
	selp.b32 	%r593, 0, %r562, %p91;
	add.s32 	%r1662, %r593, %r563;
	selp.b32 	%r594, 0, %r592, %p91;
	add.s32 	%r1663, %r568, %r594;
	not.b32 	%r595, %r237;
	add.s32 	%r1664, %r2, %r595;
	add.s64 	%rd134, %rd1, 512;
$L__BB13_228:
	setp.ne.s64 	%p93, %rd512, 101;
	mov.b32 	%r596, -1;
	vote.sync.all.pred 	%p94, %p93, %r596;
	not.pred 	%p95, %p94;
	@%p95 bra 	$L__BB13_232;
	mul.wide.s32 	%rd239, %r1664, 16;
	add.s64 	%rd240, %rd134, %rd239;
	add.s64 	%rd238, %rd240, -512;
$L__BB13_230:
	// begin inline asm
	ld.relaxed.gpu.v2.u64 {%rd236, %rd512}, [%rd238];
	// end inline asm
	setp.eq.s64 	%p151, %rd512, 99;
	mov.b32 	%r686, -1;
	vote.sync.any.pred 	%p152, %p151, %r686;
	@%p152 bra 	$L__BB13_230;
	mov.b64 	{%r689, %r694}, %rd236;
	setp.eq.s64 	%p153, %rd512, 101;
	mov.b32 	%r737, -1;
	vote.sync.ballot.b32 	%r738, %p153, %r737;
	and.b32  	%r739, %r738, %r521;
	or.b32  	%r740, %r739, -2147483648;
	add.s32 	%r741, %r740, -1;
	not.b32 	%r742, %r740;
	and.b32  	%r743, %r742, %r741;
	popc.b32 	%r691, %r743;
	mov.b32 	%r695, 1;
	// begin inline asm
	shfl.sync.down.b32 %r688, %r689, %r695, %r691, %r737;
	// end inline asm
	// begin inline asm
	shfl.sync.down.b32 %r693, %r694, %r695, %r691, %r737;
	// end inline asm
	setp.lt.s32 	%p155, %r339, %r691;
	setp.eq.s32 	%p156, %r689, 0;
	selp.b32 	%r744, %r688, 0, %p155;
	add.s32 	%r699, %r744, %r689;
	selp.b32 	%r745, %r693, 0, %p156;
	selp.b32 	%r746, %r745, 0, %p155;
	add.s32 	%r704, %r746, %r694;
	mov.b32 	%r705, 2;
	// begin inline asm
	shfl.sync.down.b32 %r698, %r699, %r705, %r691, %r737;
	// end inline asm
	// begin inline asm
	shfl.sync.down.b32 %r703, %r704, %r705, %r691, %r737;
	// end inline asm
	add.s32 	%r747, %r339, 2;
	setp.gt.s32 	%p157, %r747, %r691;
	setp.eq.s32 	%p158, %r699, 0;
	selp.b32 	%r748, %r703, 0, %p158;
	selp.b32 	%r749, 0, %r698, %p157;
	add.s32 	%r709, %r699, %r749;
	selp.b32 	%r750, 0, %r748, %p157;
	add.s32 	%r714, %r750, %r704;
	mov.b32 	%r715, 4;
	// begin inline asm
	shfl.sync.down.b32 %r708, %r709, %r715, %r691, %r737;
	// end inline asm
	// begin inline asm
	shfl.sync.down.b32 %r713, %r714, %r715, %r691, %r737;
	// end inline asm
	add.s32 	%r751, %r339, 4;
	setp.gt.s32 	%p159, %r751, %r691;
	setp.eq.s32 	%p160, %r709, 0;
	selp.b32 	%r752, %r713, 0, %p160;
	selp.b32 	%r753, 0, %r708, %p159;
	add.s32 	%r719, %r709, %r753;
	selp.b32 	%r754, 0, %r752, %p159;
	add.s32 	%r724, %r714, %r754;
	mov.b32 	%r725, 8;
	// begin inline asm
	shfl.sync.down.b32 %r718, %r719, %r725, %r691, %r737;
	// end inline asm
	// begin inline asm
	shfl.sync.down.b32 %r723, %r724, %r725, %r691, %r737;
	// end inline asm
	setp.gt.s32 	%p161, %r266, %r691;
	setp.eq.s32 	%p162, %r719, 0;
	selp.b32 	%r755, %r723, 0, %p162;
	selp.b32 	%r756, 0, %r718, %p161;
	add.s32 	%r729, %r719, %r756;
	selp.b32 	%r757, 0, %r755, %p161;
	add.s32 	%r734, %r724, %r757;
	mov.b32 	%r735, 16;
	// begin inline asm
	shfl.sync.down.b32 %r728, %r729, %r735, %r691, %r737;
	// end inline asm
	// begin inline asm
	shfl.sync.down.b32 %r733, %r734, %r735, %r691, %r737;
	// end inline asm
	setp.gt.s32 	%p163, %r267, %r691;
	setp.eq.s32 	%p164, %r729, 0;
	selp.b32 	%r758, %r733, 0, %p164;
	selp.b32 	%r759, 0, %r728, %p163;
	selp.b32 	%r760, 0, %r758, %p163;
	add.s32 	%r761, %r734, %r760;
	add.s32 	%r762, %r759, %r1662;
	add.s32 	%r274, %r762, %r729;
	setp.eq.s32 	%p165, %r1662, 0;
	selp.b32 	%r763, %r761, 0, %p165;
	add.s32 	%r1663, %r763, %r1663;
	add.s32 	%r1664, %r1664, -32;
	mov.u32 	%r1662, %r274;
	bra.uni 	$L__BB13_228;
$L__BB13_232:
	@%p77 bra 	$L__BB13_234;
	add.s32 	%r598, %r1662, %r261;
	setp.eq.s32 	%p97, %r261, 0;
	selp.b32 	%r599, %r1663, 0, %p97;
	add.s32 	%r600, %r599, %r262;
	mov.b64 	%rd180, {%r598, %r600};
	add.s64 	%rd179, %rd130, 512;
	mov.b64 	%rd181, 101;
	// begin inline asm
	st.relaxed.gpu.v2.u64 [%rd179], {%rd180, %rd181};
	// end inline asm
	st.shared.u32 	[_ZN6thrust24THRUST_300001_SM_1000_NS8cuda_cub4core6detail5shmemE+100], %r1662;
	st.shared.v2.u32 	[_ZN6thrust24THRUST_300001_SM_1000_NS8cuda_cub4core6detail5shmemE+104], {%r1663, %r598};
	st.shared.u32 	[_ZN6thrust24THRUST_300001_SM_1000_NS8cuda_cub4core6detail5shmemE+112], %r600;
$L__BB13_234:
	setp.ne.s32 	%p98, %r339, 0;
	@%p98 bra 	$L__BB13_236;
	st.shared.v2.u32 	[_ZN6thrust24THRUST_300001_SM_1000_NS8cuda_cub4core6detail5shmemE+72], {%r1662, %r1663};
	mov.u32 	%r1665, %r1662;
	mov.u32 	%r1666, %r1663;
$L__BB13_236:
	setp.eq.s32 	%p99, %r237, 0;
	bar.sync 	0;
	@%p99 bra 	$L__BB13_238;
	ld.shared.v2.u32 	{%r601, %r602}, [_ZN6thrust24THRUST_300001_SM_1000_NS8cuda_cub4core6detail5shmemE+72];
	add.s32 	%r279, %r601, %r1665;
	setp.eq.s32 	%p100, %r1665, 0;
	selp.b32 	%r603, %r602, 0, %p100;
	add.s32 	%r1666, %r603, %r1666;
	mov.u32 	%r1665, %r279;
$L__BB13_238:
	mul.lo.s32 	%r604, %r237, 9;
	setp.eq.s32 	%p101, %r604, %r4;
	setp.ne.s64 	%p102, %rd511, %rd117;
	or.pred  	%p103, %p101, %p102;
	selp.u32 	%r605, 1, 0, %p103;
	add.s32 	%r283, %r1665, %r605;
	selp.b32 	%r606, 0, %r1666, %p103;
	add.s32 	%r284, %r606, %r245;
	add.s32 	%r607, %r604, 1;
	setp.eq.s32 	%p104, %r607, %r4;
	setp.ne.s64 	%p105, %rd117, %rd118;
	or.pred  	%p106, %p104, %p105;
	selp.u32 	%r608, 1, 0, %p106;
	add.s32 	%r609, %r608, %r605;
	add.s32 	%r285, %r609, %r1665;
	selp.b32 	%r610, 0, %r284, %p106;
	add.s32 	%r286, %r246, %r610;
	add.s32 	%r611, %r604, 2;
	setp.eq.s32 	%p107, %r611, %r4;
	setp.ne.s64 	%p108, %rd118, %rd119;
	or.pred  	%p9, %p107, %p108;
	selp.u32 	%r612, 1, 0, %p9;
	add.s32 	%r287, %r285, %r612;
	selp.b32 	%r613, 0, %r286, %p9;
	add.s32 	%r288, %r247, %r613;
	selp.u32 	%r614, 1, 0, %p6;
	add.s32 	%r289, %r287, %r614;
	selp.b32 	%r615, 0, %r288, %p6;
	add.s32 	%r290, %r248, %r615;
	selp.u32 	%r616, 1, 0, %p7;
	add.s32 	%r291, %r289, %r616;
	selp.b32 	%r617, 0, %r290, %p7;
	add.s32 	%r292, %r249, %r617;
	selp.u32 	%r618, 1, 0, %p8;
	add.s32 	%r293, %r291, %r618;
	selp.b32 	%r619, 0, %r292, %p8;
	add.s32 	%r294, %r250, %r619;
	add.s32 	%r620, %r604, 6;
	setp.eq.s32 	%p109, %r620, %r4;
	setp.ne.s64 	%p110, %rd122, %rd123;
	or.pred  	%p10, %p109, %p110;
	selp.u32 	%r621, 1, 0, %p10;
	add.s32 	%r295, %r293, %r621;
	selp.b32 	%r622, 0, %r294, %p10;
	add.s32 	%r296, %r251, %r622;
	add.s32 	%r623, %r604, 7;
	setp.eq.s32 	%p111, %r623, %r4;
	setp.ne.s64 	%p112, %rd123, %rd124;
	or.pred  	%p11, %p111, %p112;
	selp.u32 	%r624, 1, 0, %p11;
	add.s32 	%r297, %r295, %r624;
	selp.b32 	%r625, 0, %r296, %p11;
	add.s32 	%r298, %r252, %r625;
	ld.shared.v2.u32 	{%r299, %r300}, [_ZN6thrust24THRUST_300001_SM_1000_NS8cuda_cub4core6detail5shmemE+112];
	ld.shared.u32 	%r1676, [_ZN6thrust24THRUST_300001_SM_1000_NS8cuda_cub4core6detail5shmemE+108];
	ld.shared.u32 	%r302, [_ZN6thrust24THRUST_300001_SM_1000_NS8cuda_cub4core6detail5shmemE+100];
	setp.lt.s32 	%p113, %r300, 257;
	@%p113 bra 	$L__BB13_264;
	bar.sync 	0;
	mul.lo.s32 	%r629, %r237, 9;
	setp.ne.s32 	%p129, %r629, %r4;
	setp.eq.s64 	%p130, %rd511, %rd117;
	and.pred  	%p131, %p129, %p130;
	@%p131 bra 	$L__BB13_241;
	sub.s32 	%r630, %r1665, %r302;
	shl.b32 	%r631, %r630, 4;
	mov.u32 	%r632, _ZN6thrust24THRUST_300001_SM_1000_NS8cuda_cub4core6detail5shmemE;
	add.s32 	%r633, %r632, %r631;
	st.shared.u64 	[%r633], %rd511;
	st.shared.u32 	[%r633+8], %r1666;
$L__BB13_241:
	mad.lo.s32 	%r634, %r237, 9, 1;
	setp.ne.s32 	%p132, %r634, %r4;
	setp.eq.s64 	%p133, %rd117, %rd118;
	and.pred  	%p134, %p132, %p133;
	@%p134 bra 	$L__BB13_243;
	sub.s32 	%r635, %r283, %r302;
	shl.b32 	%r636, %r635, 4;
	mov.u32 	%r637, _ZN6thrust24THRUST_300001_SM_1000_NS8cuda_cub4core6detail5shmemE;
	add.s32 	%r638, %r637, %r636;
	st.shared.u64 	[%r638], %rd117;
	st.shared.u32 	[%r638+8], %r284;
$L__BB13_243:
	not.pred 	%p135, %p9;
	@%p135 bra 	$L__BB13_245;
	sub.s32 	%r639, %r285, %r302;
	shl.b32 	%r640, %r639, 4;
	mov.u32 	%r641, _ZN6thrust24THRUST_300001_SM_1000_NS8cuda_cub4core6detail5shmemE;
	add.s32 	%r642, %r641, %r640;
	st.shared.u64 	[%r642], %rd118;
	st.shared.u32 	[%r642+8], %r286;
$L__BB13_245:
	not.pred 	%p136, %p6;
	@%p136 bra 	$L__BB13_247;
	sub.s32 	%r643, %r287, %r302;
	shl.b32 	%r644, %r643, 4;
	mov.u32 	%r645, _ZN6thrust24THRUST_300001_SM_1000_NS8cuda_cub4core6detail5shmemE;
	add.s32 	%r646, %r645, %r644;
	st.shared.u64 	[%r646], %rd119;
	st.shared.u32 	[%r646+8], %r288;
$L__BB13_247:
	not.pred 	%p137, %p7;
	@%p137 bra 	$L__BB13_249;
	sub.s32 	%r647, %r289, %r302;
	shl.b32 	%r648, %r647, 4;
	mov.u32 	%r649, _ZN6thrust24THRUST_300001_SM_1000_NS8cuda_cub4core6detail5shmemE;
	add.s32 	%r650, %r649, %r648;
	st.shared.u64 	[%r650], %rd120;
	st.shared.u32 	[%r650+8], %r290;
$L__BB13_249:
	not.pred 	%p138, %p8;
	@%p138 bra 	$L__BB13_251;
	sub.s32 	%r651, %r291, %r302;
	shl.b32 	%r652, %r651, 4;
	mov.u32 	%r653, _ZN6thrust24THRUST_300001_SM_1000_NS8cuda_cub4core6detail5shmemE;
	add.s32 	%r654, %r653, %r652;
	st.shared.u64 	[%r654], %rd121;
	st.shared.u32 	[%r654+8], %r292;
$L__BB13_251:
	not.pred 	%p139, %p10;
	@%p139 bra 	$L__BB13_253;
	sub.s32 	%r655, %r293, %r302;
	shl.b32 	%r656, %r655, 4;
	mov.u32 	%r657, _ZN6thrust24THRUST_300001_SM_1000_NS8cuda_cub4core6detail5shmemE;
	add.s32 	%r658, %r657, %r656;
	st.shared.u64 	[%r658], %rd122;
	st.shared.u32 	[%r658+8], %r294;
$L__BB13_253:
	not.pred 	%p140, %p11;
	@%p140 bra 	$L__BB13_255;
	sub.s32 	%r659, %r295, %r302;
	shl.b32 	%r660, %r659, 4;
	mov.u32 	%r661, _ZN6thrust24THRUST_300001_SM_1000_NS8cuda_cub4core6detail5shmemE;
	add.s32 	%r662, %r661, %r660;
	st.shared.u64 	[%r662], %rd123;
	st.shared.u32 	[%r662+8], %r296;
$L__BB13_255:
	mad.lo.s32 	%r663, %r237, 9, 8;
	setp.ne.s32 	%p141, %r663, %r4;
	setp.eq.s64 	%p142, %rd124, %rd125;
	and.pred  	%p143, %p141, %p142;
	@%p143 bra 	$L__BB13_257;
	sub.s32 	%r664, %r297, %r302;
	shl.b32 	%r665, %r664, 4;
	mov.u32 	%r666, _ZN6thrust24THRUST_300001_SM_1000_NS8cuda_cub4core6detail5shmemE;
	add.s32 	%r667, %r666, %r665;
	st.shared.u64 	[%r667], %rd124;
	st.shared.u32 	[%r667+8], %r298;
$L__BB13_257:
	bar.sync 	0;
	setp.ge.s32 	%p144, %r237, %r300;
	@%p144 bra 	$L__BB13_282;
	not.b32 	%r668, %r237;
	add.s32 	%r303, %r300, %r668;
	and.b32  	%r669, %r303, 768;
	setp.eq.s32 	%p145, %r669, 768;
	mov.u32 	%r1675, %r237;
	@%p145 bra 	$L__BB13_261;
	shr.u32 	%r670, %r303, 8;
	add.s32 	%r671, %r670, 1;
	and.b32  	%r672, %r671, 3;
	shl.b32 	%r673, %r237, 4;
	mov.u32 	%r674, _ZN6thrust24THRUST_300001_SM_1000_NS8cuda_cub4core6detail5shmemE;
	add.s32 	%r675, %r673, %r674;
	add.s32 	%r1671, %r675, 8;
	add.s32 	%r1670, %r237, %r302;
	neg.s32 	%r1669, %r672;
	shl.b32 	%r676, %r671, 8;
	and.b32  	%r677, %r676, 768;
	add.s32 	%r1675, %r237, %r677;
$L__BB13_260:
	.pragma "nounroll";
	mul.wide.s32 	%rd218, %r1670, 4;
	add.s64 	%rd219, %rd4, %rd218;
	mul.wide.s32 	%rd220, %r1670, 8;
	add.s64 	%rd221, %rd3, %rd220;
	ld.shared.u64 	%rd222, [%r1671+-8];
	ld.shared.u32 	%r678, [%r1671];
	st.global.u64 	[%rd221], %rd222;
	st.global.u32 	[%rd219], %r678;
	add.s32 	%r1671, %r1671, 4096;
	add.s32 	%r1670, %r1670, 256;
	add.s32 	%r1669, %r1669, 1;
	setp.ne.s32 	%p146, %r1669, 0;
	@%p146 bra 	$L__BB13_260;
$L__BB13_261:
	setp.lt.u32 	%p147, %r303, 768;
	@%p147 bra 	$L__BB13_282;
	shl.b32 	%r679, %r1675, 4;
	mov.u32 	%r680, _ZN6thrust24THRUST_300001_SM_1000_NS8cuda_cub4core6detail5shmemE;
	add.s32 	%r681, %r679, %r680;
	add.s32 	%r1674, %r681, 8192;
	add.s64 	%rd138, %rd3, 4096;
	add.s32 	%r1673, %r1675, %r302;
	add.s64 	%rd139, %rd4, 2048;
$L__BB13_263:
	mul.wide.s32 	%rd223, %r1673, 8;
	add.s64 	%rd224, %rd138, %rd223;
	mul.wide.s32 	%rd225, %r1673, 4;
	add.s64 	%rd226, %rd139, %rd225;
	ld.shared.u64 	%rd227, [%r1674+-8192];
	ld.shared.u32 	%r682, [%r1674+-8184];
	st.global.u64 	[%rd224+-4096], %rd227;
	st.global.u32 	[%rd226+-2048], %r682;
	ld.shared.u64 	%rd228, [%r1674+-4096];
	ld.shared.u32 	%r683, [%r1674+-4088];
	st.global.u64 	[%rd224+-2048], %rd228;
	st.global.u32 	[%rd226+-1024], %r683;
	ld.shared.u64 	%rd229, [%r1674];
	ld.shared.u32 	%r684, [%r1674+8];
	st.global.u64 	[%rd224], %rd229;
	st.global.u32 	[%rd226], %r684;
	ld.shared.u64 	%rd230, [%r1674+4096];
	ld.shared.u32 	%r685, [%r1674+4104];
	st.global.u64 	[%rd224+2048], %rd230;
	st.global.u32 	[%rd226+1024], %r685;
	add.s32 	%r1675, %r1675, 1024;
	add.s32 	%r1674, %r1674, 16384;
	add.s32 	%r1673, %r1673, 1024;
	setp.lt.s32 	%p148, %r1675, %r300;
	@%p148 bra 	$L__BB13_263;
	bra.uni 	$L__BB13_282;
$L__BB13_264:
	mul.lo.s32 	%r626, %r237, 9;
	setp.ne.s32 	%p114, %r626, %r4;
	setp.eq.s64 	%p115, %rd511, %rd117;
	and.pred  	%p116, %p114, %p115;
	@%p116 bra 	$L__BB13_266;
	mul.wide.s32 	%rd182, %r1665, 8;
	add.s64 	%rd183, %rd3, %rd182;
	st.global.u64 	[%rd183], %rd511;
	mul.wide.s32 	%rd184, %r1665, 4;
	add.s64 	%rd185, %rd4, %rd184;
	st.global.u32 	[%rd185], %r1666;
$L__BB13_266:
	mad.lo.s32 	%r627, %r237, 9, 1;
	setp.ne.s32 	%p117, %r627, %r4;
	setp.eq.s64 	%p118, %rd117, %rd118;
	and.pred  	%p119, %p117, %p118;
	@%p119 bra 	$L__BB13_268;
	mul.wide.s32 	%rd186, %r283, 8;
	add.s64 	%rd187, %rd3, %rd186;
	st.global.u64 	[%rd187], %rd117;
	mul.wide.s32 	%rd188, %r283, 4;
	add.s64 	%rd189, %rd4, %rd188;
	st.global.u32 	[%rd189], %r284;
$L__BB13_268:
	not.pred 	%p120, %p9;
	@%p120 bra 	$L__BB13_270;
	mul.wide.s32 	%rd190, %r285, 8;
	add.s64 	%rd191, %rd3, %rd190;
	st.global.u64 	[%rd191], %rd118;
	mul.wide.s32 	%rd192, %r285, 4;
	add.s64 	%rd193, %rd4, %rd192;
	st.global.u32 	[%rd193], %r286;
$L__BB13_270:
	not.pred 	%p121, %p6;
	@%p121 bra 	$L__BB13_272;
	mul.wide.s32 	%rd194, %r287, 8;
	add.s64 	%rd195, %rd3, %rd194;
	st.global.u64 	[%rd195], %rd119;
	mul.wide.s32 	%rd196, %r287, 4;
	add.s64 	%rd197, %rd4, %rd196;
	st.global.u32 	[%rd197], %r288;
$L__BB13_272:
	not.pred 	%p122, %p7;
	@%p122 bra 	$L__BB13_274;
	mul.wide.s32 	%rd198, %r289, 8;
	add.s64 	%rd199, %rd3, %rd198;
	st.global.u64 	[%rd199], %rd120;
	mul.wide.s32 	%rd200, %r289, 4;
	add.s64 	%rd201, %rd4, %rd200;
	st.global.u32 	[%rd201], %r290;
$L__BB13_274:
	not.pred 	%p123, %p8;
	@%p123 bra 	$L__BB13_276;
	mul.wide.s32 	%rd202, %r291, 8;
	add.s64 	%rd203, %rd3, %rd202;
	st.global.u64 	[%rd203], %rd121;
	mul.wide.s32 	%rd204, %r291, 4;
	add.s64 	%rd205, %rd4, %rd204;
	st.global.u32 	[%rd205], %r292;
$L__BB13_276:
	not.pred 	%p124, %p10;
	@%p124 bra 	$L__BB13_278;
	mul.wide.s32 	%rd206, %r293, 8;
	add.s64 	%rd207, %rd3, %rd206;
	st.global.u64 	[%rd207], %rd122;
	mul.wide.s32 	%rd208, %r293, 4;
	add.s64 	%rd209, %rd4, %rd208;
	st.global.u32 	[%rd209], %r294;
$L__BB13_278:
	not.pred 	%p125, %p11;
	@%p125 bra 	$L__BB13_280;
	mul.wide.s32 	%rd210, %r295, 8;
	add.s64 	%rd211, %rd3, %rd210;
	st.global.u64 	[%rd211], %rd123;
	mul.wide.s32 	%rd212, %r295, 4;
	add.s64 	%rd213, %rd4, %rd212;
	st.global.u32 	[%rd213], %r296;
$L__BB13_280:
	mad.lo.s32 	%r628, %r237, 9, 8;
	setp.ne.s32 	%p126, %r628, %r4;
	setp.eq.s64 	%p127, %rd124, %rd125;
	and.pred  	%p128, %p126, %p127;
	@%p128 bra 	$L__BB13_282;
	mul.wide.s32 	%rd214, %r297, 8;
	add.s64 	%rd215, %rd3, %rd214;
	st.global.u64 	[%rd215], %rd124;
	mul.wide.s32 	%rd216, %r297, 4;
	add.s64 	%rd217, %rd4, %rd216;
	st.global.u32 	[%rd217], %r298;
$L__BB13_282:
	setp.ne.s32 	%p149, %r237, 255;
	@%p149 bra 	$L__BB13_286;
	setp.ne.s32 	%p150, %r4, 2304;
	@%p150 bra 	$L__BB13_285;
	mul.wide.s32 	%rd231, %r1676, 8;
	add.s64 	%rd232, %rd3, %rd231;
	st.global.u64 	[%rd232], %rd125;
	mul.wide.s32 	%rd233, %r1676, 4;
	add.s64 	%rd234, %rd4, %rd233;
	st.global.u32 	[%rd234], %r299;
	add.s32 	%r1676, %r1676, 1;
$L__BB13_285:
	ld.param.u64 	%rd477, [_ZN6thrust24THRUST_300001_SM_1000_NS8cuda_cub4core6detail13_kernel_agentINS1_15__reduce_by_key16ReduceByKeyAgentINS0_6detail15normal_iteratorINS0_10device_ptrImEEEENS0_17constant_iteratorIiNS0_11use_defaultESD_EESB_NS8_INS9_IiEEEEN4cuda3std3__48equal_toImEENSJ_4plusIiEEPiiEEJSB_SE_SB_SG_SO_N3cub18CUB_300001_SM_100024ReduceByKeyScanTileStateIiiLb1EEESL_SN_iiEEEvDpT0__param_4];
	cvta.to.global.u64 	%rd235, %rd477;
	st.global.u32 	[%rd235], %r1676;
$L__BB13_286:
	ret;

}
	// .globl	_ZN6thrust24THRUST_300001_SM_1000_NS8cuda_cub4core6detail13_kernel_agentINS1_15__reduce_by_key9InitAgentIN3cub18CUB_300001_SM_100024ReduceByKeyScanTileStateIilLb1EEElPlEEJSA_lSB_EEEvDpT0_
.visible .entry _ZN6thrust24THRUST_300001_SM_1000_NS8cuda_cub4core6detail13_kernel_agentINS1_15__reduce_by_key9InitAgentIN3cub18CUB_300001_SM_100024ReduceByKeyScanTileStateIilLb1EEElPlEEJSA_lSB_EEEvDpT0_(
	.param .align 8 .b8 _ZN6thrust24THRUST_300001_SM_1000_NS8cuda_cub4core6detail13_kernel_agentINS1_15__reduce_by_key9InitAgentIN3cub18CUB_300001_SM_100024ReduceByKeyScanTileStateIilLb1EEElPlEEJSA_lSB_EEEvDpT0__param_0[8],
	.param .u64 _ZN6thrust24THRUST_300001_SM_1000_NS8cuda_cub4core6detail13_kernel_agentINS1_15__reduce_by_key9InitAgentIN3cub18CUB_300001_SM_100024ReduceByKeyScanTileStateIilLb1EEElPlEEJSA_lSB_EEEvDpT0__param_1,
	.param .u64 .ptr .align 1 _ZN6thrust24THRUST_300001_SM_1000_NS8cuda_cub4core6detail13_kernel_agentINS1_15__reduce_by_key9InitAgentIN3cub18CUB_300001_SM_100024ReduceByKeyScanTileStateIilLb1EEElPlEEJSA_lSB_EEEvDpT0__param_2
)
.maxntid 128
{
	.reg .pred 	%p<6>;
	.reg .b32 	%r<16>;
	.reg .b64 	%rd<12>;

	ld.param.u64 	%rd3, [_ZN6thrust24THRUST_300001_SM_1000_NS8cuda_cub4core6detail13_kernel_agentINS1_15__reduce_by_key9InitAgentIN3cub18CUB_300001_SM_100024ReduceByKeyScanTileStateIilLb1EEElPlEEJSA_lSB_EEEvDpT0__param_0];
	ld.param.u32 	%r8, [_ZN6thrust24THRUST_300001_SM_1000_NS8cuda_cub4core6detail13_kernel_agentINS1_15__reduce_by_key9InitAgentIN3cub18CUB_300001_SM_100024ReduceByKeyScanTileStateIilLb1EEElPlEEJSA_lSB_EEEvDpT0__param_1];
	ld.param.u64 	%rd2, [_ZN6thrust24THRUST_300001_SM_1000_NS8cuda_cub4core6detail13_kernel_agentINS1_15__reduce_by_key9InitAgentIN3cub18CUB_300001_SM_100024ReduceByKeyScanTileStateIilLb1EEElPlEEJSA_lSB_EEEvDpT0__param_2];
	cvta.to.global.u64 	%rd1, %rd3;
	mov.u32 	%r1, %ctaid.x;
	mov.u32 	%r9, %ntid.x;
	mov.u32 	%r2, %tid.x;
	mad.lo.s32 	%r3, %r1, %r9, %r2;
	setp.ge.s32 	%p1, %r3, %r8;
	@%p1 bra 	$L__BB14_2;
	mul.wide.s32 	%rd4, %r3, 16;
	add.s64 	%rd5, %rd1, %rd4;
	mov.b64 	%rd6, 0;
	mov.b64 	%rd7, 425201762304;
	st.global.v2.u64 	[%rd5+512], {%rd7, %rd6};
$L__BB14_2:
	mov.b32 	%r15, 0;
	setp.ne.s32 	%p2, %r1, 0;
	setp.gt.u32 	%p3, %r2, 31;
	or.pred  	%p4, %p2, %p3;
	@%p4 bra 	$L__BB14_4;
	mul.wide.u32 	%rd8, %r2, 16;
	add.s64 	%rd9, %rd1, %rd8;
	st.global.v4.u32 	[%rd9], {%r15, %r15, %r15, %r15};
$L__BB14_4:
	or.b32  	%r14, %r1, %r2;
	setp.ne.s32 	%p5, %r14, 0;
	@%p5 bra 	$L__BB14_6;
	cvta.to.global.u64 	%rd10, %rd2;
	mov.b64 	%rd11, 0;
	st.global.u64 	[%rd10], %rd11;
$L__BB14_6:
	ret;

}
	// .globl	_ZN6thrust24THRUST_300001_SM_1000_NS8cuda_cub4core6detail13_kernel_agentINS1_15__reduce_by_key16ReduceByKeyAgentINS0_6detail15normal_iteratorINS0_10device_ptrImEEEENS0_17constant_iteratorIiNS0_11use_defaultESD_EESB_NS8_INS9_IiEEEEN4cuda3std3__48equal_toImEENSJ_4plusIiEEPllEEJSB_SE_SB_SG_SO_N3cub18CUB_300001_SM_100024ReduceByKeyScanTileStateIilLb1EEESL_SN_llEEEvDpT0_
.visible .entry _ZN6thrust24THRUST_300001_SM_1000_NS8cuda_cub4core6detail13_kernel_agentINS1_15__reduce_by_key16ReduceByKeyAgentINS0_6detail15normal_iteratorINS0_10device_ptrImEEEENS0_17constant_iteratorIiNS0_11use_defaultESD_EESB_NS8_INS9_IiEEEEN4cuda3std3__48equal_toImEENSJ_4plusIiEEPllEEJSB_SE_SB_SG_SO_N3cub18CUB_300001_SM_100024ReduceByKeyScanTileStateIilLb1EEESL_SN_llEEEvDpT0_(
	.param .align 8 .b8 _ZN6thrust24THRUST_300001_SM_1000_NS8cuda_cub4core6detail13_kernel_agentINS1_15__reduce_by_key16ReduceByKeyAgentINS0_6detail15normal_iteratorINS0_10device_ptrImEEEENS0_17constant_iteratorIiNS0_11use_defaultESD_EESB_NS8_INS9_IiEEEEN4cuda3std3__48equal_toImEENSJ_4plusIiEEPllEEJSB_SE_SB_SG_SO_N3cub18CUB_300001_SM_100024ReduceByKeyScanTileStateIilLb1EEESL_SN_llEEEvDpT0__param_0[8],
	.param .align 8 .b8 _ZN6thrust24THRUST_300001_SM_1000_NS8cuda_cub4core6detail13_kernel_agentINS1_15__reduce_by_key16ReduceByKeyAgentINS0_6detail15normal_iteratorINS0_10device_ptrImEEEENS0_17constant_iteratorIiNS0_11use_defaultESD_EESB_NS8_INS9_IiEEEEN4cuda3std3__48equal_toImEENSJ_4plusIiEEPllEEJSB_SE_SB_SG_SO_N3cub18CUB_300001_SM_100024ReduceByKeyScanTileStateIilLb1EEESL_SN_llEEEvDpT0__param_1[16],
	.param .align 8 .b8 _ZN6thrust24THRUST_300001_SM_1000_NS8cuda_cub4core6detail13_kernel_agentINS1_15__reduce_by_key16ReduceByKeyAgentINS0_6detail15normal_iteratorINS0_10device_ptrImEEEENS0_17constant_iteratorIiNS0_11use_defaultESD_EESB_NS8_INS9_IiEEEEN4cuda3std3__48equal_toImEENSJ_4plusIiEEPllEEJSB_SE_SB_SG_SO_N3cub18CUB_300001_SM_100024ReduceByKeyScanTileStateIilLb1EEESL_SN_llEEEvDpT0__param_2[8],
	.param .align 8 .b8 _ZN6thrust24THRUST_300001_SM_1000_NS8cuda_cub4core6detail13_kernel_agentINS1_15__reduce_by_key16ReduceByKeyAgentINS0_6detail15normal_iteratorINS0_10device_ptrImEEEENS0_17constant_iteratorIiNS0_11use_defaultESD_EESB_NS8_INS9_IiEEEEN4cuda3std3__48equal_toImEENSJ_4plusIiEEPllEEJSB_SE_SB_SG_SO_N3cub18CUB_300001_SM_100024ReduceByKeyScanTileStateIilLb1EEESL_SN_llEEEvDpT0__param_3[8],
	.param .u64 .ptr .align 1 _ZN6thrust24THRUST_300001_SM_1000_NS8cuda_cub4core6detail13_kernel_agentINS1_15__reduce_by_key16ReduceByKeyAgentINS0_6detail15normal_iteratorINS0_10device_ptrImEEEENS0_17constant_iteratorIiNS0_11use_defaultESD_EESB_NS8_INS9_IiEEEEN4cuda3std3__48equal_toImEENSJ_4plusIiEEPllEEJSB_SE_SB_SG_SO_N3cub18CUB_300001_SM_100024ReduceByKeyScanTileStateIilLb1EEESL_SN_llEEEvDpT0__param_4,
	.param .align 8 .b8 _ZN6thrust24THRUST_300001_SM_1000_NS8cuda_cub4core6detail13_kernel_agentINS1_15__reduce_by_key16ReduceByKeyAgentINS0_6detail15normal_iteratorINS0_10device_ptrImEEEENS0_17constant_iteratorIiNS0_11use_defaultESD_EESB_NS8_INS9_IiEEEEN4cuda3std3__48equal_toImEENSJ_4plusIiEEPllEEJSB_SE_SB_SG_SO_N3cub18CUB_300001_SM_100024ReduceByKeyScanTileStateIilLb1EEESL_SN_llEEEvDpT0__param_5[8],
	.param .align 1 .b8 _ZN6thrust24THRUST_300001_SM_1000_NS8cuda_cub4core6detail13_kernel_agentINS1_15__reduce_by_key16ReduceByKeyAgentINS0_6detail15normal_iteratorINS0_10device_ptrImEEEENS0_17constant_iteratorIiNS0_11use_defaultESD_EESB_NS8_INS9_IiEEEEN4cuda3std3__48equal_toImEENSJ_4plusIiEEPllEEJSB_SE_SB_SG_SO_N3cub18CUB_300001_SM_100024ReduceByKeyScanTileStateIilLb1EEESL_SN_llEEEvDpT0__param_6[1],
	.param .align 1 .b8 _ZN6thrust24THRUST_300001_SM_1000_NS8cuda_cub4core6detail13_kernel_agentINS1_15__reduce_by_key16ReduceByKeyAgentINS0_6detail15normal_iteratorINS0_10device_ptrImEEEENS0_17constant_iteratorIiNS0_11use_defaultESD_EESB_NS8_INS9_IiEEEEN4cuda3std3__48equal_toImEENSJ_4plusIiEEPllEEJSB_SE_SB_SG_SO_N3cub18CUB_300001_SM_100024ReduceByKeyScanTileStateIilLb1EEESL_SN_llEEEvDpT0__param_7[1],
	.param .u64 _ZN6thrust24THRUST_300001_SM_1000_NS8cuda_cub4core6detail13_kernel_agentINS1_15__reduce_by_key16ReduceByKeyAgentINS0_6detail15normal_iteratorINS0_10device_ptrImEEEENS0_17constant_iteratorIiNS0_11use_defaultESD_EESB_NS8_INS9_IiEEEEN4cuda3std3__48equal_toImEENSJ_4plusIiEEPllEEJSB_SE_SB_SG_SO_N3cub18CUB_300001_SM_100024ReduceByKeyScanTileStateIilLb1EEESL_SN_llEEEvDpT0__param_8,
	.param .u64 _ZN6thrust24THRUST_300001_SM_1000_NS8cuda_cub4core6detail13_kernel_agentINS1_15__reduce_by_key16ReduceByKeyAgentINS0_6detail15normal_iteratorINS0_10device_ptrImEEEENS0_17constant_iteratorIiNS0_11use_defaultESD_EESB_NS8_INS9_IiEEEEN4cuda3std3__48equal_toImEENSJ_4plusIiEEPllEEJSB_SE_SB_SG_SO_N3cub18CUB_300001_SM_100024ReduceByKeyScanTileStateIilLb1EEESL_SN_llEEEvDpT0__param_9
)
.maxntid 256
{
	.reg .pred 	%p<441>;
	.reg .b32 	%r<1880>;
	.reg .b64 	%rd<1008>;

	ld.param.u64 	%rd2, [_ZN6thrust24THRUST_300001_SM_1000_NS8cuda_cub4core6detail13_kernel_agentINS1_15__reduce_by_key16ReduceByKeyAgentINS0_6detail15normal_iteratorINS0_10device_ptrImEEEENS0_17constant_iteratorIiNS0_11use_defaultESD_EESB_NS8_INS9_IiEEEEN4cuda3std3__48equal_toImEENSJ_4plusIiEEPllEEJSB_SE_SB_SG_SO_N3cub18CUB_300001_SM_100024ReduceByKeyScanTileStateIilLb1EEESL_SN_llEEEvDpT0__param_5];
	ld.param.u64 	%rd3, [_ZN6thrust24THRUST_300001_SM_1000_NS8cuda_cub4core6detail13_kernel_agentINS1_15__reduce_by_key16ReduceByKeyAgentINS0_6detail15normal_iteratorINS0_10device_ptrImEEEENS0_17constant_iteratorIiNS0_11use_defaultESD_EESB_NS8_INS9_IiEEEEN4cuda3std3__48equal_toImEENSJ_4plusIiEEPllEEJSB_SE_SB_SG_SO_N3cub18CUB_300001_SM_100024ReduceByKeyScanTileStateIilLb1EEESL_SN_llEEEvDpT0__param_0];
	ld.param.u32 	%r1, [_ZN6thrust24THRUST_300001_SM_1000_NS8cuda_cub4core6detail13_kernel_agentINS1_15__reduce_by_key16ReduceByKeyAgentINS0_6detail15normal_iteratorINS0_10device_ptrImEEEENS0_17constant_iteratorIiNS0_11use_defaultESD_EESB_NS8_INS9_IiEEEEN4cuda3std3__48equal_toImEENSJ_4plusIiEEPllEEJSB_SE_SB_SG_SO_N3cub18CUB_300001_SM_100024ReduceByKeyScanTileStateIilLb1EEESL_SN_llEEEvDpT0__param_1+8];
	ld.param.u64 	%rd312, [_ZN6thrust24THRUST_300001_SM_1000_NS8cuda_cub4core6detail13_kernel_agentINS1_15__reduce_by_key16ReduceByKeyAgentINS0_6detail15normal_iteratorINS0_10device_ptrImEEEENS0_17constant_iteratorIiNS0_11use_defaultESD_EESB_NS8_INS9_IiEEEEN4cuda3std3__48equal_toImEENSJ_4plusIiEEPllEEJSB_SE_SB_SG_SO_N3cub18CUB_300001_SM_100024ReduceByKeyScanTileStateIilLb1EEESL_SN_llEEEvDpT0__param_3];
	ld.param.u64 	%rd313, [_ZN6thrust24THRUST_300001_SM_1000_NS8cuda_cub4core6detail13_kernel_agentINS1_15__reduce_by_key16ReduceByKeyAgentINS0_6detail15normal_iteratorINS0_10device_ptrImEEEENS0_17constant_iteratorIiNS0_11use_defaultESD_EESB_NS8_INS9_IiEEEEN4cuda3std3__48equal_toImEENSJ_4plusIiEEPllEEJSB_SE_SB_SG_SO_N3cub18CUB_300001_SM_100024ReduceByKeyScanTileStateIilLb1EEESL_SN_llEEEvDpT0__param_2];
	ld.param.u64 	%rd310, [_ZN6thrust24THRUST_300001_SM_1000_NS8cuda_cub4core6detail13_kernel_agentINS1_15__reduce_by_key16ReduceByKeyAgentINS0_6detail15normal_iteratorINS0_10device_ptrImEEEENS0_17constant_iteratorIiNS0_11use_defaultESD_EESB_NS8_INS9_IiEEEEN4cuda3std3__48equal_toImEENSJ_4plusIiEEPllEEJSB_SE_SB_SG_SO_N3cub18CUB_300001_SM_100024ReduceByKeyScanTileStateIilLb1EEESL_SN_llEEEvDpT0__param_4];
	ld.param.u64 	%rd311, [_ZN6thrust24THRUST_300001_SM_1000_NS8cuda_cub4core6detail13_kernel_agentINS1_15__reduce_by_key16ReduceByKeyAgentINS0_6detail15normal_iteratorINS0_10device_ptrImEEEENS0_17constant_iteratorIiNS0_11use_defaultESD_EESB_NS8_INS9_IiEEEEN4cuda3std3__48equal_toImEENSJ_4plusIiEEPllEEJSB_SE_SB_SG_SO_N3cub18CUB_300001_SM_100024ReduceByKeyScanTileStateIilLb1EEESL_SN_llEEEvDpT0__param_8];
	cvta.to.global.u64 	%rd1, %rd310;
	cvta.to.global.u64 	%rd4, %rd313;
	cvta.to.global.u64 	%rd5, %rd312;
	mov.u32 	%r2, %ctaid.x;
	mul.wide.u32 	%rd6, %r2, 2304;
	sub.s64 	%rd7, %rd311, %rd6;
	setp.lt.s64 	%p12, %rd7, 2305;
	@%p12 bra 	$L__BB15_142;
	setp.ne.s32 	%p261, %r2, 0;
	@%p261 bra 	$L__BB15_52;
	mov.u32 	%r3, %tid.x;
	and.b32  	%r1593, %r3, 31;
	and.b32  	%r1594, %r3, 992;
	mul.lo.s32 	%r1595, %r1594, 9;
	or.b32  	%r1596, %r1595, %r1593;
	cvt.u64.u32 	%rd824, %r1596;
	add.s64 	%rd825, %rd6, %rd824;
	shl.b64 	%rd826, %rd825, 3;
	add.s64 	%rd805, %rd3, %rd826;
	// begin inline asm
	ld.global.nc.u64 %rd804, [%rd805];
	// end inline asm
	add.s64 	%rd807, %rd805, 256;
	// begin inline asm
	ld.global.nc.u64 %rd806, [%rd807];
	// end inline asm
	add.s64 	%rd809, %rd805, 512;
	// begin inline asm
	ld.global.nc.u64 %rd808, [%rd809];
	// end inline asm
	add.s64 	%rd811, %rd805, 768;
	// begin inline asm
	ld.global.nc.u64 %rd810, [%rd811];
	// end inline asm
	add.s64 	%rd813, %rd805, 1024;
	// begin inline asm
	ld.global.nc.u64 %rd812, [%rd813];
	// end inline asm
	add.s64 	%rd815, %rd805, 1280;
	// begin inline asm
	ld.global.nc.u64 %rd814, [%rd815];
	// end inline asm
	add.s64 	%rd817, %rd805, 1536;
	// begin inline asm
	ld.global.nc.u64 %rd816, [%rd817];
	// end inline asm
	add.s64 	%rd819, %rd805, 1792;
	// begin inline asm
	ld.global.nc.u64 %rd818, [%rd819];
	// end inline asm
	add.s64 	%rd821, %rd805, 2048;
	// begin inline asm
	ld.global.nc.u64 %rd820, [%rd821];
	// end inline asm
	// begin inline asm
	mov.u32 %r1592, %laneid;
	// end inline asm
	shr.u32 	%r5, %r3, 5;
	mad.lo.s32 	%r1597, %r5, 288, %r1592;
	shl.b32 	%r1598, %r1597, 3;
	mov.u32 	%r1599, _ZN6thrust24THRUST_300001_SM_1000_NS8cuda_cub4core6detail5shmemE;
	add.s32 	%r1600, %r1599, %r1598;
	st.shared.u64 	[%r1600], %rd804;
	st.shared.u64 	[%r1600+256], %rd806;
	st.shared.u64 	[%r1600+512], %rd808;
	st.shared.u64 	[%r1600+768], %rd810;
	st.shared.u64 	[%r1600+1024], %rd812;
	st.shared.u64 	[%r1600+1280], %rd814;
	st.shared.u64 	[%r1600+1536], %rd816;
	st.shared.u64 	[%r1600+1792], %rd818;
	st.shared.u64 	[%r1600+2048], %rd820;
	bar.warp.sync 	-1;
	shl.b32 	%r1601, %r1592, 3;
	add.s32 	%r1602, %r1597, %r1601;
	shl.b32 	%r1603, %r1592, 6;
	add.s32 	%r1604, %r1600, %r1603;
	ld.shared.u64 	%rd8, [%r1604];
	ld.shared.u64 	%rd9, [%r1604+8];
	ld.shared.u64 	%rd10, [%r1604+16];
	ld.shared.u64 	%rd11, [%r1604+24];
	ld.shared.u64 	%rd12, [%r1604+32];
	ld.shared.u64 	%rd13, [%r1604+40];
	ld.shared.u64 	%rd14, [%r1604+48];
	ld.shared.u64 	%rd15, [%r1604+56];
	ld.shared.u64 	%rd16, [%r1604+64];
	bar.sync 	0;
	shl.b32 	%r1605, %r1597, 2;
	sub.s32 	%r1606, %r1600, %r1605;
	st.shared.u32 	[%r1606], %r1;
	st.shared.u32 	[%r1606+128], %r1;
	st.shared.u32 	[%r1606+256], %r1;
	st.shared.u32 	[%r1606+384], %r1;
	st.shared.u32 	[%r1606+512], %r1;
	st.shared.u32 	[%r1606+640], %r1;
	st.shared.u32 	[%r1606+768], %r1;
	st.shared.u32 	[%r1606+896], %r1;
	st.shared.u32 	[%r1606+1024], %r1;
	bar.warp.sync 	-1;
	shl.b32 	%r1607, %r1602, 2;
	sub.s32 	%r1608, %r1604, %r1607;
	ld.shared.u32 	%r6, [%r1608];
	ld.shared.u32 	%r7, [%r1608+4];
	ld.shared.u32 	%r8, [%r1608+8];
	ld.shared.u32 	%r9, [%r1608+12];
	ld.shared.u32 	%r10, [%r1608+16];
	ld.shared.u32 	%r11, [%r1608+20];
	ld.shared.u32 	%r12, [%r1608+24];
	ld.shared.u32 	%r13, [%r1608+28];
	ld.shared.u32 	%r14, [%r1608+32];
	bar.sync 	0;
	shl.b32 	%r1609, %r3, 3;
	add.s32 	%r1610, %r1599, %r1609;
	add.s32 	%r15, %r1610, 2264;
	st.shared.u64 	[%r1610+2264], %rd16;
	bar.sync 	0;
	setp.eq.s32 	%p371, %r3, 0;
	mov.b64 	%rd934, 0;
	@%p371 bra 	$L__BB15_4;
	ld.shared.u64 	%rd935, [%r15+-8];
	setp.ne.s64 	%p372, %rd935, %rd8;
	selp.u64 	%rd934, 1, 0, %p372;
$L__BB15_4:
	setp.ne.s64 	%p373, %rd8, %rd9;
	selp.u64 	%rd827, 1, 0, %p373;
	setp.ne.s64 	%p374, %rd9, %rd10;
	selp.u64 	%rd828, 1, 0, %p374;
	setp.ne.s64 	%p375, %rd10, %rd11;
	selp.u64 	%rd829, 1, 0, %p375;
	setp.ne.s64 	%p376, %rd11, %rd12;
	selp.u64 	%rd830, 1, 0, %p376;
	setp.ne.s64 	%p377, %rd12, %rd13;
	selp.u64 	%rd831, 1, 0, %p377;
	setp.ne.s64 	%p378, %rd13, %rd14;
	selp.u64 	%rd832, 1, 0, %p378;
	setp.ne.s64 	%p379, %rd14, %rd15;
	selp.u64 	%rd833, 1, 0, %p379;
	setp.ne.s64 	%p380, %rd15, %rd16;
	selp.u64 	%rd834, 1, 0, %p380;
	add.s64 	%rd21, %rd934, %rd827;
	selp.b32 	%r1731, 0, %r6, %p373;
	add.s32 	%r1732, %r7, %r1731;
	add.s64 	%rd22, %rd21, %rd828;
	selp.b32 	%r1733, 0, %r1732, %p374;
	add.s32 	%r1734, %r8, %r1733;
	add.s64 	%rd23, %rd22, %rd829;
	selp.b32 	%r1735, 0, %r1734, %p375;
	add.s32 	%r1736, %r9, %r1735;
	add.s64 	%rd24, %rd23, %rd830;
	selp.b32 	%r1737, 0, %r1736, %p376;
	add.s32 	%r1738, %r10, %r1737;
	add.s64 	%rd25, %rd24, %rd831;
	selp.b32 	%r1739, 0, %r1738, %p377;
	add.s32 	%r1740, %r11, %r1739;
	add.s64 	%rd26, %rd25, %rd832;
	selp.b32 	%r1741, 0, %r1740, %p378;
	add.s32 	%r1742, %r12, %r1741;
	add.s64 	%rd27, %rd26, %rd833;
	selp.b32 	%r1743, 0, %r1742, %p379;
	add.s32 	%r1744, %r13, %r1743;
	add.s64 	%rd835, %rd27, %rd834;
	mov.b64 	{%r1612, %r1617}, %rd835;
	selp.b32 	%r1745, 0, %r1744, %p380;
	add.s32 	%r1622, %r14, %r1745;
	mov.b32 	%r1728, 1;
	mov.b32 	%r1729, 0;
	mov.b32 	%r1730, -1;
	// begin inline asm
	shfl.sync.up.b32 %r1611, %r1612, %r1728, %r1729, %r1730;
	// end inline asm
	// begin inline asm
	shfl.sync.up.b32 %r1616, %r1617, %r1728, %r1729, %r1730;
	// end inline asm
	mov.b64 	%rd836, {%r1611, %r1616};
	// begin inline asm
	shfl.sync.up.b32 %r1621, %r1622, %r1728, %r1729, %r1730;
	// end inline asm
	// begin inline asm
	shfl.sync.up.b32 %r1626, %r1627, %r1728, %r1729, %r1730;
	// end inline asm
	setp.eq.s64 	%p381, %rd835, 0;
	selp.b32 	%r1746, %r1621, 0, %p381;
	setp.lt.s32 	%p382, %r1592, 1;
	selp.b64 	%rd837, 0, %rd836, %p382;
	add.s64 	%rd838, %rd837, %rd835;
	mov.b64 	{%r1632, %r1637}, %rd838;
	selp.b32 	%r1747, 0, %r1746, %p382;
	add.s32 	%r1642, %r1747, %r1622;
	mov.b32 	%r1648, 2;
	// begin inline asm
	shfl.sync.up.b32 %r1631, %r1632, %r1648, %r1729, %r1730;
	// end inline asm
	// begin inline asm
	shfl.sync.up.b32 %r1636, %r1637, %r1648, %r1729, %r1730;
	// end inline asm
	mov.b64 	%rd839, {%r1631, %r1636};
	// begin inline asm
	shfl.sync.up.b32 %r1641, %r1642, %r1648, %r1729, %r1730;
	// end inline asm
	// begin inline asm
	shfl.sync.up.b32 %r1646, %r1647, %r1648, %r1729, %r1730;
	// end inline asm
	setp.eq.s64 	%p383, %rd838, 0;
	selp.b32 	%r1748, %r1641, 0, %p383;
	setp.lt.s32 	%p384, %r1592, 2;
	selp.b64 	%rd840, 0, %rd839, %p384;
	add.s64 	%rd841, %rd840, %rd838;
	mov.b64 	{%r1652, %r1657}, %rd841;
	selp.b32 	%r1749, 0, %r1748, %p384;
	add.s32 	%r1662, %r1749, %r1642;
	mov.b32 	%r1668, 4;
	// begin inline asm
	shfl.sync.up.b32 %r1651, %r1652, %r1668, %r1729, %r1730;
	// end inline asm
	// begin inline asm
	shfl.sync.up.b32 %r1656, %r1657, %r1668, %r1729, %r1730;
	// end inline asm
	mov.b64 	%rd842, {%r1651, %r1656};
	// begin inline asm
	shfl.sync.up.b32 %r1661, %r1662, %r1668, %r1729, %r1730;
	// end inline asm
	// begin inline asm
	shfl.sync.up.b32 %r1666, %r1667, %r1668, %r1729, %r1730;
	// end inline asm
	setp.eq.s64 	%p385, %rd841, 0;
	selp.b32 	%r1750, %r1661, 0, %p385;
	setp.lt.s32 	%p386, %r1592, 4;
	selp.b64 	%rd843, 0, %rd842, %p386;
	add.s64 	%rd844, %rd843, %rd841;
	mov.b64 	{%r1672, %r1677}, %rd844;
	selp.b32 	%r1751, 0, %r1750, %p386;
	add.s32 	%r1682, %r1751, %r1662;
	mov.b32 	%r1688, 8;
	// begin inline asm
	shfl.sync.up.b32 %r1671, %r1672, %r1688, %r1729, %r1730;
	// end inline asm
	// begin inline asm
	shfl.sync.up.b32 %r1676, %r1677, %r1688, %r1729, %r1730;
	// end inline asm
	mov.b64 	%rd845, {%r1671, %r1676};
	// begin inline asm
	shfl.sync.up.b32 %r1681, %r1682, %r1688, %r1729, %r1730;
	// end inline asm
	// begin inline asm
	shfl.sync.up.b32 %r1686, %r1687, %r1688, %r1729, %r1730;
	// end inline asm
	setp.eq.s64 	%p387, %rd844, 0;
	selp.b32 	%r1752, %r1681, 0, %p387;
	setp.lt.s32 	%p388, %r1592, 8;
	selp.b64 	%rd846, 0, %rd845, %p388;
	add.s64 	%rd847, %rd846, %rd844;
	mov.b64 	{%r1692, %r1697}, %rd847;
	selp.b32 	%r1753, 0, %r1752, %p388;
	add.s32 	%r1702, %r1753, %r1682;
	mov.b32 	%r1708, 16;
	// begin inline asm
	shfl.sync.up.b32 %r1691, %r1692, %r1708, %r1729, %r1730;
	// end inline asm
	// begin inline asm
	shfl.sync.up.b32 %r1696, %r1697, %r1708, %r1729, %r1730;
	// end inline asm
	mov.b64 	%rd848, {%r1691, %r1696};
	// begin inline asm
	shfl.sync.up.b32 %r1701, %r1702, %r1708, %r1729, %r1730;
	// end inline asm
	// begin inline asm
	shfl.sync.up.b32 %r1706, %r1707, %r1708, %r1729, %r1730;
	// end inline asm
	setp.eq.s64 	%p389, %rd847, 0;
	selp.b32 	%r1754, %r1701, 0, %p389;
	setp.lt.s32 	%p390, %r1592, 16;
	selp.b64 	%rd849, 0, %rd848, %p390;
	add.s64 	%rd28, %rd849, %rd847;
	mov.b64 	{%r1712, %r1717}, %rd28;
	selp.b32 	%r1755, 0, %r1754, %p390;
	add.s32 	%r1722, %r1755, %r1702;
	// begin inline asm
	shfl.sync.up.b32 %r1711, %r1712, %r1728, %r1729, %r1730;
	// end inline asm
	// begin inline asm
	shfl.sync.up.b32 %r1716, %r1717, %r1728, %r1729, %r1730;
	// end inline asm
	// begin inline asm
	shfl.sync.up.b32 %r1721, %r1722, %r1728, %r1729, %r1730;
	// end inline asm
	// begin inline asm
	shfl.sync.up.b32 %r1726, %r1727, %r1728, %r1729, %r1730;
	// end inline asm
	setp.ne.s32 	%p391, %r1592, 31;
	@%p391 bra 	$L__BB15_6;
	shl.b32 	%r1756, %r5, 4;
	mov.u32 	%r1757, _ZN6thrust24THRUST_300001_SM_1000_NS8cuda_cub4core6detail5shmemE;
	add.s32 	%r1758, %r1757, %r1756;
	st.shared.u64 	[%r1758], %rd28;
	st.shared.u32 	[%r1758+8], %r1722;
$L__BB15_6:
	mov.b64 	%rd850, {%r1711, %r1716};
	setp.ne.s64 	%p392, %rd14, %rd15;
	setp.ne.s64 	%p393, %rd13, %rd14;
	setp.ne.s64 	%p394, %rd12, %rd13;
	setp.ne.s64 	%p395, %rd11, %rd12;
	setp.ne.s64 	%p396, %rd10, %rd11;
	setp.ne.s64 	%p397, %rd9, %rd10;
	setp.ne.s64 	%p398, %rd8, %rd9;
	setp.ne.s32 	%p399, %r3, 0;
	bar.sync 	0;
	ld.shared.u64 	%rd851, [_ZN6thrust24THRUST_300001_SM_1000_NS8cuda_cub4core6detail5shmemE];
	ld.shared.u32 	%r1759, [_ZN6thrust24THRUST_300001_SM_1000_NS8cuda_cub4core6detail5shmemE+8];
	ld.shared.u64 	%rd852, [_ZN6thrust24THRUST_300001_SM_1000_NS8cuda_cub4core6detail5shmemE+16];
	ld.shared.u32 	%r1760, [_ZN6thrust24THRUST_300001_SM_1000_NS8cuda_cub4core6detail5shmemE+24];
	add.s64 	%rd853, %rd852, %rd851;
	setp.eq.s64 	%p400, %rd852, 0;
	selp.b32 	%r1761, %r1759, 0, %p400;
	add.s32 	%r1762, %r1761, %r1760;
	setp.eq.s32 	%p401, %r5, 2;
	selp.b64 	%rd854, %rd853, %rd851, %p401;
	selp.b32 	%r1763, %r1762, %r1759, %p401;
	ld.shared.u64 	%rd855, [_ZN6thrust24THRUST_300001_SM_1000_NS8cuda_cub4core6detail5shmemE+32];
	ld.shared.u32 	%r1764, [_ZN6thrust24THRUST_300001_SM_1000_NS8cuda_cub4core6detail5shmemE+40];
	add.s64 	%rd856, %rd855, %rd853;
	setp.eq.s64 	%p402, %rd855, 0;
	selp.b32 	%r1765, %r1762, 0, %p402;
	add.s32 	%r1766, %r1765, %r1764;
	setp.eq.s32 	%p403, %r5, 3;
	selp.b64 	%rd857, %rd856, %rd854, %p403;
	selp.b32 	%r1767, %r1766, %r1763, %p403;
	ld.shared.u64 	%rd858, [_ZN6thrust24THRUST_300001_SM_1000_NS8cuda_cub4core6detail5shmemE+48];
	ld.shared.u32 	%r1768, [_ZN6thrust24THRUST_300001_SM_1000_NS8cuda_cub4core6detail5shmemE+56];
	add.s64 	%rd859, %rd858, %rd856;
	setp.eq.s64 	%p404, %rd858, 0;
	selp.b32 	%r1769, %r1766, 0, %p404;
	add.s32 	%r1770, %r1769, %r1768;
	setp.eq.s32 	%p405, %r5, 4;
	selp.b64 	%rd860, %rd859, %rd857, %p405;
	selp.b32 	%r1771, %r1770, %r1767, %p405;
	ld.shared.u64 	%rd861, [_ZN6thrust24THRUST_300001_SM_1000_NS8cuda_cub4core6detail5shmemE+64];
	ld.shared.u32 	%r1772, [_ZN6thrust24THRUST_300001_SM_1000_NS8cuda_cub4core6detail5shmemE+72];
	add.s64 	%rd862, %rd861, %rd859;
	setp.eq.s64 	%p406, %rd861, 0;
	selp.b32 	%r1773, %r1770, 0, %p406;
	add.s32 	%r1774, %r1773, %r1772;
	setp.eq.s32 	%p407, %r5, 5;
	selp.b64 	%rd863, %rd862, %rd860, %p407;
	selp.b32 	%r1775, %r1774, %r1771, %p407;
	ld.shared.u64 	%rd864, [_ZN6thrust24THRUST_300001_SM_1000_NS8cuda_cub4core6detail5shmemE+80];
	ld.shared.u32 	%r1776, [_ZN6thrust24THRUST_300001_SM_1000_NS8cuda_cub4core6detail5shmemE+88];
	add.s64 	%rd865, %rd864, %rd862;
	setp.eq.s64 	%p408, %rd864, 0;
	selp.b32 	%r1777, %r1774, 0, %p408;
	add.s32 	%r1778, %r1777, %r1776;
	setp.eq.s32 	%p409, %r5, 6;
	selp.b64 	%rd866, %rd865, %rd863, %p409;
	selp.b32 	%r1779, %r1778, %r1775, %p409;
	ld.shared.u64 	%rd867, [_ZN6thrust24THRUST_300001_SM_1000_NS8cuda_cub4core6detail5shmemE+96];
	ld.shared.u32 	%r1780, [_ZN6thrust24THRUST_300001_SM_1000_NS8cuda_cub4core6detail5shmemE+104];
	add.s64 	%rd868, %rd867, %rd865;
	setp.eq.s64 	%p410, %rd867, 0;
	selp.b32 	%r1781, %r1778, 0, %p410;
	add.s32 	%r1782, %r1781, %r1780;
	setp.eq.s32 	%p411, %r5, 7;
	selp.b64 	%rd869, %rd868, %rd866, %p411;
	selp.b32 	%r1783, %r1782, %r1779, %p411;
	ld.shared.u64 	%rd870, [_ZN6thrust24THRUST_300001_SM_1000_NS8cuda_cub4core6detail5shmemE+112];
	ld.shared.u32 	%r1784, [_ZN6thrust24THRUST_300001_SM_1000_NS8cuda_cub4core6detail5shmemE+120];
	add.s64 	%rd29, %rd870, %rd868;
	setp.eq.s64 	%p412, %rd870, 0;
	selp.b32 	%r1785, %r1782, 0, %p412;
	add.s32 	%r20, %r1785, %r1784;
	setp.lt.u32 	%p413, %r3, 32;
	selp.b64 	%rd871, 0, %rd869, %p413;
	selp.b32 	%r1786, 0, %r1783, %p413;
	setp.eq.s64 	%p414, %rd850, 0;
	selp.b32 	%r1787, %r1786, 0, %p414;
	add.s32 	%r1788, %r1787, %r1721;
	setp.eq.s32 	%p415, %r1592, 0;
	selp.b32 	%r21, %r1786, %r1788, %p415;
	selp.b64 	%rd872, 0, %rd850, %p415;
	add.s64 	%rd30, %rd871, %rd872;
	add.s64 	%rd31, %rd30, %rd934;
	setp.eq.s64 	%p416, %rd934, 0;
	selp.b32 	%r1789, %r21, 0, %p416;
	add.s32 	%r22, %r1789, %r6;
	add.s64 	%rd32, %rd21, %rd30;
	selp.b32 	%r1790, 0, %r22, %p398;
	add.s32 	%r23, %r7, %r1790;
	add.s64 	%rd33, %rd22, %rd30;
	selp.b32 	%r1791, 0, %r23, %p397;
	add.s32 	%r24, %r8, %r1791;
	add.s64 	%rd34, %rd23, %rd30;
	selp.b32 	%r1792, 0, %r24, %p396;
	add.s32 	%r25, %r9, %r1792;
	add.s64 	%rd35, %rd24, %rd30;
	selp.b32 	%r1793, 0, %r25, %p395;
	add.s32 	%r26, %r10, %r1793;
	add.s64 	%rd36, %rd25, %rd30;
	selp.b32 	%r1794, 0, %r26, %p394;
	add.s32 	%r27, %r11, %r1794;
	add.s64 	%rd37, %rd26, %rd30;
	selp.b32 	%r1795, 0, %r27, %p393;
	add.s32 	%r28, %r12, %r1795;
	add.s64 	%rd38, %rd27, %rd30;
	selp.b32 	%r1796, 0, %r28, %p392;
	add.s32 	%r29, %r13, %r1796;
	@%p399 bra 	$L__BB15_8;
	mov.b32 	%r1797, 101;
	mov.b64 	%rd874, {%r20, %r1797};
	add.s64 	%rd873, %rd2, 512;
	// begin inline asm
	st.relaxed.gpu.v2.u64 [%rd873], {%rd874, %rd29};
	// end inline asm
$L__BB15_8:
	setp.lt.s64 	%p417, %rd29, 257;
	@%p417 bra 	$L__BB15_34;
	bar.sync 	0;
	@%p416 bra 	$L__BB15_11;
	cvt.u32.u64 	%r1798, %rd30;
	shl.b32 	%r1799, %r1798, 4;
	mov.u32 	%r1800, _ZN6thrust24THRUST_300001_SM_1000_NS8cuda_cub4core6detail5shmemE;
	add.s32 	%r1801, %r1800, %r1799;
	st.shared.u64 	[%r1801], %rd935;
	st.shared.u32 	[%r1801+8], %r21;
$L__BB15_11:
	setp.eq.s64 	%p428, %rd8, %rd9;
	@%p428 bra 	$L__BB15_13;
	cvt.u32.u64 	%r1802, %rd31;
	shl.b32 	%r1803, %r1802, 4;
	mov.u32 	%r1804, _ZN6thrust24THRUST_300001_SM_1000_NS8cuda_cub4core6detail5shmemE;
	add.s32 	%r1805, %r1804, %r1803;
	st.shared.u64 	[%r1805], %rd8;
	st.shared.u32 	[%r1805+8], %r22;
$L__BB15_13:
	setp.eq.s64 	%p429, %rd9, %rd10;
	@%p429 bra 	$L__BB15_15;
	cvt.u32.u64 	%r1806, %rd32;
	shl.b32 	%r1807, %r1806, 4;
	mov.u32 	%r1808, _ZN6thrust24THRUST_300001_SM_1000_NS8cuda_cub4core6detail5shmemE;
	add.s32 	%r1809, %r1808, %r1807;
	st.shared.u64 	[%r1809], %rd9;
	st.shared.u32 	[%r1809+8], %r23;
$L__BB15_15:
	setp.eq.s64 	%p430, %rd10, %rd11;
	@%p430 bra 	$L__BB15_17;
	cvt.u32.u64 	%r1810, %rd33;
	shl.b32 	%r1811, %r1810, 4;
	mov.u32 	%r1812, _ZN6thrust24THRUST_300001_SM_1000_NS8cuda_cub4core6detail5shmemE;
	add.s32 	%r1813, %r1812, %r1811;
	st.shared.u64 	[%r1813], %rd10;
	st.shared.u32 	[%r1813+8], %r24;
$L__BB15_17:
	setp.eq.s64 	%p431, %rd11, %rd12;
	@%p431 bra 	$L__BB15_19;
	cvt.u32.u64 	%r1814, %rd34;
	shl.b32 	%r1815, %r1814, 4;
	mov.u32 	%r1816, _ZN6thrust24THRUST_300001_SM_1000_NS8cuda_cub4core6detail5shmemE;
	add.s32 	%r1817, %r1816, %r1815;
	st.shared.u64 	[%r1817], %rd11;
	st.shared.u32 	[%r1817+8], %r25;
$L__BB15_19:
	setp.eq.s64 	%p432, %rd12, %rd13;
	@%p432 bra 	$L__BB15_21;
	cvt.u32.u64 	%r1818, %rd35;
	shl.b32 	%r1819, %r1818, 4;
	mov.u32 	%r1820, _ZN6thrust24THRUST_300001_SM_1000_NS8cuda_cub4core6detail5shmemE;
	add.s32 	%r1821, %r1820, %r1819;
	st.shared.u64 	[%r1821], %rd12;
	st.shared.u32 	[%r1821+8], %r26;
$L__BB15_21:
	setp.eq.s64 	%p433, %rd13, %rd14;
	@%p433 bra 	$L__BB15_23;
	cvt.u32.u64 	%r1822, %rd36;
	shl.b32 	%r1823, %r1822, 4;
	mov.u32 	%r1824, _ZN6thrust24THRUST_300001_SM_1000_NS8cuda_cub4core6detail5shmemE;
	add.s32 	%r1825, %r1824, %r1823;
	st.shared.u64 	[%r1825], %rd13;
	st.shared.u32 	[%r1825+8], %r27;
$L__BB15_23:
	setp.eq.s64 	%p434, %rd14, %rd15;
	@%p434 bra 	$L__BB15_25;
	cvt.u32.u64 	%r1826, %rd37;
	shl.b32 	%r1827, %r1826, 4;
	mov.u32 	%r1828, _ZN6thrust24THRUST_300001_SM_1000_NS8cuda_cub4core6detail5shmemE;
	add.s32 	%r1829, %r1828, %r1827;
	st.shared.u64 	[%r1829], %rd14;
	st.shared.u32 	[%r1829+8], %r28;
$L__BB15_25:
	setp.eq.s64 	%p435, %rd15, %rd16;
	@%p435 bra 	$L__BB15_27;
	cvt.u32.u64 	%r1830, %rd38;
	shl.b32 	%r1831, %r1830, 4;
	mov.u32 	%r1832, _ZN6thrust24THRUST_300001_SM_1000_NS8cuda_cub4core6detail5shmemE;
	add.s32 	%r1833, %r1832, %r1831;
	st.shared.u64 	[%r1833], %rd15;
	st.shared.u32 	[%r1833+8], %r29;
$L__BB15_27:
	bar.sync 	0;
	cvt.u64.u32 	%rd940, %r3;
	setp.le.u64 	%p436, %rd29, %rd940;
	@%p436 bra 	$L__BB15_326;
	not.b64 	%rd912, %rd940;
	add.s64 	%rd40, %rd29, %rd912;
	shr.u64 	%rd913, %rd40, 8;
	add.s64 	%rd914, %rd913, 1;
	and.b64  	%rd936, %rd914, 3;
	and.b64  	%rd915, %rd40, 768;
	setp.eq.s64 	%p437, %rd915, 768;
	@%p437 bra 	$L__BB15_31;
	shl.b64 	%rd916, %rd940, 2;
	add.s64 	%rd938, %rd5, %rd916;
	shl.b64 	%rd917, %rd940, 3;
	add.s64 	%rd937, %rd4, %rd917;
	shl.b32 	%r1834, %r3, 4;
	mov.u32 	%r1835, _ZN6thrust24THRUST_300001_SM_1000_NS8cuda_cub4core6detail5shmemE;
	add.s32 	%r1836, %r1834, %r1835;
	add.s32 	%r1846, %r1836, 8;
	shl.b64 	%rd918, %rd936, 8;
	add.s64 	%rd940, %rd918, %rd940;
$L__BB15_30:
	.pragma "nounroll";
	ld.shared.u64 	%rd919, [%r1846+-8];
	ld.shared.u32 	%r1837, [%r1846];
	st.global.u64 	[%rd937], %rd919;
	st.global.u32 	[%rd938], %r1837;
	add.s64 	%rd938, %rd938, 1024;
	add.s64 	%rd937, %rd937, 2048;
	add.s32 	%r1846, %r1846, 4096;
	add.s64 	%rd936, %rd936, -1;
	setp.ne.s64 	%p438, %rd936, 0;
	@%p438 bra 	$L__BB15_30;
$L__BB15_31:
	setp.lt.u64 	%p439, %rd40, 768;
	@%p439 bra 	$L__BB15_326;
	mov.u32 	%r1840, _ZN6thrust24THRUST_300001_SM_1000_NS8cuda_cub4core6detail5shmemE;
$L__BB15_33:
	cvt.u32.u64 	%r1838, %rd940;
	shl.b32 	%r1839, %r1838, 4;
	add.s32 	%r1841, %r1840, %r1839;
	ld.shared.u64 	%rd920, [%r1841];
	ld.shared.u32 	%r1842, [%r1841+8];
	shl.b64 	%rd921, %rd940, 3;
	add.s64 	%rd922, %rd4, %rd921;
	st.global.u64 	[%rd922], %rd920;
	shl.b64 	%rd923, %rd940, 2;
	add.s64 	%rd924, %rd5, %rd923;
	st.global.u32 	[%rd924], %r1842;
	ld.shared.u64 	%rd925, [%r1841+4096];
	ld.shared.u32 	%r1843, [%r1841+4104];
	and.b64  	%rd926, %rd921, 34359738360;
	add.s64 	%rd927, %rd4, %rd926;
	st.global.u64 	[%rd927+2048], %rd925;
	and.b64  	%rd928, %rd923, 17179869180;
	add.s64 	%rd929, %rd5, %rd928;
	st.global.u32 	[%rd929+1024], %r1843;
	ld.shared.u64 	%rd930, [%r1841+8192];
	ld.shared.u32 	%r1844, [%r1841+8200];
	st.global.u64 	[%rd927+4096], %rd930;
	st.global.u32 	[%rd929+2048], %r1844;
	ld.shared.u64 	%rd931, [%r1841+12288];
	ld.shared.u32 	%r1845, [%r1841+12296];
	st.global.u64 	[%rd927+6144], %rd931;
	st.global.u32 	[%rd929+3072], %r1845;
	add.s64 	%rd932, %rd940, 1024;
	and.b64  	%rd940, %rd932, 4294967295;
	setp.gt.u64 	%p440, %rd29, %rd940;
	@%p440 bra 	$L__BB15_33;
	bra.uni 	$L__BB15_326;
$L__BB15_34:
	@%p416 bra 	$L__BB15_36;
	shl.b64 	%rd876, %rd30, 3;
	add.s64 	%rd877, %rd4, %rd876;
	st.global.u64 	[%rd877], %rd935;
	shl.b64 	%rd878, %rd30, 2;
	add.s64 	%rd879, %rd5, %rd878;
	st.global.u32 	[%rd879], %r21;
$L__BB15_36:
	setp.eq.s64 	%p419, %rd8, %rd9;
	@%p419 bra 	$L__BB15_38;
	shl.b64 	%rd880, %rd31, 3;
	add.s64 	%rd881, %rd4, %rd880;
	st.global.u64 	[%rd881], %rd8;
	shl.b64 	%rd882, %rd31, 2;
	add.s64 	%rd883, %rd5, %rd882;
	st.global.u32 	[%rd883], %r22;
$L__BB15_38:
	setp.eq.s64 	%p420, %rd9, %rd10;
	@%p420 bra 	$L__BB15_40;
	shl.b64 	%rd884, %rd32, 3;
	add.s64 	%rd885, %rd4, %rd884;
	st.global.u64 	[%rd885], %rd9;
	shl.b64 	%rd886, %rd32, 2;
	add.s64 	%rd887, %rd5, %rd886;
	st.global.u32 	[%rd887], %r23;
$L__BB15_40:
	setp.eq.s64 	%p421, %rd10, %rd11;
	@%p421 bra 	$L__BB15_42;
	shl.b64 	%rd888, %rd33, 3;
	add.s64 	%rd889, %rd4, %rd888;
	st.global.u64 	[%rd889], %rd10;
	shl.b64 	%rd890, %rd33, 2;
	add.s64 	%rd891, %rd5, %rd890;
	st.global.u32 	[%rd891], %r24;
$L__BB15_42:
	setp.eq.s64 	%p422, %rd11, %rd12;
	@%p422 bra 	$L__BB15_44;
	shl.b64 	%rd892, %rd34, 3;
	add.s64 	%rd893, %rd4, %rd892;
	st.global.u64 	[%rd893], %rd11;
	shl.b64 	%rd894, %rd34, 2;
	add.s64 	%rd895, %rd5, %rd894;
	st.global.u32 	[%rd895], %r25;
$L__BB15_44:
	setp.eq.s64 	%p423, %rd12, %rd13;
	@%p423 bra 	$L__BB15_46;
	shl.b64 	%rd896, %rd35, 3;
	add.s64 	%rd897, %rd4, %rd896;
	st.global.u64 	[%rd897], %rd12;
	shl.b64 	%rd898, %rd35, 2;
	add.s64 	%rd899, %rd5, %rd898;
	st.global.u32 	[%rd899], %r26;
$L__BB15_46:
	setp.eq.s64 	%p424, %rd13, %rd14;
	@%p424 bra 	$L__BB15_48;
	shl.b64 	%rd900, %rd36, 3;
	add.s64 	%rd901, %rd4, %rd900;
	st.global.u64 	[%rd901], %rd13;
	shl.b64 	%rd902, %rd36, 2;
	add.s64 	%rd903, %rd5, %rd902;
	st.global.u32 	[%rd903], %r27;
$L__BB15_48:
	setp.eq.s64 	%p425, %rd14, %rd15;
	@%p425 bra 	$L__BB15_50;
	shl.b64 	%rd904, %rd37, 3;
	add.s64 	%rd905, %rd4, %rd904;
	st.global.u64 	[%rd905], %rd14;
	shl.b64 	%rd906, %rd37, 2;
	add.s64 	%rd907, %rd5, %rd906;
	st.global.u32 	[%rd907], %r28;
$L__BB15_50:
	setp.eq.s64 	%p426, %rd15, %rd16;
	@%p426 bra 	$L__BB15_326;
	shl.b64 	%rd908, %rd38, 3;
	add.s64 	%rd909, %rd4, %rd908;
	st.global.u64 	[%rd909], %rd15;
	shl.b64 	%rd910, %rd38, 2;
	add.s64 	%rd911, %rd5, %rd910;
	st.global.u32 	[%rd911], %r29;
	bra.uni 	$L__BB15_326;
$L__BB15_52:
	mov.u32 	%r33, %tid.x;
	and.b32  	%r1089, %r33, 31;
	and.b32  	%r1090, %r33, 992;
	mul.lo.s32 	%r1091, %r1090, 9;
	or.b32  	%r1092, %r1091, %r1089;
	cvt.u64.u32 	%rd665, %r1092;
	add.s64 	%rd666, %rd6, %rd665;
	shl.b64 	%rd667, %rd666, 3;
	add.s64 	%rd647, %rd3, %rd667;
	// begin inline asm
	ld.global.nc.u64 %rd646, [%rd647];
	// end inline asm
	add.s64 	%rd649, %rd647, 256;
	// begin inline asm
	ld.global.nc.u64 %rd648, [%rd649];
	// end inline asm
	add.s64 	%rd651, %rd647, 512;
	// begin inline asm
	ld.global.nc.u64 %rd650, [%rd651];
	// end inline asm
	add.s64 	%rd653, %rd647, 768;
	// begin inline asm
	ld.global.nc.u64 %rd652, [%rd653];
	// end inline asm
	add.s64 	%rd655, %rd647, 1024;
	// begin inline asm
	ld.global.nc.u64 %rd654, [%rd655];
	// end inline asm
	add.s64 	%rd657, %rd647, 1280;
	// begin inline asm
	ld.global.nc.u64 %rd656, [%rd657];
	// end inline asm
	add.s64 	%rd659, %rd647, 1536;
	// begin inline asm
	ld.global.nc.u64 %rd658, [%rd659];
	// end inline asm
	add.s64 	%rd661, %rd647, 1792;
	// begin inline asm
	ld.global.nc.u64 %rd660, [%rd661];
	// end inline asm
	add.s64 	%rd663, %rd647, 2048;
	// begin inline asm
	ld.global.nc.u64 %rd662, [%rd663];
	// end inline asm
	// begin inline asm
	mov.u32 %r1088, %laneid;
	// end inline asm
	shr.u32 	%r35, %r33, 5;
	mad.lo.s32 	%r36, %r35, 288, %r1088;
	shl.b32 	%r1093, %r36, 3;
	mov.u32 	%r1094, _ZN6thrust24THRUST_300001_SM_1000_NS8cuda_cub4core6detail5shmemE;
	add.s32 	%r37, %r1094, %r1093;
	st.shared.u64 	[%r37], %rd646;
	st.shared.u64 	[%r37+256], %rd648;
	st.shared.u64 	[%r37+512], %rd650;
	st.shared.u64 	[%r37+768], %rd652;
	st.shared.u64 	[%r37+1024], %rd654;
	st.shared.u64 	[%r37+1280], %rd656;
	st.shared.u64 	[%r37+1536], %rd658;
	st.shared.u64 	[%r37+1792], %rd660;
	st.shared.u64 	[%r37+2048], %rd662;
	bar.warp.sync 	-1;
	shl.b32 	%r38, %r1088, 3;
	shl.b32 	%r1095, %r1088, 6;
	add.s32 	%r39, %r37, %r1095;
	ld.shared.u64 	%rd54, [%r39];
	ld.shared.u64 	%rd55, [%r39+8];
	ld.shared.u64 	%rd56, [%r39+16];
	ld.shared.u64 	%rd57, [%r39+24];
	ld.shared.u64 	%rd58, [%r39+32];
	ld.shared.u64 	%rd59, [%r39+40];
	ld.shared.u64 	%rd60, [%r39+48];
	ld.shared.u64 	%rd61, [%r39+56];
	ld.shared.u64 	%rd62, [%r39+64];
	setp.ne.s32 	%p262, %r33, 0;
	mov.b64 	%rd942, 0;
	@%p262 bra 	$L__BB15_54;
	shl.b64 	%rd670, %rd6, 3;
	add.s64 	%rd671, %rd3, %rd670;
	add.s64 	%rd669, %rd671, -8;
	// begin inline asm
	ld.global.nc.u64 %rd942, [%rd669];
	// end inline asm
$L__BB15_54:
	setp.eq.s32 	%p263, %r33, 0;
	bar.sync 	0;
	shl.b32 	%r1096, %r36, 2;
	sub.s32 	%r1097, %r37, %r1096;
	st.shared.u32 	[%r1097], %r1;
	st.shared.u32 	[%r1097+128], %r1;
	st.shared.u32 	[%r1097+256], %r1;
	st.shared.u32 	[%r1097+384], %r1;
	st.shared.u32 	[%r1097+512], %r1;
	st.shared.u32 	[%r1097+640], %r1;
	st.shared.u32 	[%r1097+768], %r1;
	st.shared.u32 	[%r1097+896], %r1;
	st.shared.u32 	[%r1097+1024], %r1;
	bar.warp.sync 	-1;
	add.s32 	%r1098, %r36, %r38;
	shl.b32 	%r1099, %r1098, 2;
	sub.s32 	%r1100, %r39, %r1099;
	ld.shared.u32 	%r40, [%r1100];
	ld.shared.u32 	%r41, [%r1100+4];
	ld.shared.u32 	%r42, [%r1100+8];
	ld.shared.u32 	%r43, [%r1100+12];
	ld.shared.u32 	%r44, [%r1100+16];
	ld.shared.u32 	%r45, [%r1100+20];
	ld.shared.u32 	%r46, [%r1100+24];
	ld.shared.u32 	%r47, [%r1100+28];
	ld.shared.u32 	%r48, [%r1100+32];
	bar.sync 	0;
	shl.b32 	%r1101, %r33, 3;
	add.s32 	%r1103, %r1094, %r1101;
	add.s32 	%r49, %r1103, 2264;
	st.shared.u64 	[%r1103+2264], %rd62;
	bar.sync 	0;
	@%p263 bra 	$L__BB15_56;
	ld.shared.u64 	%rd942, [%r49+-8];
$L__BB15_56:
	setp.ne.s64 	%p264, %rd942, %rd54;
	selp.u64 	%rd67, 1, 0, %p264;
	setp.ne.s64 	%p265, %rd54, %rd55;
	selp.u64 	%rd672, 1, 0, %p265;
	setp.ne.s64 	%p266, %rd55, %rd56;
	selp.u64 	%rd673, 1, 0, %p266;
	setp.ne.s64 	%p267, %rd56, %rd57;
	selp.u64 	%rd674, 1, 0, %p267;
	setp.ne.s64 	%p268, %rd57, %rd58;
	selp.u64 	%rd675, 1, 0, %p268;
	setp.ne.s64 	%p269, %rd58, %rd59;
	selp.u64 	%rd676, 1, 0, %p269;
	setp.ne.s64 	%p270, %rd59, %rd60;
	selp.u64 	%rd677, 1, 0, %p270;
	setp.ne.s64 	%p271, %rd60, %rd61;
	selp.u64 	%rd678, 1, 0, %p271;
	setp.ne.s64 	%p272, %rd61, %rd62;
	selp.u64 	%rd679, 1, 0, %p272;
	add.s64 	%rd68, %rd672, %rd67;
	selp.b32 	%r1224, 0, %r40, %p265;
	add.s32 	%r1225, %r41, %r1224;
	add.s64 	%rd69, %rd68, %rd673;
	selp.b32 	%r1226, 0, %r1225, %p266;
	add.s32 	%r1227, %r42, %r1226;
	add.s64 	%rd70, %rd69, %rd674;
	selp.b32 	%r1228, 0, %r1227, %p267;
	add.s32 	%r1229, %r43, %r1228;
	add.s64 	%rd71, %rd70, %rd675;
	selp.b32 	%r1230, 0, %r1229, %p268;
	add.s32 	%r1231, %r44, %r1230;
	add.s64 	%rd72, %rd71, %rd676;
	selp.b32 	%r1232, 0, %r1231, %p269;
	add.s32 	%r1233, %r45, %r1232;
	add.s64 	%rd73, %rd72, %rd677;
	selp.b32 	%r1234, 0, %r1233, %p270;
	add.s32 	%r1235, %r46, %r1234;
	add.s64 	%rd74, %rd73, %rd678;
	selp.b32 	%r1236, 0, %r1235, %p271;
	add.s32 	%r1237, %r47, %r1236;
	add.s64 	%rd680, %rd74, %rd679;
	mov.b64 	{%r1105, %r1110}, %rd680;
	selp.b32 	%r1238, 0, %r1237, %p272;
	add.s32 	%r1115, %r48, %r1238;
	mov.b32 	%r1221, 1;
	mov.b32 	%r1222, 0;
	mov.b32 	%r1223, -1;
	// begin inline asm
	shfl.sync.up.b32 %r1104, %r1105, %r1221, %r1222, %r1223;
	// end inline asm
	// begin inline asm
	shfl.sync.up.b32 %r1109, %r1110, %r1221, %r1222, %r1223;
	// end inline asm
	mov.b64 	%rd681, {%r1104, %r1109};
	// begin inline asm
	shfl.sync.up.b32 %r1114, %r1115, %r1221, %r1222, %r1223;
	// end inline asm
	// begin inline asm
	shfl.sync.up.b32 %r1119, %r1120, %r1221, %r1222, %r1223;
	// end inline asm
	setp.eq.s64 	%p273, %rd680, 0;
	selp.b32 	%r1239, %r1114, 0, %p273;
	setp.lt.s32 	%p274, %r1088, 1;
	selp.b64 	%rd682, 0, %rd681, %p274;
	add.s64 	%rd683, %rd682, %rd680;
	mov.b64 	{%r1125, %r1130}, %rd683;
	selp.b32 	%r1240, 0, %r1239, %p274;
	add.s32 	%r1135, %r1240, %r1115;
	mov.b32 	%r1141, 2;
	// begin inline asm
	shfl.sync.up.b32 %r1124, %r1125, %r1141, %r1222, %r1223;
	// end inline asm
	// begin inline asm
	shfl.sync.up.b32 %r1129, %r1130, %r1141, %r1222, %r1223;
	// end inline asm
	mov.b64 	%rd684, {%r1124, %r1129};
	// begin inline asm
	shfl.sync.up.b32 %r1134, %r1135, %r1141, %r1222, %r1223;
	// end inline asm
	// begin inline asm
	shfl.sync.up.b32 %r1139, %r1140, %r1141, %r1222, %r1223;
	// end inline asm
	setp.eq.s64 	%p275, %rd683, 0;
	selp.b32 	%r1241, %r1134, 0, %p275;
	setp.lt.s32 	%p276, %r1088, 2;
	selp.b64 	%rd685, 0, %rd684, %p276;
	add.s64 	%rd686, %rd685, %rd683;
	mov.b64 	{%r1145, %r1150}, %rd686;
	selp.b32 	%r1242, 0, %r1241, %p276;
	add.s32 	%r1155, %r1242, %r1135;
	mov.b32 	%r1161, 4;
	// begin inline asm
	shfl.sync.up.b32 %r1144, %r1145, %r1161, %r1222, %r1223;
	// end inline asm
	// begin inline asm
	shfl.sync.up.b32 %r1149, %r1150, %r1161, %r1222, %r1223;
	// end inline asm
	mov.b64 	%rd687, {%r1144, %r1149};
	// begin inline asm
	shfl.sync.up.b32 %r1154, %r1155, %r1161, %r1222, %r1223;
	// end inline asm
	// begin inline asm
	shfl.sync.up.b32 %r1159, %r1160, %r1161, %r1222, %r1223;
	// end inline asm
	setp.eq.s64 	%p277, %rd686, 0;
	selp.b32 	%r1243, %r1154, 0, %p277;
	setp.lt.s32 	%p278, %r1088, 4;
	selp.b64 	%rd688, 0, %rd687, %p278;
	add.s64 	%rd689, %rd688, %rd686;
	mov.b64 	{%r1165, %r1170}, %rd689;
	selp.b32 	%r1244, 0, %r1243, %p278;
	add.s32 	%r1175, %r1244, %r1155;
	mov.b32 	%r1181, 8;
	// begin inline asm
	shfl.sync.up.b32 %r1164, %r1165, %r1181, %r1222, %r1223;
	// end inline asm
	// begin inline asm
	shfl.sync.up.b32 %r1169, %r1170, %r1181, %r1222, %r1223;
	// end inline asm
	mov.b64 	%rd690, {%r1164, %r1169};
	// begin inline asm
	shfl.sync.up.b32 %r1174, %r1175, %r1181, %r1222, %r1223;
	// end inline asm
	// begin inline asm
	shfl.sync.up.b32 %r1179, %r1180, %r1181, %r1222, %r1223;
	// end inline asm
	setp.eq.s64 	%p279, %rd689, 0;
	selp.b32 	%r1245, %r1174, 0, %p279;
	setp.lt.s32 	%p280, %r1088, 8;
	selp.b64 	%rd691, 0, %rd690, %p280;
	add.s64 	%rd692, %rd691, %rd689;
	mov.b64 	{%r1185, %r1190}, %rd692;
	selp.b32 	%r1246, 0, %r1245, %p280;
	add.s32 	%r1195, %r1246, %r1175;
	mov.b32 	%r1201, 16;
	// begin inline asm
	shfl.sync.up.b32 %r1184, %r1185, %r1201, %r1222, %r1223;
	// end inline asm
	// begin inline asm
	shfl.sync.up.b32 %r1189, %r1190, %r1201, %r1222, %r1223;
	// end inline asm
	mov.b64 	%rd693, {%r1184, %r1189};
	// begin inline asm
	shfl.sync.up.b32 %r1194, %r1195, %r1201, %r1222, %r1223;
	// end inline asm
	// begin inline asm
	shfl.sync.up.b32 %r1199, %r1200, %r1201, %r1222, %r1223;
	// end inline asm
	setp.eq.s64 	%p281, %rd692, 0;
	selp.b32 	%r1247, %r1194, 0, %p281;
	setp.lt.s32 	%p282, %r1088, 16;
	selp.b64 	%rd694, 0, %rd693, %p282;
	add.s64 	%rd75, %rd694, %rd692;
	mov.b64 	{%r1205, %r1210}, %rd75;
	selp.b32 	%r1248, 0, %r1247, %p282;
	add.s32 	%r1215, %r1248, %r1195;
	// begin inline asm
	shfl.sync.up.b32 %r1204, %r1205, %r1221, %r1222, %r1223;
	// end inline asm
	// begin inline asm
	shfl.sync.up.b32 %r1209, %r1210, %r1221, %r1222, %r1223;
	// end inline asm
	mov.b64 	%rd954, {%r1204, %r1209};
	// begin inline asm
	shfl.sync.up.b32 %r1860, %r1215, %r1221, %r1222, %r1223;
	// end inline asm
	// begin inline asm
	shfl.sync.up.b32 %r1219, %r1220, %r1221, %r1222, %r1223;
	// end inline asm
	setp.ne.s32 	%p283, %r1088, 31;
	@%p283 bra 	$L__BB15_58;
	shl.b32 	%r1249, %r35, 4;
	mov.u32 	%r1250, _ZN6thrust24THRUST_300001_SM_1000_NS8cuda_cub4core6detail5shmemE;
	add.s32 	%r1251, %r1250, %r1249;
	st.shared.u64 	[%r1251], %rd75;
	st.shared.u32 	[%r1251+8], %r1215;
$L__BB15_58:
	bar.sync 	0;
	ld.shared.u64 	%rd695, [_ZN6thrust24THRUST_300001_SM_1000_NS8cuda_cub4core6detail5shmemE];
	ld.shared.u32 	%r1252, [_ZN6thrust24THRUST_300001_SM_1000_NS8cuda_cub4core6detail5shmemE+8];
	ld.shared.u64 	%rd696, [_ZN6thrust24THRUST_300001_SM_1000_NS8cuda_cub4core6detail5shmemE+16];
	ld.shared.u32 	%r1253, [_ZN6thrust24THRUST_300001_SM_1000_NS8cuda_cub4core6detail5shmemE+24];
	add.s64 	%rd697, %rd696, %rd695;
	setp.eq.s64 	%p284, %rd696, 0;
	selp.b32 	%r1254, %r1252, 0, %p284;
	add.s32 	%r1255, %r1254, %r1253;
	setp.eq.s32 	%p285, %r35, 2;
	selp.b64 	%rd698, %rd697, %rd695, %p285;
	selp.b32 	%r1256, %r1255, %r1252, %p285;
	ld.shared.u64 	%rd699, [_ZN6thrust24THRUST_300001_SM_1000_NS8cuda_cub4core6detail5shmemE+32];
	ld.shared.u32 	%r1257, [_ZN6thrust24THRUST_300001_SM_1000_NS8cuda_cub4core6detail5shmemE+40];
	add.s64 	%rd700, %rd699, %rd697;
	setp.eq.s64 	%p286, %rd699, 0;
	selp.b32 	%r1258, %r1255, 0, %p286;
	add.s32 	%r1259, %r1258, %r1257;
	setp.eq.s32 	%p287, %r35, 3;
	selp.b64 	%rd701, %rd700, %rd698, %p287;
	selp.b32 	%r1260, %r1259, %r1256, %p287;
	ld.shared.u64 	%rd702, [_ZN6thrust24THRUST_300001_SM_1000_NS8cuda_cub4core6detail5shmemE+48];
	ld.shared.u32 	%r1261, [_ZN6thrust24THRUST_300001_SM_1000_NS8cuda_cub4core6detail5shmemE+56];
	add.s64 	%rd703, %rd702, %rd700;
	setp.eq.s64 	%p288, %rd702, 0;
	selp.b32 	%r1262, %r1259, 0, %p288;
	add.s32 	%r1263, %r1262, %r1261;
	setp.eq.s32 	%p289, %r35, 4;
	selp.b64 	%rd704, %rd703, %rd701, %p289;
	selp.b32 	%r1264, %r1263, %r1260, %p289;
	ld.shared.u64 	%rd705, [_ZN6thrust24THRUST_300001_SM_1000_NS8cuda_cub4core6detail5shmemE+64];
	ld.shared.u32 	%r1265, [_ZN6thrust24THRUST_300001_SM_1000_NS8cuda_cub4core6detail5shmemE+72];
	add.s64 	%rd706, %rd705, %rd703;
	setp.eq.s64 	%p290, %rd705, 0;
	selp.b32 	%r1266, %r1263, 0, %p290;
	add.s32 	%r1267, %r1266, %r1265;
	setp.eq.s32 	%p291, %r35, 5;
	selp.b64 	%rd707, %rd706, %rd704, %p291;
	selp.b32 	%r1268, %r1267, %r1264, %p291;
	ld.shared.u64 	%rd708, [_ZN6thrust24THRUST_300001_SM_1000_NS8cuda_cub4core6detail5shmemE+80];
	ld.shared.u32 	%r1269, [_ZN6thrust24THRUST_300001_SM_1000_NS8cuda_cub4core6detail5shmemE+88];
	add.s64 	%rd709, %rd708, %rd706;
	setp.eq.s64 	%p292, %rd708, 0;
	selp.b32 	%r1270, %r1267, 0, %p292;
	add.s32 	%r1271, %r1270, %r1269;
	setp.eq.s32 	%p293, %r35, 6;
	selp.b64 	%rd710, %rd709, %rd707, %p293;
	selp.b32 	%r1272, %r1271, %r1268, %p293;
	ld.shared.u64 	%rd711, [_ZN6thrust24THRUST_300001_SM_1000_NS8cuda_cub4core6detail5shmemE+96];
	ld.shared.u32 	%r1273, [_ZN6thrust24THRUST_300001_SM_1000_NS8cuda_cub4core6detail5shmemE+104];
	add.s64 	%rd712, %rd711, %rd709;
	setp.eq.s64 	%p294, %rd711, 0;
	selp.b32 	%r1274, %r1271, 0, %p294;
	add.s32 	%r1275, %r1274, %r1273;
	setp.eq.s32 	%p295, %r35, 7;
	selp.b64 	%rd77, %rd712, %rd710, %p295;
	selp.b32 	%r52, %r1275, %r1272, %p295;
	ld.shared.u64 	%rd713, [_ZN6thrust24THRUST_300001_SM_1000_NS8cuda_cub4core6detail5shmemE+112];
	ld.shared.u32 	%r1276, [_ZN6thrust24THRUST_300001_SM_1000_NS8cuda_cub4core6detail5shmemE+120];
	add.s64 	%rd78, %rd713, %rd712;
	setp.eq.s64 	%p296, %rd713, 0;
	selp.b32 	%r1277, %r1275, 0, %p296;
	add.s32 	%r53, %r1277, %r1276;
	setp.lt.u32 	%p297, %r33, 32;
	@%p297 bra 	$L__BB15_60;
	setp.eq.s64 	%p298, %rd954, 0;
	selp.b32 	%r1278, %r52, 0, %p298;
	add.s32 	%r1279, %r1278, %r1860;
	setp.eq.s32 	%p299, %r1088, 0;
	selp.b64 	%rd714, 0, %rd954, %p299;
	add.s64 	%rd954, %rd77, %rd714;
	selp.b32 	%r1860, %r52, %r1279, %p299;
	bra.uni 	$L__BB15_96;
$L__BB15_60:
	setp.ne.s32 	%p300, %r33, 0;
	mul.wide.u32 	%rd715, %r2, 16;
	add.s64 	%rd80, %rd2, %rd715;
	@%p300 bra 	$L__BB15_62;
	st.shared.u64 	[_ZN6thrust24THRUST_300001_SM_1000_NS8cuda_cub4core6detail5shmemE+200], %rd78;
	st.shared.u32 	[_ZN6thrust24THRUST_300001_SM_1000_NS8cuda_cub4core6detail5shmemE+208], %r53;
	mov.b32 	%r1280, 100;
	mov.b64 	%rd717, {%r53, %r1280};
	add.s64 	%rd716, %rd80, 512;
	// begin inline asm
	st.relaxed.gpu.v2.u64 [%rd716], {%rd717, %rd78};
	// end inline asm
$L__BB15_62:
	not.b32 	%r55, %r33;
	mov.u32 	%r1281, %nctaid.x;
	setp.gt.u32 	%p301, %r1281, 499;
	@%p301 bra 	$L__BB15_64;
	membar.cta;
	bra.uni 	$L__BB15_65;
$L__BB15_64:
	mov.b32 	%r1282, 450;
	// begin inline asm
	nanosleep.u32 %r1282;
	// end inline asm
$L__BB15_65:
	mul.wide.s32 	%rd719, %r55, 16;
	add.s64 	%rd720, %rd80, %rd719;
	add.s64 	%rd81, %rd720, 512;
$L__BB15_66:
	// begin inline asm
	ld.relaxed.gpu.v2.u64 {%rd721, %rd944}, [%rd81];
	// end inline asm
	mov.b64 	{%r1848, %r1853}, %rd721;
	setp.eq.s32 	%p302, %r1853, 99;
	mov.b32 	%r1283, -1;
	vote.sync.any.pred 	%p303, %p302, %r1283;
	@%p303 bra 	$L__BB15_66;
	setp.eq.s32 	%p304, %r1853, 101;
	mov.b32 	%r1305, -1;
	vote.sync.ballot.b32 	%r1306, %p304, %r1305;
	// begin inline asm
	mov.u32 %r1285, %lanemask_ge;
	// end inline asm
	and.b32  	%r1307, %r1306, %r1285;
	or.b32  	%r1308, %r1307, -2147483648;
	add.s32 	%r1309, %r1308, -1;
	not.b32 	%r1310, %r1308;
	and.b32  	%r1311, %r1310, %r1309;
	popc.b32 	%r59, %r1311;
	mov.b64 	{%r1287, %r1292}, %rd944;
	mov.b32 	%r1303, 1;
	// begin inline asm
	shfl.sync.down.b32 %r1286, %r1287, %r1303, %r59, %r1305;
	// end inline asm
	// begin inline asm
	shfl.sync.down.b32 %r1291, %r1292, %r1303, %r59, %r1305;
	// end inline asm
	// begin inline asm
	shfl.sync.down.b32 %r1296, %r1848, %r1303, %r59, %r1305;
	// end inline asm
	// begin inline asm
	shfl.sync.down.b32 %r1301, %r1302, %r1303, %r59, %r1305;
	// end inline asm
	setp.ge.s32 	%p306, %r1088, %r59;
	@%p306 bra 	$L__BB15_69;
	mov.b64 	%rd724, {%r1286, %r1291};
	add.s64 	%rd83, %rd944, %rd724;
	setp.eq.s64 	%p307, %rd944, 0;
	selp.b32 	%r1312, %r1296, 0, %p307;
	add.s32 	%r1848, %r1312, %r1848;
	mov.u64 	%rd944, %rd83;
$L__BB15_69:
	mov.b64 	{%r1314, %r1319}, %rd944;
	mov.b32 	%r1330, 2;
	mov.b32 	%r1332, -1;
	// begin inline asm
	shfl.sync.down.b32 %r1313, %r1314, %r1330, %r59, %r1332;
	// end inline asm
	// begin inline asm
	shfl.sync.down.b32 %r1318, %r1319, %r1330, %r59, %r1332;
	// end inline asm
	// begin inline asm
	shfl.sync.down.b32 %r1323, %r1848, %r1330, %r59, %r1332;
	// end inline asm
	// begin inline asm
	shfl.sync.down.b32 %r1328, %r1329, %r1330, %r59, %r1332;
	// end inline asm
	add.s32 	%r68, %r1088, 2;
	setp.gt.s32 	%p308, %r68, %r59;
	@%p308 bra 	$L__BB15_71;
	mov.b64 	%rd725, {%r1313, %r1318};
	add.s64 	%rd85, %rd944, %rd725;
	setp.eq.s64 	%p309, %rd944, 0;
	selp.b32 	%r1333, %r1323, 0, %p309;
	add.s32 	%r1848, %r1333, %r1848;
	mov.u64 	%rd944, %rd85;
$L__BB15_71:
	mov.b64 	{%r1335, %r1340}, %rd944;
	mov.b32 	%r1351, 4;
	mov.b32 	%r1353, -1;
	// begin inline asm
	shfl.sync.down.b32 %r1334, %r1335, %r1351, %r59, %r1353;
	// end inline asm
	// begin inline asm
	shfl.sync.down.b32 %r1339, %r1340, %r1351, %r59, %r1353;
	// end inline asm
	// begin inline asm
	shfl.sync.down.b32 %r1344, %r1848, %r1351, %r59, %r1353;
	// end inline asm
	// begin inline asm
	shfl.sync.down.b32 %r1349, %r1350, %r1351, %r59, %r1353;
	// end inline asm
	add.s32 	%r74, %r1088, 4;
	setp.gt.s32 	%p310, %r74, %r59;
	@%p310 bra 	$L__BB15_73;
	mov.b64 	%rd726, {%r1334, %r1339};
	add.s64 	%rd87, %rd944, %rd726;
	setp.eq.s64 	%p311, %rd944, 0;
	selp.b32 	%r1354, %r1344, 0, %p311;
	add.s32 	%r1848, %r1354, %r1848;
	mov.u64 	%rd944, %rd87;
$L__BB15_73:
	mov.b64 	{%r1356, %r1361}, %rd944;
	mov.b32 	%r1372, 8;
	mov.b32 	%r1374, -1;
	// begin inline asm
	shfl.sync.down.b32 %r1355, %r1356, %r1372, %r59, %r1374;
	// end inline asm
	// begin inline asm
	shfl.sync.down.b32 %r1360, %r1361, %r1372, %r59, %r1374;
	// end inline asm
	// begin inline asm
	shfl.sync.down.b32 %r1365, %r1848, %r1372, %r59, %r1374;
	// end inline asm
	// begin inline asm
	shfl.sync.down.b32 %r1370, %r1371, %r1372, %r59, %r1374;
	// end inline asm
	add.s32 	%r80, %r1088, 8;
	setp.gt.s32 	%p312, %r80, %r59;
	@%p312 bra 	$L__BB15_75;
	mov.b64 	%rd727, {%r1355, %r1360};
	add.s64 	%rd89, %rd944, %rd727;
	setp.eq.s64 	%p313, %rd944, 0;
	selp.b32 	%r1375, %r1365, 0, %p313;
	add.s32 	%r1848, %r1375, %r1848;
	mov.u64 	%rd944, %rd89;
$L__BB15_75:
	mov.b64 	{%r1377, %r1382}, %rd944;
	mov.b32 	%r1393, 16;
	mov.b32 	%r1395, -1;
	// begin inline asm
	shfl.sync.down.b32 %r1376, %r1377, %r1393, %r59, %r1395;
	// end inline asm
	// begin inline asm
	shfl.sync.down.b32 %r1381, %r1382, %r1393, %r59, %r1395;
	// end inline asm
	// begin inline asm
	shfl.sync.down.b32 %r1386, %r1848, %r1393, %r59, %r1395;
	// end inline asm
	// begin inline asm
	shfl.sync.down.b32 %r1391, %r1392, %r1393, %r59, %r1395;
	// end inline asm
	add.s32 	%r86, %r1088, 16;
	setp.gt.s32 	%p314, %r86, %r59;
	@%p314 bra 	$L__BB15_77;
	mov.b64 	%rd728, {%r1376, %r1381};
	add.s64 	%rd91, %rd944, %rd728;
	setp.eq.s64 	%p315, %rd944, 0;
	selp.b32 	%r1396, %r1386, 0, %p315;
	add.s32 	%r1848, %r1396, %r1848;
	mov.u64 	%rd944, %rd91;
$L__BB15_77:
	add.s32 	%r1854, %r2, %r55;
	add.s64 	%rd93, %rd2, 512;
$L__BB15_78:
	setp.ne.s32 	%p316, %r1853, 101;
	mov.b32 	%r1397, -1;
	vote.sync.all.pred 	%p317, %p316, %r1397;
	not.pred 	%p318, %p317;
	@%p318 bra 	$L__BB15_92;
	mul.wide.s32 	%rd794, %r1854, 16;
	add.s64 	%rd795, %rd93, %rd794;
	add.s64 	%rd95, %rd795, -512;
$L__BB15_80:
	// begin inline asm
	ld.relaxed.gpu.v2.u64 {%rd796, %rd950}, [%rd95];
	// end inline asm
	mov.b64 	{%r1856, %r1853}, %rd796;
	setp.eq.s32 	%p356, %r1853, 99;
	mov.b32 	%r1478, -1;
	vote.sync.any.pred 	%p357, %p356, %r1478;
	@%p357 bra 	$L__BB15_80;
	setp.eq.s32 	%p358, %r1853, 101;
	mov.b32 	%r1499, -1;
	vote.sync.ballot.b32 	%r1500, %p358, %r1499;
	and.b32  	%r1501, %r1500, %r1285;
	or.b32  	%r1502, %r1501, -2147483648;
	add.s32 	%r1503, %r1502, -1;
	not.b32 	%r1504, %r1502;
	and.b32  	%r1505, %r1504, %r1503;
	popc.b32 	%r95, %r1505;
	mov.b64 	{%r1481, %r1486}, %rd950;
	mov.b32 	%r1497, 1;
	// begin inline asm
	shfl.sync.down.b32 %r1480, %r1481, %r1497, %r95, %r1499;
	// end inline asm
	// begin inline asm
	shfl.sync.down.b32 %r1485, %r1486, %r1497, %r95, %r1499;
	// end inline asm
	// begin inline asm
	shfl.sync.down.b32 %r1490, %r1856, %r1497, %r95, %r1499;
	// end inline asm
	// begin inline asm
	shfl.sync.down.b32 %r1495, %r1496, %r1497, %r95, %r1499;
	// end inline asm
	setp.ge.s32 	%p360, %r1088, %r95;
	@%p360 bra 	$L__BB15_83;
	mov.b64 	%rd799, {%r1480, %r1485};
	add.s64 	%rd97, %rd950, %rd799;
	setp.eq.s64 	%p361, %rd950, 0;
	selp.b32 	%r1506, %r1490, 0, %p361;
	add.s32 	%r1856, %r1506, %r1856;
	mov.u64 	%rd950, %rd97;
$L__BB15_83:
	mov.b64 	{%r1508, %r1513}, %rd950;
	mov.b32 	%r1524, 2;
	mov.b32 	%r1526, -1;
	// begin inline asm
	shfl.sync.down.b32 %r1507, %r1508, %r1524, %r95, %r1526;
	// end inline asm
	// begin inline asm
	shfl.sync.down.b32 %r1512, %r1513, %r1524, %r95, %r1526;
	// end inline asm
	// begin inline asm
	shfl.sync.down.b32 %r1517, %r1856, %r1524, %r95, %r1526;
	// end inline asm
	// begin inline asm
	shfl.sync.down.b32 %r1522, %r1523, %r1524, %r95, %r1526;
	// end inline asm
	setp.gt.s32 	%p362, %r68, %r95;
	@%p362 bra 	$L__BB15_85;
	mov.b64 	%rd800, {%r1507, %r1512};
	add.s64 	%rd99, %rd950, %rd800;
	setp.eq.s64 	%p363, %rd950, 0;
	selp.b32 	%r1527, %r1517, 0, %p363;
	add.s32 	%r1856, %r1527, %r1856;
	mov.u64 	%rd950, %rd99;
$L__BB15_85:
	mov.b64 	{%r1529, %r1534}, %rd950;
	mov.b32 	%r1545, 4;
	mov.b32 	%r1547, -1;
	// begin inline asm
	shfl.sync.down.b32 %r1528, %r1529, %r1545, %r95, %r1547;
	// end inline asm
	// begin inline asm
	shfl.sync.down.b32 %r1533, %r1534, %r1545, %r95, %r1547;
	// end inline asm
	// begin inline asm
	shfl.sync.down.b32 %r1538, %r1856, %r1545, %r95, %r1547;
	// end inline asm
	// begin inline asm
	shfl.sync.down.b32 %r1543, %r1544, %r1545, %r95, %r1547;
	// end inline asm
	setp.gt.s32 	%p364, %r74, %r95;
	@%p364 bra 	$L__BB15_87;
	mov.b64 	%rd801, {%r1528, %r1533};
	add.s64 	%rd101, %rd950, %rd801;
	setp.eq.s64 	%p365, %rd950, 0;
	selp.b32 	%r1548, %r1538, 0, %p365;
	add.s32 	%r1856, %r1548, %r1856;
	mov.u64 	%rd950, %rd101;
$L__BB15_87:
	mov.b64 	{%r1550, %r1555}, %rd950;
	mov.b32 	%r1566, 8;
	mov.b32 	%r1568, -1;
	// begin inline asm
	shfl.sync.down.b32 %r1549, %r1550, %r1566, %r95, %r1568;
	// end inline asm
	// begin inline asm
	shfl.sync.down.b32 %r1554, %r1555, %r1566, %r95, %r1568;
	// end inline asm
	// begin inline asm
	shfl.sync.down.b32 %r1559, %r1856, %r1566, %r95, %r1568;
	// end inline asm
	// begin inline asm
	shfl.sync.down.b32 %r1564, %r1565, %r1566, %r95, %r1568;
	// end inline asm
	setp.gt.s32 	%p366, %r80, %r95;
	@%p366 bra 	$L__BB15_89;
	mov.b64 	%rd802, {%r1549, %r1554};
	add.s64 	%rd103, %rd950, %rd802;
	setp.eq.s64 	%p367, %rd950, 0;
	selp.b32 	%r1569, %r1559, 0, %p367;
	add.s32 	%r1856, %r1569, %r1856;
	mov.u64 	%rd950, %rd103;
$L__BB15_89:
	mov.b64 	{%r1571, %r1576}, %rd950;
	mov.b32 	%r1587, 16;
	mov.b32 	%r1589, -1;
	// begin inline asm
	shfl.sync.down.b32 %r1570, %r1571, %r1587, %r95, %r1589;
	// end inline asm
	// begin inline asm
	shfl.sync.down.b32 %r1575, %r1576, %r1587, %r95, %r1589;
	// end inline asm
	// begin inline asm
	shfl.sync.down.b32 %r1580, %r1856, %r1587, %r95, %r1589;
	// end inline asm
	// begin inline asm
	shfl.sync.down.b32 %r1585, %r1586, %r1587, %r95, %r1589;
	// end inline asm
	setp.gt.s32 	%p368, %r86, %r95;
	@%p368 bra 	$L__BB15_91;
	mov.b64 	%rd803, {%r1570, %r1575};
	add.s64 	%rd105, %rd950, %rd803;
	setp.eq.s64 	%p369, %rd950, 0;
	selp.b32 	%r1590, %r1580, 0, %p369;
	add.s32 	%r1856, %r1590, %r1856;
	mov.u64 	%rd950, %rd105;
$L__BB15_91:
	add.s64 	%rd107, %rd950, %rd944;
	setp.eq.s64 	%p370, %rd944, 0;
	selp.b32 	%r1591, %r1856, 0, %p370;
	add.s32 	%r1848, %r1591, %r1848;
	add.s32 	%r1854, %r1854, -32;
	mov.u64 	%rd944, %rd107;
	bra.uni 	$L__BB15_78;
$L__BB15_92:
	@%p300 bra 	$L__BB15_94;
	add.s64 	%rd731, %rd944, %rd78;
	setp.eq.s64 	%p320, %rd78, 0;
	selp.b32 	%r1399, %r1848, 0, %p320;
	add.s32 	%r1400, %r1399, %r53;
	mov.b32 	%r1401, 101;
	mov.b64 	%rd730, {%r1400, %r1401};
	add.s64 	%rd729, %rd80, 512;
	// begin inline asm
	st.relaxed.gpu.v2.u64 [%rd729], {%rd730, %rd731};
	// end inline asm
	st.shared.u64 	[_ZN6thrust24THRUST_300001_SM_1000_NS8cuda_cub4core6detail5shmemE+168], %rd944;
	st.shared.u32 	[_ZN6thrust24THRUST_300001_SM_1000_NS8cuda_cub4core6detail5shmemE+176], %r1848;
	st.shared.u64 	[_ZN6thrust24THRUST_300001_SM_1000_NS8cuda_cub4core6detail5shmemE+184], %rd731;
	st.shared.u32 	[_ZN6thrust24THRUST_300001_SM_1000_NS8cuda_cub4core6detail5shmemE+192], %r1400;
$L__BB15_94:
	setp.ne.s32 	%p321, %r1088, 0;
	@%p321 bra 	$L__BB15_96;
	st.shared.u64 	[_ZN6thrust24THRUST_300001_SM_1000_NS8cuda_cub4core6detail5shmemE+136], %rd944;
	st.shared.u32 	[_ZN6thrust24THRUST_300001_SM_1000_NS8cuda_cub4core6detail5shmemE+144], %r1848;
	mov.u64 	%rd954, %rd944;
	mov.u32 	%r1860, %r1848;
$L__BB15_96:
	setp.eq.s32 	%p322, %r33, 0;
	bar.sync 	0;
	@%p322 bra 	$L__BB15_98;
	ld.shared.u32 	%r1402, [_ZN6thrust24THRUST_300001_SM_1000_NS8cuda_cub4core6detail5shmemE+144];
	ld.shared.u64 	%rd732, [_ZN6thrust24THRUST_300001_SM_1000_NS8cuda_cub4core6detail5shmemE+136];
	add.s64 	%rd109, %rd732, %rd954;
	setp.eq.s64 	%p323, %rd954, 0;
	selp.b32 	%r1403, %r1402, 0, %p323;
	add.s32 	%r1860, %r1403, %r1860;
	mov.u64 	%rd954, %rd109;
$L__BB15_98:
	setp.ne.s64 	%p324, %rd60, %rd61;
	setp.ne.s64 	%p325, %rd59, %rd60;
	setp.ne.s64 	%p326, %rd58, %rd59;
	setp.ne.s64 	%p327, %rd57, %rd58;
	setp.ne.s64 	%p328, %rd56, %rd57;
	setp.ne.s64 	%p329, %rd55, %rd56;
	setp.ne.s64 	%p330, %rd54, %rd55;
	setp.ne.s64 	%p331, %rd942, %rd54;
	add.s64 	%rd111, %rd954, %rd67;
	selp.b32 	%r1404, 0, %r1860, %p331;
	add.s32 	%r126, %r1404, %r40;
	add.s64 	%rd112, %rd68, %rd954;
	selp.b32 	%r1405, 0, %r126, %p330;
	add.s32 	%r127, %r41, %r1405;
	add.s64 	%rd113, %rd69, %rd954;
	selp.b32 	%r1406, 0, %r127, %p329;
	add.s32 	%r128, %r42, %r1406;
	add.s64 	%rd114, %rd70, %rd954;
	selp.b32 	%r1407, 0, %r128, %p328;
	add.s32 	%r129, %r43, %r1407;
	add.s64 	%rd115, %rd71, %rd954;
	selp.b32 	%r1408, 0, %r129, %p327;
	add.s32 	%r130, %r44, %r1408;
	add.s64 	%rd116, %rd72, %rd954;
	selp.b32 	%r1409, 0, %r130, %p326;
	add.s32 	%r131, %r45, %r1409;
	add.s64 	%rd117, %rd73, %rd954;
	selp.b32 	%r1410, 0, %r131, %p325;
	add.s32 	%r132, %r46, %r1410;
	add.s64 	%rd118, %rd74, %rd954;
	selp.b32 	%r1411, 0, %r132, %p324;
	add.s32 	%r133, %r47, %r1411;
	ld.shared.u64 	%rd119, [_ZN6thrust24THRUST_300001_SM_1000_NS8cuda_cub4core6detail5shmemE+200];
	ld.shared.u64 	%rd120, [_ZN6thrust24THRUST_300001_SM_1000_NS8cuda_cub4core6detail5shmemE+168];
	setp.lt.s64 	%p332, %rd119, 257;
	@%p332 bra 	$L__BB15_124;
	setp.eq.s64 	%p342, %rd942, %rd54;
	bar.sync 	0;
	@%p342 bra 	$L__BB15_101;
	cvt.u32.u64 	%r1412, %rd120;
	cvt.u32.u64 	%r1413, %rd954;
	sub.s32 	%r1414, %r1413, %r1412;
	shl.b32 	%r1415, %r1414, 4;
	mov.u32 	%r1416, _ZN6thrust24THRUST_300001_SM_1000_NS8cuda_cub4core6detail5shmemE;
	add.s32 	%r1417, %r1416, %r1415;
	st.shared.u64 	[%r1417], %rd942;
	st.shared.u32 	[%r1417+8], %r1860;
$L__BB15_101:
	setp.eq.s64 	%p343, %rd54, %rd55;
	@%p343 bra 	$L__BB15_103;
	cvt.u32.u64 	%r1418, %rd120;
	cvt.u32.u64 	%r1419, %rd111;
	sub.s32 	%r1420, %r1419, %r1418;
	shl.b32 	%r1421, %r1420, 4;
	mov.u32 	%r1422, _ZN6thrust24THRUST_300001_SM_1000_NS8cuda_cub4core6detail5shmemE;
	add.s32 	%r1423, %r1422, %r1421;
	st.shared.u64 	[%r1423], %rd54;
	st.shared.u32 	[%r1423+8], %r126;
$L__BB15_103:
	setp.eq.s64 	%p344, %rd55, %rd56;
	@%p344 bra 	$L__BB15_105;
	cvt.u32.u64 	%r1424, %rd120;
	cvt.u32.u64 	%r1425, %rd112;
	sub.s32 	%r1426, %r1425, %r1424;
	shl.b32 	%r1427, %r1426, 4;
	mov.u32 	%r1428, _ZN6thrust24THRUST_300001_SM_1000_NS8cuda_cub4core6detail5shmemE;
	add.s32 	%r1429, %r1428, %r1427;
	st.shared.u64 	[%r1429], %rd55;
	st.shared.u32 	[%r1429+8], %r127;
$L__BB15_105:
	setp.eq.s64 	%p345, %rd56, %rd57;
	@%p345 bra 	$L__BB15_107;
	cvt.u32.u64 	%r1430, %rd120;
	cvt.u32.u64 	%r1431, %rd113;
	sub.s32 	%r1432, %r1431, %r1430;
	shl.b32 	%r1433, %r1432, 4;
	mov.u32 	%r1434, _ZN6thrust24THRUST_300001_SM_1000_NS8cuda_cub4core6detail5shmemE;
	add.s32 	%r1435, %r1434, %r1433;
	st.shared.u64 	[%r1435], %rd56;
	st.shared.u32 	[%r1435+8], %r128;
$L__BB15_107:
	setp.eq.s64 	%p346, %rd57, %rd58;
	@%p346 bra 	$L__BB15_109;
	cvt.u32.u64 	%r1436, %rd120;
	cvt.u32.u64 	%r1437, %rd114;
	sub.s32 	%r1438, %r1437, %r1436;
	shl.b32 	%r1439, %r1438, 4;
	mov.u32 	%r1440, _ZN6thrust24THRUST_300001_SM_1000_NS8cuda_cub4core6detail5shmemE;
	add.s32 	%r1441, %r1440, %r1439;
	st.shared.u64 	[%r1441], %rd57;
	st.shared.u32 	[%r1441+8], %r129;
$L__BB15_109:
	setp.eq.s64 	%p347, %rd58, %rd59;
	@%p347 bra 	$L__BB15_111;
	cvt.u32.u64 	%r1442, %rd120;
	cvt.u32.u64 	%r1443, %rd115;
	sub.s32 	%r1444, %r1443, %r1442;
	shl.b32 	%r1445, %r1444, 4;
	mov.u32 	%r1446, _ZN6thrust24THRUST_300001_SM_1000_NS8cuda_cub4core6detail5shmemE;
	add.s32 	%r1447, %r1446, %r1445;
	st.shared.u64 	[%r1447], %rd58;
	st.shared.u32 	[%r1447+8], %r130;
$L__BB15_111:
	setp.eq.s64 	%p348, %rd59, %rd60;
	@%p348 bra 	$L__BB15_113;
	cvt.u32.u64 	%r1448, %rd120;
	cvt.u32.u64 	%r1449, %rd116;
	sub.s32 	%r1450, %r1449, %r1448;
	shl.b32 	%r1451, %r1450, 4;
	mov.u32 	%r1452, _ZN6thrust24THRUST_300001_SM_1000_NS8cuda_cub4core6detail5shmemE;
	add.s32 	%r1453, %r1452, %r1451;
	st.shared.u64 	[%r1453], %rd59;
	st.shared.u32 	[%r1453+8], %r131;
$L__BB15_113:
	setp.eq.s64 	%p349, %rd60, %rd61;
	@%p349 bra 	$L__BB15_115;
	cvt.u32.u64 	%r1454, %rd120;
	cvt.u32.u64 	%r1455, %rd117;
	sub.s32 	%r1456, %r1455, %r1454;
	shl.b32 	%r1457, %r1456, 4;
	mov.u32 	%r1458, _ZN6thrust24THRUST_300001_SM_1000_NS8cuda_cub4core6detail5shmemE;
	add.s32 	%r1459, %r1458, %r1457;
	st.shared.u64 	[%r1459], %rd60;
	st.shared.u32 	[%r1459+8], %r132;
$L__BB15_115:
	setp.eq.s64 	%p350, %rd61, %rd62;
	@%p350 bra 	$L__BB15_117;
	cvt.u32.u64 	%r1460, %rd120;
	cvt.u32.u64 	%r1461, %rd118;
	sub.s32 	%r1462, %r1461, %r1460;
	shl.b32 	%r1463, %r1462, 4;
	mov.u32 	%r1464, _ZN6thrust24THRUST_300001_SM_1000_NS8cuda_cub4core6detail5shmemE;
	add.s32 	%r1465, %r1464, %r1463;
	st.shared.u64 	[%r1465], %rd61;
	st.shared.u32 	[%r1465+8], %r133;
$L__BB15_117:
	bar.sync 	0;
	cvt.u64.u32 	%rd960, %r33;
	setp.le.u64 	%p351, %rd119, %rd960;
	@%p351 bra 	$L__BB15_326;
	not.b64 	%rd769, %rd960;
	add.s64 	%rd122, %rd119, %rd769;
	shr.u64 	%rd770, %rd122, 8;
	add.s64 	%rd771, %rd770, 1;
	and.b64  	%rd956, %rd771, 3;
	and.b64  	%rd772, %rd122, 768;
	setp.eq.s64 	%p352, %rd772, 768;
	@%p352 bra 	$L__BB15_121;
	add.s64 	%rd773, %rd120, %rd960;
	shl.b64 	%rd774, %rd773, 2;
	add.s64 	%rd958, %rd5, %rd774;
	shl.b64 	%rd775, %rd773, 3;
	add.s64 	%rd957, %rd4, %rd775;
	shl.b32 	%r1466, %r33, 4;
	mov.u32 	%r1467, _ZN6thrust24THRUST_300001_SM_1000_NS8cuda_cub4core6detail5shmemE;
	add.s32 	%r1468, %r1466, %r1467;
	add.s32 	%r1862, %r1468, 8;
	shl.b64 	%rd776, %rd956, 8;
	add.s64 	%rd960, %rd776, %rd960;
$L__BB15_120:
	.pragma "nounroll";
	ld.shared.u64 	%rd777, [%r1862+-8];
	ld.shared.u32 	%r1469, [%r1862];
	st.global.u64 	[%rd957], %rd777;
	st.global.u32 	[%rd958], %r1469;
	add.s64 	%rd958, %rd958, 1024;
	add.s64 	%rd957, %rd957, 2048;
	add.s32 	%r1862, %r1862, 4096;
	add.s64 	%rd956, %rd956, -1;
	setp.ne.s64 	%p353, %rd956, 0;
	@%p353 bra 	$L__BB15_120;
$L__BB15_121:
	setp.lt.u64 	%p354, %rd122, 768;
	@%p354 bra 	$L__BB15_326;
	mov.u32 	%r1472, _ZN6thrust24THRUST_300001_SM_1000_NS8cuda_cub4core6detail5shmemE;
$L__BB15_123:
	cvt.u32.u64 	%r1470, %rd960;
	add.s64 	%rd778, %rd960, %rd120;
	shl.b32 	%r1471, %r1470, 4;
	add.s32 	%r1473, %r1472, %r1471;
	ld.shared.u64 	%rd779, [%r1473];
	ld.shared.u32 	%r1474, [%r1473+8];
	shl.b64 	%rd780, %rd778, 3;
	add.s64 	%rd781, %rd4, %rd780;
	st.global.u64 	[%rd781], %rd779;
	shl.b64 	%rd782, %rd778, 2;
	add.s64 	%rd783, %rd5, %rd782;
	st.global.u32 	[%rd783], %r1474;
	and.b64  	%rd784, %rd960, 4294967295;
	add.s64 	%rd785, %rd120, %rd784;
	ld.shared.u64 	%rd786, [%r1473+4096];
	ld.shared.u32 	%r1475, [%r1473+4104];
	shl.b64 	%rd787, %rd785, 3;
	add.s64 	%rd788, %rd4, %rd787;
	st.global.u64 	[%rd788+2048], %rd786;
	shl.b64 	%rd789, %rd785, 2;
	add.s64 	%rd790, %rd5, %rd789;
	st.global.u32 	[%rd790+1024], %r1475;
	ld.shared.u64 	%rd791, [%r1473+8192];
	ld.shared.u32 	%r1476, [%r1473+8200];
	st.global.u64 	[%rd788+4096], %rd791;
	st.global.u32 	[%rd790+2048], %r1476;
	ld.shared.u64 	%rd792, [%r1473+12288];
	ld.shared.u32 	%r1477, [%r1473+12296];
	st.global.u64 	[%rd788+6144], %rd792;
	st.global.u32 	[%rd790+3072], %r1477;
	add.s64 	%rd793, %rd960, 1024;
	and.b64  	%rd960, %rd793, 4294967295;
	setp.gt.u64 	%p355, %rd119, %rd960;
	@%p355 bra 	$L__BB15_123;
	bra.uni 	$L__BB15_326;
$L__BB15_124:
	setp.eq.s64 	%p333, %rd942, %rd54;
	@%p333 bra 	$L__BB15_126;
	shl.b64 	%rd733, %rd954, 3;
	add.s64 	%rd734, %rd4, %rd733;
	st.global.u64 	[%rd734], %rd942;
	shl.b64 	%rd735, %rd954, 2;
	add.s64 	%rd736, %rd5, %rd735;
	st.global.u32 	[%rd736], %r1860;
$L__BB15_126:
	setp.eq.s64 	%p334, %rd54, %rd55;
	@%p334 bra 	$L__BB15_128;
	shl.b64 	%rd737, %rd111, 3;
	add.s64 	%rd738, %rd4, %rd737;
	st.global.u64 	[%rd738], %rd54;
	shl.b64 	%rd739, %rd111, 2;
	add.s64 	%rd740, %rd5, %rd739;
	st.global.u32 	[%rd740], %r126;
$L__BB15_128:
	setp.eq.s64 	%p335, %rd55, %rd56;
	@%p335 bra 	$L__BB15_130;
	shl.b64 	%rd741, %rd112, 3;
	add.s64 	%rd742, %rd4, %rd741;
	st.global.u64 	[%rd742], %rd55;
	shl.b64 	%rd743, %rd112, 2;
	add.s64 	%rd744, %rd5, %rd743;
	st.global.u32 	[%rd744], %r127;
$L__BB15_130:
	setp.eq.s64 	%p336, %rd56, %rd57;
	@%p336 bra 	$L__BB15_132;
	shl.b64 	%rd745, %rd113, 3;
	add.s64 	%rd746, %rd4, %rd745;
	st.global.u64 	[%rd746], %rd56;
	shl.b64 	%rd747, %rd113, 2;
	add.s64 	%rd748, %rd5, %rd747;
	st.global.u32 	[%rd748], %r128;
$L__BB15_132:
	setp.eq.s64 	%p337, %rd57, %rd58;
	@%p337 bra 	$L__BB15_134;
	shl.b64 	%rd749, %rd114, 3;
	add.s64 	%rd750, %rd4, %rd749;
	st.global.u64 	[%rd750], %rd57;
	shl.b64 	%rd751, %rd114, 2;
	add.s64 	%rd752, %rd5, %rd751;
	st.global.u32 	[%rd752], %r129;
$L__BB15_134:
	setp.eq.s64 	%p338, %rd58, %rd59;
	@%p338 bra 	$L__BB15_136;
	shl.b64 	%rd753, %rd115, 3;
	add.s64 	%rd754, %rd4, %rd753;
	st.global.u64 	[%rd754], %rd58;
	shl.b64 	%rd755, %rd115, 2;
	add.s64 	%rd756, %rd5, %rd755;
	st.global.u32 	[%rd756], %r130;
$L__BB15_136:
	setp.eq.s64 	%p339, %rd59, %rd60;
	@%p339 bra 	$L__BB15_138;
	shl.b64 	%rd757, %rd116, 3;
	add.s64 	%rd758, %rd4, %rd757;
	st.global.u64 	[%rd758], %rd59;
	shl.b64 	%rd759, %rd116, 2;
	add.s64 	%rd760, %rd5, %rd759;
	st.global.u32 	[%rd760], %r131;
$L__BB15_138:
	setp.eq.s64 	%p340, %rd60, %rd61;
	@%p340 bra 	$L__BB15_140;
	shl.b64 	%rd761, %rd117, 3;
	add.s64 	%rd762, %rd4, %rd761;
	st.global.u64 	[%rd762], %rd60;
	shl.b64 	%rd763, %rd117, 2;
	add.s64 	%rd764, %rd5, %rd763;
	st.global.u32 	[%rd764], %r132;
$L__BB15_140:
	setp.eq.s64 	%p341, %rd61, %rd62;
	@%p341 bra 	$L__BB15_326;
	shl.b64 	%rd765, %rd118, 3;
	add.s64 	%rd766, %rd4, %rd765;
	st.global.u64 	[%rd766], %rd61;
	shl.b64 	%rd767, %rd118, 2;
	add.s64 	%rd768, %rd5, %rd767;
	st.global.u32 	[%rd768], %r133;
	bra.uni 	$L__BB15_326;
$L__BB15_142:
	setp.lt.s64 	%p13, %rd7, 1;
	@%p13 bra 	$L__BB15_326;
	setp.ne.s32 	%p14, %r2, 0;
	@%p14 bra 	$L__BB15_214;
	cvt.u32.u64 	%r137, %rd311;
	shl.b64 	%rd498, %rd6, 3;
	add.s64 	%rd497, %rd3, %rd498;
	// begin inline asm
	ld.global.nc.u64 %rd969, [%rd497];
	// end inline asm
	mov.u32 	%r138, %tid.x;
	and.b32  	%r807, %r138, 31;
	and.b32  	%r808, %r138, 992;
	mul.lo.s32 	%r809, %r808, 9;
	or.b32  	%r139, %r809, %r807;
	setp.ge.s32 	%p159, %r139, %r137;
	shl.b32 	%r810, %r139, 3;
	cvt.u64.u32 	%rd499, %r810;
	add.s64 	%rd137, %rd497, %rd499;
	mov.u64 	%rd961, %rd969;
	@%p159 bra 	$L__BB15_146;
	// begin inline asm
	ld.global.nc.u64 %rd961, [%rd137];
	// end inline asm
$L__BB15_146:
	add.s32 	%r811, %r139, 32;
	setp.ge.s32 	%p160, %r811, %r137;
	mov.u64 	%rd962, %rd969;
	@%p160 bra 	$L__BB15_148;
	add.s64 	%rd503, %rd137, 256;
	// begin inline asm
	ld.global.nc.u64 %rd962, [%rd503];
	// end inline asm
$L__BB15_148:
	add.s32 	%r812, %r139, 64;
	setp.ge.s32 	%p161, %r812, %r137;
	mov.u64 	%rd963, %rd969;
	@%p161 bra 	$L__BB15_150;
	add.s64 	%rd505, %rd137, 512;
	// begin inline asm
	ld.global.nc.u64 %rd963, [%rd505];
	// end inline asm
$L__BB15_150:
	add.s32 	%r813, %r139, 96;
	setp.ge.s32 	%p162, %r813, %r137;
	mov.u64 	%rd964, %rd969;
	@%p162 bra 	$L__BB15_152;
	add.s64 	%rd507, %rd137, 768;
	// begin inline asm
	ld.global.nc.u64 %rd964, [%rd507];
	// end inline asm
$L__BB15_152:
	add.s32 	%r814, %r139, 128;
	setp.ge.s32 	%p163, %r814, %r137;
	mov.u64 	%rd965, %rd969;
	@%p163 bra 	$L__BB15_154;
	add.s64 	%rd509, %rd137, 1024;
	// begin inline asm
	ld.global.nc.u64 %rd965, [%rd509];
	// end inline asm
$L__BB15_154:
	add.s32 	%r815, %r139, 160;
	setp.ge.s32 	%p164, %r815, %r137;
	mov.u64 	%rd966, %rd969;
	@%p164 bra 	$L__BB15_156;
	add.s64 	%rd511, %rd137, 1280;
	// begin inline asm
	ld.global.nc.u64 %rd966, [%rd511];
	// end inline asm
$L__BB15_156:
	add.s32 	%r816, %r139, 192;
	setp.ge.s32 	%p165, %r816, %r137;
	mov.u64 	%rd967, %rd969;
	@%p165 bra 	$L__BB15_158;
	add.s64 	%rd513, %rd137, 1536;
	// begin inline asm
	ld.global.nc.u64 %rd967, [%rd513];
	// end inline asm
$L__BB15_158:
	add.s32 	%r817, %r139, 224;
	setp.ge.s32 	%p166, %r817, %r137;
	mov.u64 	%rd968, %rd969;
	@%p166 bra 	$L__BB15_160;
	add.s64 	%rd515, %rd137, 1792;
	// begin inline asm
	ld.global.nc.u64 %rd968, [%rd515];
	// end inline asm
$L__BB15_160:
	add.s32 	%r818, %r139, 256;
	setp.ge.s32 	%p167, %r818, %r137;
	@%p167 bra 	$L__BB15_162;
	add.s64 	%rd517, %rd137, 2048;
	// begin inline asm
	ld.global.nc.u64 %rd969, [%rd517];
	// end inline asm
$L__BB15_162:
	// begin inline asm
	mov.u32 %r819, %laneid;
	// end inline asm
	shr.u32 	%r141, %r138, 5;
	mad.lo.s32 	%r820, %r141, 288, %r819;
	shl.b32 	%r821, %r820, 3;
	mov.u32 	%r822, _ZN6thrust24THRUST_300001_SM_1000_NS8cuda_cub4core6detail5shmemE;
	add.s32 	%r823, %r822, %r821;
	st.shared.u64 	[%r823], %rd961;
	st.shared.u64 	[%r823+256], %rd962;
	st.shared.u64 	[%r823+512], %rd963;
	st.shared.u64 	[%r823+768], %rd964;
	st.shared.u64 	[%r823+1024], %rd965;
	st.shared.u64 	[%r823+1280], %rd966;
	st.shared.u64 	[%r823+1536], %rd967;
	st.shared.u64 	[%r823+1792], %rd968;
	st.shared.u64 	[%r823+2048], %rd969;
	bar.warp.sync 	-1;
	shl.b32 	%r824, %r819, 3;
	add.s32 	%r825, %r820, %r824;
	shl.b32 	%r826, %r819, 6;
	add.s32 	%r827, %r823, %r826;
	ld.shared.u64 	%rd156, [%r827];
	ld.shared.u64 	%rd157, [%r827+8];
	ld.shared.u64 	%rd158, [%r827+16];
	ld.shared.u64 	%rd159, [%r827+24];
	ld.shared.u64 	%rd160, [%r827+32];
	ld.shared.u64 	%rd161, [%r827+40];
	ld.shared.u64 	%rd162, [%r827+48];
	ld.shared.u64 	%rd163, [%r827+56];
	ld.shared.u64 	%rd164, [%r827+64];
	bar.sync 	0;
	shl.b32 	%r828, %r820, 2;
	sub.s32 	%r829, %r823, %r828;
	st.shared.u32 	[%r829], %r1;
	st.shared.u32 	[%r829+128], %r1;
	st.shared.u32 	[%r829+256], %r1;
	st.shared.u32 	[%r829+384], %r1;
	st.shared.u32 	[%r829+512], %r1;
	st.shared.u32 	[%r829+640], %r1;
	st.shared.u32 	[%r829+768], %r1;
	st.shared.u32 	[%r829+896], %r1;
	st.shared.u32 	[%r829+1024], %r1;
	bar.warp.sync 	-1;
	shl.b32 	%r830, %r825, 2;
	sub.s32 	%r831, %r827, %r830;
	ld.shared.u32 	%r142, [%r831];
	ld.shared.u32 	%r143, [%r831+4];
	ld.shared.u32 	%r144, [%r831+8];
	ld.shared.u32 	%r145, [%r831+12];
	ld.shared.u32 	%r146, [%r831+16];
	ld.shared.u32 	%r147, [%r831+20];
	ld.shared.u32 	%r148, [%r831+24];
	ld.shared.u32 	%r149, [%r831+28];
	ld.shared.u32 	%r150, [%r831+32];
	bar.sync 	0;
	shl.b32 	%r832, %r138, 3;
	add.s32 	%r833, %r822, %r832;
	add.s32 	%r151, %r833, 2264;
	st.shared.u64 	[%r833+2264], %rd164;
	bar.sync 	0;
	setp.eq.s32 	%p168, %r138, 0;
	mov.b64 	%rd971, 1;
	@%p168 bra 	$L__BB15_164;
	ld.shared.u64 	%rd970, [%r151+-8];
	setp.ne.s64 	%p169, %rd970, %rd156;
	selp.u64 	%rd971, 1, 0, %p169;
$L__BB15_164:
	setp.eq.s32 	%p170, %r138, 0;
	setp.ne.s64 	%p171, %rd156, %rd157;
	setp.ne.s64 	%p172, %rd157, %rd158;
	setp.ne.s64 	%p173, %rd158, %rd159;
	setp.ne.s64 	%p174, %rd159, %rd160;
	setp.ne.s64 	%p175, %rd160, %rd161;
	setp.ne.s64 	%p176, %rd161, %rd162;
	setp.ne.s64 	%p177, %rd162, %rd163;
	setp.ne.s64 	%p178, %rd163, %rd164;
	mul.lo.s32 	%r954, %r138, 9;
	cvt.u64.u32 	%rd520, %r954;
	setp.eq.s64 	%p179, %rd7, %rd520;
	selp.u64 	%rd521, 1, 0, %p179;
	selp.b64 	%rd522, %rd521, %rd971, %p179;
	selp.b64 	%rd169, %rd521, %rd522, %p170;
	add.s32 	%r955, %r954, 1;
	cvt.u64.u32 	%rd523, %r955;
	setp.eq.s64 	%p180, %rd7, %rd523;
	or.pred  	%p1, %p180, %p171;
	selp.u64 	%rd524, 1, 0, %p1;
	add.s32 	%r956, %r954, 2;
	cvt.u64.u32 	%rd525, %r956;
	setp.eq.s64 	%p181, %rd7, %rd525;
	or.pred  	%p2, %p181, %p172;
	selp.u64 	%rd526, 1, 0, %p2;
	add.s32 	%r957, %r954, 3;
	cvt.u64.u32 	%rd527, %r957;
	setp.eq.s64 	%p182, %rd7, %rd527;
	or.pred  	%p3, %p182, %p173;
	selp.u64 	%rd528, 1, 0, %p3;
	add.s32 	%r958, %r954, 4;
	cvt.u64.u32 	%rd529, %r958;
	setp.eq.s64 	%p183, %rd7, %rd529;
	or.pred  	%p4, %p183, %p174;
	selp.u64 	%rd530, 1, 0, %p4;
	add.s32 	%r959, %r954, 5;
	cvt.u64.u32 	%rd531, %r959;
	setp.eq.s64 	%p184, %rd7, %rd531;
	or.pred  	%p185, %p184, %p175;
	selp.u64 	%rd532, 1, 0, %p185;
	add.s32 	%r960, %r954, 6;
	cvt.u64.u32 	%rd533, %r960;
	setp.eq.s64 	%p186, %rd7, %rd533;
	or.pred  	%p5, %p186, %p176;
	selp.u64 	%rd534, 1, 0, %p5;
	add.s32 	%r961, %r954, 7;
	cvt.u64.u32 	%rd535, %r961;
	setp.eq.s64 	%p187, %rd7, %rd535;
	or.pred  	%p188, %p187, %p177;
	selp.u64 	%rd536, 1, 0, %p188;
	add.s32 	%r962, %r954, 8;
	cvt.u64.u32 	%rd537, %r962;
	setp.eq.s64 	%p189, %rd7, %rd537;
	or.pred  	%p190, %p189, %p178;
	selp.u64 	%rd538, 1, 0, %p190;
	add.s64 	%rd170, %rd169, %rd524;
	selp.b32 	%r963, 0, %r142, %p1;
	add.s32 	%r964, %r143, %r963;
	add.s64 	%rd171, %rd170, %rd526;
	selp.b32 	%r965, 0, %r964, %p2;
	add.s32 	%r966, %r144, %r965;
	add.s64 	%rd172, %rd171, %rd528;
	selp.b32 	%r967, 0, %r966, %p3;
	add.s32 	%r968, %r145, %r967;
	add.s64 	%rd173, %rd172, %rd530;
	selp.b32 	%r969, 0, %r968, %p4;
	add.s32 	%r970, %r146, %r969;
	add.s64 	%rd174, %rd173, %rd532;
	selp.b32 	%r971, 0, %r970, %p185;
	add.s32 	%r972, %r147, %r971;
	add.s64 	%rd175, %rd174, %rd534;
	selp.b32 	%r973, 0, %r972, %p5;
	add.s32 	%r974, %r148, %r973;
	add.s64 	%rd176, %rd175, %rd536;
	selp.b32 	%r975, 0, %r974, %p188;
	add.s32 	%r976, %r149, %r975;
	add.s64 	%rd539, %rd176, %rd538;
	mov.b64 	{%r835, %r840}, %rd539;
	selp.b32 	%r977, 0, %r976, %p190;
	add.s32 	%r845, %r150, %r977;
	mov.b32 	%r951, 1;
	mov.b32 	%r952, 0;
	mov.b32 	%r953, -1;
	// begin inline asm
	shfl.sync.up.b32 %r834, %r835, %r951, %r952, %r953;
	// end inline asm
	// begin inline asm
	shfl.sync.up.b32 %r839, %r840, %r951, %r952, %r953;
	// end inline asm
	mov.b64 	%rd540, {%r834, %r839};
	// begin inline asm
	shfl.sync.up.b32 %r844, %r845, %r951, %r952, %r953;
	// end inline asm
	// begin inline asm
	shfl.sync.up.b32 %r849, %r850, %r951, %r952, %r953;
	// end inline asm
	setp.eq.s64 	%p191, %rd539, 0;
	selp.b32 	%r978, %r844, 0, %p191;
	setp.lt.s32 	%p192, %r819, 1;
	selp.b64 	%rd541, 0, %rd540, %p192;
	add.s64 	%rd542, %rd541, %rd539;
	mov.b64 	{%r855, %r860}, %rd542;
	selp.b32 	%r979, 0, %r978, %p192;
	add.s32 	%r865, %r979, %r845;
	mov.b32 	%r871, 2;
	// begin inline asm
	shfl.sync.up.b32 %r854, %r855, %r871, %r952, %r953;
	// end inline asm
	// begin inline asm
	shfl.sync.up.b32 %r859, %r860, %r871, %r952, %r953;
	// end inline asm
	mov.b64 	%rd543, {%r854, %r859};
	// begin inline asm
	shfl.sync.up.b32 %r864, %r865, %r871, %r952, %r953;
	// end inline asm
	// begin inline asm
	shfl.sync.up.b32 %r869, %r870, %r871, %r952, %r953;
	// end inline asm
	setp.eq.s64 	%p193, %rd542, 0;
	selp.b32 	%r980, %r864, 0, %p193;
	setp.lt.s32 	%p194, %r819, 2;
	selp.b64 	%rd544, 0, %rd543, %p194;
	add.s64 	%rd545, %rd544, %rd542;
	mov.b64 	{%r875, %r880}, %rd545;
	selp.b32 	%r981, 0, %r980, %p194;
	add.s32 	%r885, %r981, %r865;
	mov.b32 	%r891, 4;
	// begin inline asm
	shfl.sync.up.b32 %r874, %r875, %r891, %r952, %r953;
	// end inline asm
	// begin inline asm
	shfl.sync.up.b32 %r879, %r880, %r891, %r952, %r953;
	// end inline asm
	mov.b64 	%rd546, {%r874, %r879};
	// begin inline asm
	shfl.sync.up.b32 %r884, %r885, %r891, %r952, %r953;
	// end inline asm
	// begin inline asm
	shfl.sync.up.b32 %r889, %r890, %r891, %r952, %r953;
	// end inline asm
	setp.eq.s64 	%p195, %rd545, 0;
	selp.b32 	%r982, %r884, 0, %p195;
	setp.lt.s32 	%p196, %r819, 4;
	selp.b64 	%rd547, 0, %rd546, %p196;
	add.s64 	%rd548, %rd547, %rd545;
	mov.b64 	{%r895, %r900}, %rd548;
	selp.b32 	%r983, 0, %r982, %p196;
	add.s32 	%r905, %r983, %r885;
	mov.b32 	%r911, 8;
	// begin inline asm
	shfl.sync.up.b32 %r894, %r895, %r911, %r952, %r953;
	// end inline asm
	// begin inline asm
	shfl.sync.up.b32 %r899, %r900, %r911, %r952, %r953;
	// end inline asm
	mov.b64 	%rd549, {%r894, %r899};
	// begin inline asm
	shfl.sync.up.b32 %r904, %r905, %r911, %r952, %r953;
	// end inline asm
	// begin inline asm
	shfl.sync.up.b32 %r909, %r910, %r911, %r952, %r953;
	// end inline asm
	setp.eq.s64 	%p197, %rd548, 0;
	selp.b32 	%r984, %r904, 0, %p197;
	setp.lt.s32 	%p198, %r819, 8;
	selp.b64 	%rd550, 0, %rd549, %p198;
	add.s64 	%rd551, %rd550, %rd548;
	mov.b64 	{%r915, %r920}, %rd551;
	selp.b32 	%r985, 0, %r984, %p198;
	add.s32 	%r925, %r985, %r905;
	mov.b32 	%r931, 16;
	// begin inline asm
	shfl.sync.up.b32 %r914, %r915, %r931, %r952, %r953;
	// end inline asm
	// begin inline asm
	shfl.sync.up.b32 %r919, %r920, %r931, %r952, %r953;
	// end inline asm
	mov.b64 	%rd552, {%r914, %r919};
	// begin inline asm
	shfl.sync.up.b32 %r924, %r925, %r931, %r952, %r953;
	// end inline asm
	// begin inline asm
	shfl.sync.up.b32 %r929, %r930, %r931, %r952, %r953;
	// end inline asm
	setp.eq.s64 	%p199, %rd551, 0;
	selp.b32 	%r986, %r924, 0, %p199;
	setp.lt.s32 	%p200, %r819, 16;
	selp.b64 	%rd553, 0, %rd552, %p200;
	add.s64 	%rd177, %rd553, %rd551;
	mov.b64 	{%r935, %r940}, %rd177;
	selp.b32 	%r987, 0, %r986, %p200;
	add.s32 	%r945, %r987, %r925;
	// begin inline asm
	shfl.sync.up.b32 %r934, %r935, %r951, %r952, %r953;
	// end inline asm
	// begin inline asm
	shfl.sync.up.b32 %r939, %r940, %r951, %r952, %r953;
	// end inline asm
	// begin inline asm
	shfl.sync.up.b32 %r944, %r945, %r951, %r952, %r953;
	// end inline asm
	// begin inline asm
	shfl.sync.up.b32 %r949, %r950, %r951, %r952, %r953;
	// end inline asm
	setp.ne.s32 	%p201, %r819, 31;
	@%p201 bra 	$L__BB15_166;
	shl.b32 	%r988, %r141, 4;
	mov.u32 	%r989, _ZN6thrust24THRUST_300001_SM_1000_NS8cuda_cub4core6detail5shmemE;
	add.s32 	%r990, %r989, %r988;
	st.shared.u64 	[%r990], %rd177;
	st.shared.u32 	[%r990+8], %r945;
$L__BB15_166:
	mov.b64 	%rd554, {%r934, %r939};
	bar.sync 	0;
	ld.shared.u64 	%rd555, [_ZN6thrust24THRUST_300001_SM_1000_NS8cuda_cub4core6detail5shmemE];
	ld.shared.u32 	%r991, [_ZN6thrust24THRUST_300001_SM_1000_NS8cuda_cub4core6detail5shmemE+8];
	ld.shared.u64 	%rd556, [_ZN6thrust24THRUST_300001_SM_1000_NS8cuda_cub4core6detail5shmemE+16];
	ld.shared.u32 	%r992, [_ZN6thrust24THRUST_300001_SM_1000_NS8cuda_cub4core6detail5shmemE+24];
	add.s64 	%rd557, %rd556, %rd555;
	setp.eq.s64 	%p202, %rd556, 0;
	selp.b32 	%r993, %r991, 0, %p202;
	add.s32 	%r994, %r993, %r992;
	setp.eq.s32 	%p203, %r141, 2;
	selp.b64 	%rd558, %rd557, %rd555, %p203;
	selp.b32 	%r995, %r994, %r991, %p203;
	ld.shared.u64 	%rd559, [_ZN6thrust24THRUST_300001_SM_1000_NS8cuda_cub4core6detail5shmemE+32];
	ld.shared.u32 	%r996, [_ZN6thrust24THRUST_300001_SM_1000_NS8cuda_cub4core6detail5shmemE+40];
	add.s64 	%rd560, %rd559, %rd557;
	setp.eq.s64 	%p204, %rd559, 0;
	selp.b32 	%r997, %r994, 0, %p204;
	add.s32 	%r998, %r997, %r996;
	setp.eq.s32 	%p205, %r141, 3;
	selp.b64 	%rd561, %rd560, %rd558, %p205;
	selp.b32 	%r999, %r998, %r995, %p205;
	ld.shared.u64 	%rd562, [_ZN6thrust24THRUST_300001_SM_1000_NS8cuda_cub4core6detail5shmemE+48];
	ld.shared.u32 	%r1000, [_ZN6thrust24THRUST_300001_SM_1000_NS8cuda_cub4core6detail5shmemE+56];
	add.s64 	%rd563, %rd562, %rd560;
	setp.eq.s64 	%p206, %rd562, 0;
	selp.b32 	%r1001, %r998, 0, %p206;
	add.s32 	%r1002, %r1001, %r1000;
	setp.eq.s32 	%p207, %r141, 4;
	selp.b64 	%rd564, %rd563, %rd561, %p207;
	selp.b32 	%r1003, %r1002, %r999, %p207;
	ld.shared.u64 	%rd565, [_ZN6thrust24THRUST_300001_SM_1000_NS8cuda_cub4core6detail5shmemE+64];
	ld.shared.u32 	%r1004, [_ZN6thrust24THRUST_300001_SM_1000_NS8cuda_cub4core6detail5shmemE+72];
	add.s64 	%rd566, %rd565, %rd563;
	setp.eq.s64 	%p208, %rd565, 0;
	selp.b32 	%r1005, %r1002, 0, %p208;
	add.s32 	%r1006, %r1005, %r1004;
	setp.eq.s32 	%p209, %r141, 5;
	selp.b64 	%rd567, %rd566, %rd564, %p209;
	selp.b32 	%r1007, %r1006, %r1003, %p209;
	ld.shared.u64 	%rd568, [_ZN6thrust24THRUST_300001_SM_1000_NS8cuda_cub4core6detail5shmemE+80];
	ld.shared.u32 	%r1008, [_ZN6thrust24THRUST_300001_SM_1000_NS8cuda_cub4core6detail5shmemE+88];
	add.s64 	%rd569, %rd568, %rd566;
	setp.eq.s64 	%p210, %rd568, 0;
	selp.b32 	%r1009, %r1006, 0, %p210;
	add.s32 	%r1010, %r1009, %r1008;
	setp.eq.s32 	%p211, %r141, 6;
	selp.b64 	%rd570, %rd569, %rd567, %p211;
	selp.b32 	%r1011, %r1010, %r1007, %p211;
	ld.shared.u64 	%rd571, [_ZN6thrust24THRUST_300001_SM_1000_NS8cuda_cub4core6detail5shmemE+96];
	ld.shared.u32 	%r1012, [_ZN6thrust24THRUST_300001_SM_1000_NS8cuda_cub4core6detail5shmemE+104];
	add.s64 	%rd572, %rd571, %rd569;
	setp.eq.s64 	%p212, %rd571, 0;
	selp.b32 	%r1013, %r1010, 0, %p212;
	add.s32 	%r1014, %r1013, %r1012;
	setp.eq.s32 	%p213, %r141, 7;
	selp.b64 	%rd573, %rd572, %rd570, %p213;
	selp.b32 	%r1015, %r1014, %r1011, %p213;
	ld.shared.u64 	%rd574, [_ZN6thrust24THRUST_300001_SM_1000_NS8cuda_cub4core6detail5shmemE+112];
	ld.shared.u32 	%r1016, [_ZN6thrust24THRUST_300001_SM_1000_NS8cuda_cub4core6detail5shmemE+120];
	add.s64 	%rd977, %rd574, %rd572;
	setp.eq.s64 	%p214, %rd574, 0;
	selp.b32 	%r1017, %r1014, 0, %p214;
	add.s32 	%r156, %r1017, %r1016;
	setp.lt.u32 	%p215, %r138, 32;
	selp.b64 	%rd575, 0, %rd573, %p215;
	selp.b32 	%r1018, 0, %r1015, %p215;
	setp.eq.s64 	%p216, %rd554, 0;
	selp.b32 	%r1019, %r1018, 0, %p216;
	add.s32 	%r1020, %r1019, %r944;
	setp.eq.s32 	%p217, %r819, 0;
	selp.b64 	%rd576, 0, %rd554, %p217;
	add.s64 	%rd179, %rd575, %rd576;
	selp.b32 	%r157, %r1018, %r1020, %p217;
	add.s64 	%rd180, %rd179, %rd169;
	setp.eq.s64 	%p218, %rd169, 0;
	selp.b32 	%r1021, %r157, 0, %p218;
	add.s32 	%r158, %r1021, %r142;
	add.s64 	%rd181, %rd170, %rd179;
	selp.b32 	%r1022, 0, %r158, %p1;
	add.s32 	%r159, %r143, %r1022;
	add.s64 	%rd182, %rd171, %rd179;
	selp.b32 	%r1023, 0, %r159, %p2;
	add.s32 	%r160, %r144, %r1023;
	add.s64 	%rd183, %rd172, %rd179;
	selp.b32 	%r1024, 0, %r160, %p3;
	add.s32 	%r161, %r145, %r1024;
	add.s64 	%rd184, %rd173, %rd179;
	selp.b32 	%r1025, 0, %r161, %p4;
	add.s32 	%r162, %r146, %r1025;
	add.s64 	%rd185, %rd174, %rd179;
	mul.lo.s32 	%r1026, %r138, 9;
	add.s32 	%r1027, %r1026, 5;
	cvt.u64.u32 	%rd577, %r1027;
	setp.eq.s64 	%p219, %rd7, %rd577;
	setp.ne.s64 	%p220, %rd160, %rd161;
	selp.b32 	%r1028, 0, %r162, %p220;
	selp.b32 	%r1029, 0, %r1028, %p219;
	add.s32 	%r163, %r147, %r1029;
	add.s64 	%rd186, %rd175, %rd179;
	selp.b32 	%r1030, 0, %r163, %p5;
	add.s32 	%r164, %r148, %r1030;
	add.s64 	%rd187, %rd176, %rd179;
	add.s32 	%r1031, %r1026, 7;
	cvt.u64.u32 	%rd578, %r1031;
	setp.eq.s64 	%p221, %rd7, %rd578;
	setp.ne.s64 	%p222, %rd162, %rd163;
	selp.b32 	%r1032, 0, %r164, %p222;
	selp.b32 	%r1033, 0, %r1032, %p221;
	add.s32 	%r165, %r149, %r1033;
	setp.lt.s64 	%p223, %rd977, 257;
	@%p223 bra 	$L__BB15_192;
	bar.sync 	0;
	@%p218 bra 	$L__BB15_169;
	cvt.u32.u64 	%r1037, %rd179;
	shl.b32 	%r1038, %r1037, 4;
	mov.u32 	%r1039, _ZN6thrust24THRUST_300001_SM_1000_NS8cuda_cub4core6detail5shmemE;
	add.s32 	%r1040, %r1039, %r1038;
	st.shared.u64 	[%r1040], %rd970;
	st.shared.u32 	[%r1040+8], %r157;
$L__BB15_169:
	not.pred 	%p240, %p1;
	@%p240 bra 	$L__BB15_171;
	cvt.u32.u64 	%r1041, %rd180;
	shl.b32 	%r1042, %r1041, 4;
	mov.u32 	%r1043, _ZN6thrust24THRUST_300001_SM_1000_NS8cuda_cub4core6detail5shmemE;
	add.s32 	%r1044, %r1043, %r1042;
	st.shared.u64 	[%r1044], %rd156;
	st.shared.u32 	[%r1044+8], %r158;
$L__BB15_171:
	not.pred 	%p241, %p2;
	@%p241 bra 	$L__BB15_173;
	cvt.u32.u64 	%r1045, %rd181;
	shl.b32 	%r1046, %r1045, 4;
	mov.u32 	%r1047, _ZN6thrust24THRUST_300001_SM_1000_NS8cuda_cub4core6detail5shmemE;
	add.s32 	%r1048, %r1047, %r1046;
	st.shared.u64 	[%r1048], %rd157;
	st.shared.u32 	[%r1048+8], %r159;
$L__BB15_173:
	not.pred 	%p242, %p3;
	@%p242 bra 	$L__BB15_175;
	cvt.u32.u64 	%r1049, %rd182;
	shl.b32 	%r1050, %r1049, 4;
	mov.u32 	%r1051, _ZN6thrust24THRUST_300001_SM_1000_NS8cuda_cub4core6detail5shmemE;
	add.s32 	%r1052, %r1051, %r1050;
	st.shared.u64 	[%r1052], %rd158;
	st.shared.u32 	[%r1052+8], %r160;
$L__BB15_175:
	not.pred 	%p243, %p4;
	@%p243 bra 	$L__BB15_177;
	cvt.u32.u64 	%r1053, %rd183;
	shl.b32 	%r1054, %r1053, 4;
	mov.u32 	%r1055, _ZN6thrust24THRUST_300001_SM_1000_NS8cuda_cub4core6detail5shmemE;
	add.s32 	%r1056, %r1055, %r1054;
	st.shared.u64 	[%r1056], %rd159;
	st.shared.u32 	[%r1056+8], %r161;
$L__BB15_177:
	mad.lo.s32 	%r1057, %r138, 9, 5;
	cvt.u64.u32 	%rd618, %r1057;
	setp.ne.s64 	%p244, %rd7, %rd618;
	setp.eq.s64 	%p245, %rd160, %rd161;
	and.pred  	%p246, %p244, %p245;
	@%p246 bra 	$L__BB15_179;
	cvt.u32.u64 	%r1058, %rd184;
	shl.b32 	%r1059, %r1058, 4;
	mov.u32 	%r1060, _ZN6thrust24THRUST_300001_SM_1000_NS8cuda_cub4core6detail5shmemE;
	add.s32 	%r1061, %r1060, %r1059;
	st.shared.u64 	[%r1061], %rd160;
	st.shared.u32 	[%r1061+8], %r162;
$L__BB15_179:
	not.pred 	%p247, %p5;
	@%p247 bra 	$L__BB15_181;
	cvt.u32.u64 	%r1062, %rd185;
	shl.b32 	%r1063, %r1062, 4;
	mov.u32 	%r1064, _ZN6thrust24THRUST_300001_SM_1000_NS8cuda_cub4core6detail5shmemE;
	add.s32 	%r1065, %r1064, %r1063;
	st.shared.u64 	[%r1065], %rd161;
	st.shared.u32 	[%r1065+8], %r163;
$L__BB15_181:
	mad.lo.s32 	%r1066, %r138, 9, 7;
	cvt.u64.u32 	%rd619, %r1066;
	setp.ne.s64 	%p248, %rd7, %rd619;
	setp.eq.s64 	%p249, %rd162, %rd163;
	and.pred  	%p250, %p248, %p249;
	@%p250 bra 	$L__BB15_183;
	cvt.u32.u64 	%r1067, %rd186;
	shl.b32 	%r1068, %r1067, 4;
	mov.u32 	%r1069, _ZN6thrust24THRUST_300001_SM_1000_NS8cuda_cub4core6detail5shmemE;
	add.s32 	%r1070, %r1069, %r1068;
	st.shared.u64 	[%r1070], %rd162;
	st.shared.u32 	[%r1070+8], %r164;
$L__BB15_183:
	mad.lo.s32 	%r1071, %r138, 9, 8;
	cvt.u64.u32 	%rd620, %r1071;
	setp.ne.s64 	%p251, %rd7, %rd620;
	setp.eq.s64 	%p252, %rd163, %rd164;
	and.pred  	%p253, %p251, %p252;
	@%p253 bra 	$L__BB15_185;
	cvt.u32.u64 	%r1072, %rd187;
	shl.b32 	%r1073, %r1072, 4;
	mov.u32 	%r1074, _ZN6thrust24THRUST_300001_SM_1000_NS8cuda_cub4core6detail5shmemE;
	add.s32 	%r1075, %r1074, %r1073;
	st.shared.u64 	[%r1075], %rd163;
	st.shared.u32 	[%r1075+8], %r165;
$L__BB15_185:
	bar.sync 	0;
	cvt.u64.u32 	%rd976, %r138;
	setp.le.u64 	%p254, %rd977, %rd976;
	@%p254 bra 	$L__BB15_210;
	not.b64 	%rd621, %rd976;
	add.s64 	%rd189, %rd977, %rd621;
	shr.u64 	%rd622, %rd189, 8;
	add.s64 	%rd623, %rd622, 1;
	and.b64  	%rd972, %rd623, 3;
	and.b64  	%rd624, %rd189, 768;
	setp.eq.s64 	%p255, %rd624, 768;
	@%p255 bra 	$L__BB15_189;
	shl.b64 	%rd625, %rd976, 2;
	add.s64 	%rd974, %rd5, %rd625;
	shl.b64 	%rd626, %rd976, 3;
	add.s64 	%rd973, %rd4, %rd626;
	shl.b32 	%r1076, %r138, 4;
	mov.u32 	%r1077, _ZN6thrust24THRUST_300001_SM_1000_NS8cuda_cub4core6detail5shmemE;
	add.s32 	%r1078, %r1076, %r1077;
	add.s32 	%r1863, %r1078, 8;
	shl.b64 	%rd627, %rd972, 8;
	add.s64 	%rd976, %rd627, %rd976;
$L__BB15_188:
	.pragma "nounroll";
	ld.shared.u64 	%rd628, [%r1863+-8];
	ld.shared.u32 	%r1079, [%r1863];
	st.global.u64 	[%rd973], %rd628;
	st.global.u32 	[%rd974], %r1079;
	add.s64 	%rd974, %rd974, 1024;
	add.s64 	%rd973, %rd973, 2048;
	add.s32 	%r1863, %r1863, 4096;
	add.s64 	%rd972, %rd972, -1;
	setp.ne.s64 	%p256, %rd972, 0;
	@%p256 bra 	$L__BB15_188;
$L__BB15_189:
	setp.lt.u64 	%p257, %rd189, 768;
	@%p257 bra 	$L__BB15_210;
	mov.u32 	%r1082, _ZN6thrust24THRUST_300001_SM_1000_NS8cuda_cub4core6detail5shmemE;
$L__BB15_191:
	cvt.u32.u64 	%r1080, %rd976;
	shl.b32 	%r1081, %r1080, 4;
	add.s32 	%r1083, %r1082, %r1081;
	ld.shared.u64 	%rd629, [%r1083];
	ld.shared.u32 	%r1084, [%r1083+8];
	shl.b64 	%rd630, %rd976, 3;
	add.s64 	%rd631, %rd4, %rd630;
	st.global.u64 	[%rd631], %rd629;
	shl.b64 	%rd632, %rd976, 2;
	add.s64 	%rd633, %rd5, %rd632;
	st.global.u32 	[%rd633], %r1084;
	ld.shared.u64 	%rd634, [%r1083+4096];
	ld.shared.u32 	%r1085, [%r1083+4104];
	and.b64  	%rd635, %rd630, 34359738360;
	add.s64 	%rd636, %rd4, %rd635;
	st.global.u64 	[%rd636+2048], %rd634;
	and.b64  	%rd637, %rd632, 17179869180;
	add.s64 	%rd638, %rd5, %rd637;
	st.global.u32 	[%rd638+1024], %r1085;
	ld.shared.u64 	%rd639, [%r1083+8192];
	ld.shared.u32 	%r1086, [%r1083+8200];
	st.global.u64 	[%rd636+4096], %rd639;
	st.global.u32 	[%rd638+2048], %r1086;
	ld.shared.u64 	%rd640, [%r1083+12288];
	ld.shared.u32 	%r1087, [%r1083+12296];
	st.global.u64 	[%rd636+6144], %rd640;
	st.global.u32 	[%rd638+3072], %r1087;
	add.s64 	%rd641, %rd976, 1024;
	and.b64  	%rd976, %rd641, 4294967295;
	setp.gt.u64 	%p258, %rd977, %rd976;
	@%p258 bra 	$L__BB15_191;
	bra.uni 	$L__BB15_210;
$L__BB15_192:
	@%p218 bra 	$L__BB15_194;
	shl.b64 	%rd579, %rd179, 3;
	add.s64 	%rd580, %rd4, %rd579;
	st.global.u64 	[%rd580], %rd970;
	shl.b64 	%rd581, %rd179, 2;
	add.s64 	%rd582, %rd5, %rd581;
	st.global.u32 	[%rd582], %r157;
$L__BB15_194:
	not.pred 	%p225, %p1;
	@%p225 bra 	$L__BB15_196;
	shl.b64 	%rd583, %rd180, 3;
	add.s64 	%rd584, %rd4, %rd583;
	st.global.u64 	[%rd584], %rd156;
	shl.b64 	%rd585, %rd180, 2;
	add.s64 	%rd586, %rd5, %rd585;
	st.global.u32 	[%rd586], %r158;
$L__BB15_196:
	not.pred 	%p226, %p2;
	@%p226 bra 	$L__BB15_198;
	shl.b64 	%rd587, %rd181, 3;
	add.s64 	%rd588, %rd4, %rd587;
	st.global.u64 	[%rd588], %rd157;
	shl.b64 	%rd589, %rd181, 2;
	add.s64 	%rd590, %rd5, %rd589;
	st.global.u32 	[%rd590], %r159;
$L__BB15_198:
	not.pred 	%p227, %p3;
	@%p227 bra 	$L__BB15_200;
	shl.b64 	%rd591, %rd182, 3;
	add.s64 	%rd592, %rd4, %rd591;
	st.global.u64 	[%rd592], %rd158;
	shl.b64 	%rd593, %rd182, 2;
	add.s64 	%rd594, %rd5, %rd593;
	st.global.u32 	[%rd594], %r160;
$L__BB15_200:
	not.pred 	%p228, %p4;
	@%p228 bra 	$L__BB15_202;
	shl.b64 	%rd595, %rd183, 3;
	add.s64 	%rd596, %rd4, %rd595;
	st.global.u64 	[%rd596], %rd159;
	shl.b64 	%rd597, %rd183, 2;
	add.s64 	%rd598, %rd5, %rd597;
	st.global.u32 	[%rd598], %r161;
$L__BB15_202:
	mad.lo.s32 	%r1034, %r138, 9, 5;
	cvt.u64.u32 	%rd599, %r1034;
	setp.ne.s64 	%p229, %rd7, %rd599;
	setp.eq.s64 	%p230, %rd160, %rd161;
	and.pred  	%p231, %p229, %p230;
	@%p231 bra 	$L__BB15_204;
	shl.b64 	%rd600, %rd184, 3;
	add.s64 	%rd601, %rd4, %rd600;
	st.global.u64 	[%rd601], %rd160;
	shl.b64 	%rd602, %rd184, 2;
	add.s64 	%rd603, %rd5, %rd602;
	st.global.u32 	[%rd603], %r162;
$L__BB15_204:
	not.pred 	%p232, %p5;
	@%p232 bra 	$L__BB15_206;
	shl.b64 	%rd604, %rd185, 3;
	add.s64 	%rd605, %rd4, %rd604;
	st.global.u64 	[%rd605], %rd161;
	shl.b64 	%rd606, %rd185, 2;
	add.s64 	%rd607, %rd5, %rd606;
	st.global.u32 	[%rd607], %r163;
$L__BB15_206:
	mad.lo.s32 	%r1035, %r138, 9, 7;
	cvt.u64.u32 	%rd608, %r1035;
	setp.ne.s64 	%p233, %rd7, %rd608;
	setp.eq.s64 	%p234, %rd162, %rd163;
	and.pred  	%p235, %p233, %p234;
	@%p235 bra 	$L__BB15_208;
	shl.b64 	%rd609, %rd186, 3;
	add.s64 	%rd610, %rd4, %rd609;
	st.global.u64 	[%rd610], %rd162;
	shl.b64 	%rd611, %rd186, 2;
	add.s64 	%rd612, %rd5, %rd611;
	st.global.u32 	[%rd612], %r164;
$L__BB15_208:
	mad.lo.s32 	%r1036, %r138, 9, 8;
	cvt.u64.u32 	%rd613, %r1036;
	setp.ne.s64 	%p236, %rd7, %rd613;
	setp.eq.s64 	%p237, %rd163, %rd164;
	and.pred  	%p238, %p236, %p237;
	@%p238 bra 	$L__BB15_210;
	shl.b64 	%rd614, %rd187, 3;
	add.s64 	%rd615, %rd4, %rd614;
	st.global.u64 	[%rd615], %rd163;
	shl.b64 	%rd616, %rd187, 2;
	add.s64 	%rd617, %rd5, %rd616;
	st.global.u32 	[%rd617], %r165;
$L__BB15_210:
	setp.ne.s32 	%p259, %r138, 255;
	@%p259 bra 	$L__BB15_326;
	setp.ne.s64 	%p260, %rd7, 2304;
	@%p260 bra 	$L__BB15_213;
	shl.b64 	%rd642, %rd977, 3;
	add.s64 	%rd643, %rd4, %rd642;
	st.global.u64 	[%rd643], %rd164;
	shl.b64 	%rd644, %rd977, 2;
	add.s64 	%rd645, %rd5, %rd644;
	st.global.u32 	[%rd645], %r156;
	add.s64 	%rd977, %rd977, 1;
$L__BB15_213:
	st.global.u64 	[%rd1], %rd977;
	bra.uni 	$L__BB15_326;
$L__BB15_214:
	cvt.u32.u64 	%r169, %rd7;
	shl.b64 	%rd316, %rd6, 3;
	add.s64 	%rd315, %rd3, %rd316;
	// begin inline asm
	ld.global.nc.u64 %rd986, [%rd315];
	// end inline asm
	mov.u32 	%r170, %tid.x;
	and.b32  	%r276, %r170, 31;
	and.b32  	%r277, %r170, 992;
	mul.lo.s32 	%r278, %r277, 9;
	or.b32  	%r171, %r278, %r276;
	setp.ge.u32 	%p15, %r171, %r169;
	shl.b32 	%r279, %r171, 3;
	cvt.u64.u32 	%rd317, %r279;
	add.s64 	%rd207, %rd315, %rd317;
	mov.u64 	%rd978, %rd986;
	@%p15 bra 	$L__BB15_216;
	// begin inline asm
	ld.global.nc.u64 %rd978, [%rd207];
	// end inline asm
$L__BB15_216:
	add.s32 	%r280, %r171, 32;
	setp.ge.u32 	%p16, %r280, %r169;
	mov.u64 	%rd979, %rd986;
	@%p16 bra 	$L__BB15_218;
	add.s64 	%rd321, %rd207, 256;
	// begin inline asm
	ld.global.nc.u64 %rd979, [%rd321];
	// end inline asm
$L__BB15_218:
	add.s32 	%r281, %r171, 64;
	setp.ge.u32 	%p17, %r281, %r169;
	mov.u64 	%rd980, %rd986;
	@%p17 bra 	$L__BB15_220;
	add.s64 	%rd323, %rd207, 512;
	// begin inline asm
	ld.global.nc.u64 %rd980, [%rd323];
	// end inline asm
$L__BB15_220:
	add.s32 	%r282, %r171, 96;
	setp.ge.u32 	%p18, %r282, %r169;
	mov.u64 	%rd981, %rd986;
	@%p18 bra 	$L__BB15_222;
	add.s64 	%rd325, %rd207, 768;
	// begin inline asm
	ld.global.nc.u64 %rd981, [%rd325];
	// end inline asm
$L__BB15_222:
	add.s32 	%r283, %r171, 128;
	setp.ge.u32 	%p19, %r283, %r169;
	mov.u64 	%rd982, %rd986;
	@%p19 bra 	$L__BB15_224;
	add.s64 	%rd327, %rd207, 1024;
	// begin inline asm
	ld.global.nc.u64 %rd982, [%rd327];
	// end inline asm
$L__BB15_224:
	add.s32 	%r284, %r171, 160;
	setp.ge.u32 	%p20, %r284, %r169;
	mov.u64 	%rd983, %rd986;
	@%p20 bra 	$L__BB15_226;
	add.s64 	%rd329, %rd207, 1280;
	// begin inline asm
	ld.global.nc.u64 %rd983, [%rd329];
	// end inline asm
$L__BB15_226:
	add.s32 	%r285, %r171, 192;
	setp.ge.u32 	%p21, %r285, %r169;
	mov.u64 	%rd984, %rd986;
	@%p21 bra 	$L__BB15_228;
	add.s64 	%rd331, %rd207, 1536;
	// begin inline asm
	ld.global.nc.u64 %rd984, [%rd331];
	// end inline asm
$L__BB15_228:
	add.s32 	%r286, %r171, 224;
	setp.ge.u32 	%p22, %r286, %r169;
	mov.u64 	%rd985, %rd986;
	@%p22 bra 	$L__BB15_230;
	add.s64 	%rd333, %rd207, 1792;
	// begin inline asm
	ld.global.nc.u64 %rd985, [%rd333];
	// end inline asm
$L__BB15_230:
	add.s32 	%r287, %r171, 256;
	setp.ge.u32 	%p23, %r287, %r169;
	@%p23 bra 	$L__BB15_232;
	add.s64 	%rd335, %rd207, 2048;
	// begin inline asm
	ld.global.nc.u64 %rd986, [%rd335];
	// end inline asm
$L__BB15_232:
	// begin inline asm
	mov.u32 %r288, %laneid;
	// end inline asm
	shr.u32 	%r173, %r170, 5;
	mad.lo.s32 	%r174, %r173, 288, %r288;
	shl.b32 	%r289, %r174, 3;
	mov.u32 	%r290, _ZN6thrust24THRUST_300001_SM_1000_NS8cuda_cub4core6detail5shmemE;
	add.s32 	%r175, %r290, %r289;
	st.shared.u64 	[%r175], %rd978;
	st.shared.u64 	[%r175+256], %rd979;
	st.shared.u64 	[%r175+512], %rd980;
	st.shared.u64 	[%r175+768], %rd981;
	st.shared.u64 	[%r175+1024], %rd982;
	st.shared.u64 	[%r175+1280], %rd983;
	st.shared.u64 	[%r175+1536], %rd984;
	st.shared.u64 	[%r175+1792], %rd985;
	st.shared.u64 	[%r175+2048], %rd986;
	bar.warp.sync 	-1;
	shl.b32 	%r176, %r288, 3;
	shl.b32 	%r291, %r288, 6;
	add.s32 	%r177, %r175, %r291;
	ld.shared.u64 	%rd226, [%r177];
	ld.shared.u64 	%rd227, [%r177+8];
	ld.shared.u64 	%rd228, [%r177+16];
	ld.shared.u64 	%rd229, [%r177+24];
	ld.shared.u64 	%rd230, [%r177+32];
	ld.shared.u64 	%rd231, [%r177+40];
	ld.shared.u64 	%rd232, [%r177+48];
	ld.shared.u64 	%rd233, [%r177+56];
	ld.shared.u64 	%rd234, [%r177+64];
	setp.ne.s32 	%p24, %r170, 0;
	mov.b64 	%rd988, 0;
	@%p24 bra 	$L__BB15_234;
	add.s64 	%rd338, %rd315, -8;
	// begin inline asm
	ld.global.nc.u64 %rd988, [%rd338];
	// end inline asm
$L__BB15_234:
	setp.eq.s32 	%p25, %r170, 0;
	bar.sync 	0;
	shl.b32 	%r292, %r174, 2;
	sub.s32 	%r293, %r175, %r292;
	st.shared.u32 	[%r293], %r1;
	st.shared.u32 	[%r293+128], %r1;
	st.shared.u32 	[%r293+256], %r1;
	st.shared.u32 	[%r293+384], %r1;
	st.shared.u32 	[%r293+512], %r1;
	st.shared.u32 	[%r293+640], %r1;
	st.shared.u32 	[%r293+768], %r1;
	st.shared.u32 	[%r293+896], %r1;
	st.shared.u32 	[%r293+1024], %r1;
	bar.warp.sync 	-1;
	add.s32 	%r294, %r174, %r176;
	shl.b32 	%r295, %r294, 2;
	sub.s32 	%r296, %r177, %r295;
	ld.shared.u32 	%r178, [%r296];
	ld.shared.u32 	%r179, [%r296+4];
	ld.shared.u32 	%r180, [%r296+8];
	ld.shared.u32 	%r181, [%r296+12];
	ld.shared.u32 	%r182, [%r296+16];
	ld.shared.u32 	%r183, [%r296+20];
	ld.shared.u32 	%r184, [%r296+24];
	ld.shared.u32 	%r185, [%r296+28];
	ld.shared.u32 	%r186, [%r296+32];
	bar.sync 	0;
	shl.b32 	%r297, %r170, 3;
	add.s32 	%r299, %r290, %r297;
	add.s32 	%r187, %r299, 2264;
	st.shared.u64 	[%r299+2264], %rd234;
	bar.sync 	0;
	@%p25 bra 	$L__BB15_236;
	ld.shared.u64 	%rd988, [%r187+-8];
$L__BB15_236:
	setp.ne.s64 	%p26, %rd988, %rd226;
	setp.ne.s64 	%p27, %rd226, %rd227;
	setp.ne.s64 	%p28, %rd227, %rd228;
	setp.ne.s64 	%p29, %rd228, %rd229;
	setp.ne.s64 	%p30, %rd229, %rd230;
	setp.ne.s64 	%p31, %rd230, %rd231;
	setp.ne.s64 	%p32, %rd231, %rd232;
	setp.ne.s64 	%p33, %rd232, %rd233;
	setp.ne.s64 	%p34, %rd233, %rd234;
	mul.lo.s32 	%r420, %r170, 9;
	cvt.u64.u32 	%rd339, %r420;
	setp.eq.s64 	%p35, %rd7, %rd339;
	or.pred  	%p36, %p35, %p26;
	selp.u64 	%rd340, 1, 0, %p36;
	add.s32 	%r421, %r420, 1;
	cvt.u64.u32 	%rd341, %r421;
	setp.eq.s64 	%p37, %rd7, %rd341;
	or.pred  	%p6, %p37, %p27;
	selp.u64 	%rd342, 1, 0, %p6;
	add.s32 	%r422, %r420, 2;
	cvt.u64.u32 	%rd343, %r422;
	setp.eq.s64 	%p38, %rd7, %rd343;
	or.pred  	%p7, %p38, %p28;
	selp.u64 	%rd344, 1, 0, %p7;
	add.s32 	%r423, %r420, 3;
	cvt.u64.u32 	%rd345, %r423;
	setp.eq.s64 	%p39, %rd7, %rd345;
	or.pred  	%p8, %p39, %p29;
	selp.u64 	%rd346, 1, 0, %p8;
	add.s32 	%r424, %r420, 4;
	cvt.u64.u32 	%rd347, %r424;
	setp.eq.s64 	%p40, %rd7, %rd347;
	or.pred  	%p9, %p40, %p30;
	selp.u64 	%rd348, 1, 0, %p9;
	add.s32 	%r425, %r420, 5;
	cvt.u64.u32 	%rd349, %r425;
	setp.eq.s64 	%p41, %rd7, %rd349;
	or.pred  	%p42, %p41, %p31;
	selp.u64 	%rd350, 1, 0, %p42;
	add.s32 	%r426, %r420, 6;
	cvt.u64.u32 	%rd351, %r426;
	setp.eq.s64 	%p43, %rd7, %rd351;
	or.pred  	%p44, %p43, %p32;
	selp.u64 	%rd352, 1, 0, %p44;
	add.s32 	%r427, %r420, 7;
	cvt.u64.u32 	%rd353, %r427;
	setp.eq.s64 	%p45, %rd7, %rd353;
	or.pred  	%p10, %p45, %p33;
	selp.u64 	%rd354, 1, 0, %p10;
	add.s32 	%r428, %r420, 8;
	cvt.u64.u32 	%rd355, %r428;
	setp.eq.s64 	%p46, %rd7, %rd355;
	or.pred  	%p47, %p46, %p34;
	selp.u64 	%rd356, 1, 0, %p47;
	add.s64 	%rd239, %rd342, %rd340;
	selp.b32 	%r429, 0, %r178, %p6;
	add.s32 	%r430, %r179, %r429;
	add.s64 	%rd240, %rd239, %rd344;
	selp.b32 	%r431, 0, %r430, %p7;
	add.s32 	%r432, %r180, %r431;
	add.s64 	%rd241, %rd240, %rd346;
	selp.b32 	%r433, 0, %r432, %p8;
	add.s32 	%r434, %r181, %r433;
	add.s64 	%rd242, %rd241, %rd348;
	selp.b32 	%r435, 0, %r434, %p9;
	add.s32 	%r436, %r182, %r435;
	add.s64 	%rd243, %rd242, %rd350;
	selp.b32 	%r437, 0, %r436, %p42;
	add.s32 	%r438, %r183, %r437;
	add.s64 	%rd244, %rd243, %rd352;
	selp.b32 	%r439, 0, %r438, %p44;
	add.s32 	%r440, %r184, %r439;
	add.s64 	%rd245, %rd244, %rd354;
	selp.b32 	%r441, 0, %r440, %p10;
	add.s32 	%r442, %r185, %r441;
	add.s64 	%rd357, %rd245, %rd356;
	mov.b64 	{%r301, %r306}, %rd357;
	selp.b32 	%r443, 0, %r442, %p47;
	add.s32 	%r311, %r186, %r443;
	mov.b32 	%r417, 1;
	mov.b32 	%r418, 0;
	mov.b32 	%r419, -1;
	// begin inline asm
	shfl.sync.up.b32 %r300, %r301, %r417, %r418, %r419;
	// end inline asm
	// begin inline asm
	shfl.sync.up.b32 %r305, %r306, %r417, %r418, %r419;
	// end inline asm
	mov.b64 	%rd358, {%r300, %r305};
	// begin inline asm
	shfl.sync.up.b32 %r310, %r311, %r417, %r418, %r419;
	// end inline asm
	// begin inline asm
	shfl.sync.up.b32 %r315, %r316, %r417, %r418, %r419;
	// end inline asm
	setp.eq.s64 	%p48, %rd357, 0;
	selp.b32 	%r444, %r310, 0, %p48;
	setp.lt.s32 	%p49, %r288, 1;
	selp.b64 	%rd359, 0, %rd358, %p49;
	add.s64 	%rd360, %rd359, %rd357;
	mov.b64 	{%r321, %r326}, %rd360;
	selp.b32 	%r445, 0, %r444, %p49;
	add.s32 	%r331, %r445, %r311;
	mov.b32 	%r337, 2;
	// begin inline asm
	shfl.sync.up.b32 %r320, %r321, %r337, %r418, %r419;
	// end inline asm
	// begin inline asm
	shfl.sync.up.b32 %r325, %r326, %r337, %r418, %r419;
	// end inline asm
	mov.b64 	%rd361, {%r320, %r325};
	// begin inline asm
	shfl.sync.up.b32 %r330, %r331, %r337, %r418, %r419;
	// end inline asm
	// begin inline asm
	shfl.sync.up.b32 %r335, %r336, %r337, %r418, %r419;
	// end inline asm
	setp.eq.s64 	%p50, %rd360, 0;
	selp.b32 	%r446, %r330, 0, %p50;
	setp.lt.s32 	%p51, %r288, 2;
	selp.b64 	%rd362, 0, %rd361, %p51;
	add.s64 	%rd363, %rd362, %rd360;
	mov.b64 	{%r341, %r346}, %rd363;
	selp.b32 	%r447, 0, %r446, %p51;
	add.s32 	%r351, %r447, %r331;
	mov.b32 	%r357, 4;
	// begin inline asm
	shfl.sync.up.b32 %r340, %r341, %r357, %r418, %r419;
	// end inline asm
	// begin inline asm
	shfl.sync.up.b32 %r345, %r346, %r357, %r418, %r419;
	// end inline asm
	mov.b64 	%rd364, {%r340, %r345};
	// begin inline asm
	shfl.sync.up.b32 %r350, %r351, %r357, %r418, %r419;
	// end inline asm
	// begin inline asm
	shfl.sync.up.b32 %r355, %r356, %r357, %r418, %r419;
	// end inline asm
	setp.eq.s64 	%p52, %rd363, 0;
	selp.b32 	%r448, %r350, 0, %p52;
	setp.lt.s32 	%p53, %r288, 4;
	selp.b64 	%rd365, 0, %rd364, %p53;
	add.s64 	%rd366, %rd365, %rd363;
	mov.b64 	{%r361, %r366}, %rd366;
	selp.b32 	%r449, 0, %r448, %p53;
	add.s32 	%r371, %r449, %r351;
	mov.b32 	%r377, 8;
	// begin inline asm
	shfl.sync.up.b32 %r360, %r361, %r377, %r418, %r419;
	// end inline asm
	// begin inline asm
	shfl.sync.up.b32 %r365, %r366, %r377, %r418, %r419;
	// end inline asm
	mov.b64 	%rd367, {%r360, %r365};
	// begin inline asm
	shfl.sync.up.b32 %r370, %r371, %r377, %r418, %r419;
	// end inline asm
	// begin inline asm
	shfl.sync.up.b32 %r375, %r376, %r377, %r418, %r419;
	// end inline asm
	setp.eq.s64 	%p54, %rd366, 0;
	selp.b32 	%r450, %r370, 0, %p54;
	setp.lt.s32 	%p55, %r288, 8;
	selp.b64 	%rd368, 0, %rd367, %p55;
	add.s64 	%rd369, %rd368, %rd366;
	mov.b64 	{%r381, %r386}, %rd369;
	selp.b32 	%r451, 0, %r450, %p55;
	add.s32 	%r391, %r451, %r371;
	mov.b32 	%r397, 16;
	// begin inline asm
	shfl.sync.up.b32 %r380, %r381, %r397, %r418, %r419;
	// end inline asm
	// begin inline asm
	shfl.sync.up.b32 %r385, %r386, %r397, %r418, %r419;
	// end inline asm
	mov.b64 	%rd370, {%r380, %r385};
	// begin inline asm
	shfl.sync.up.b32 %r390, %r391, %r397, %r418, %r419;
	// end inline asm
	// begin inline asm
	shfl.sync.up.b32 %r395, %r396, %r397, %r418, %r419;
	// end inline asm
	setp.eq.s64 	%p56, %rd369, 0;
	selp.b32 	%r452, %r390, 0, %p56;
	setp.lt.s32 	%p57, %r288, 16;
	selp.b64 	%rd371, 0, %rd370, %p57;
	add.s64 	%rd246, %rd371, %rd369;
	mov.b64 	{%r401, %r406}, %rd246;
	selp.b32 	%r453, 0, %r452, %p57;
	add.s32 	%r411, %r453, %r391;
	// begin inline asm
	shfl.sync.up.b32 %r400, %r401, %r417, %r418, %r419;
	// end inline asm
	// begin inline asm
	shfl.sync.up.b32 %r405, %r406, %r417, %r418, %r419;
	// end inline asm
	mov.b64 	%rd1000, {%r400, %r405};
	// begin inline asm
	shfl.sync.up.b32 %r1877, %r411, %r417, %r418, %r419;
	// end inline asm
	// begin inline asm
	shfl.sync.up.b32 %r415, %r416, %r417, %r418, %r419;
	// end inline asm
	setp.ne.s32 	%p58, %r288, 31;
	@%p58 bra 	$L__BB15_238;
	shl.b32 	%r454, %r173, 4;
	mov.u32 	%r455, _ZN6thrust24THRUST_300001_SM_1000_NS8cuda_cub4core6detail5shmemE;
	add.s32 	%r456, %r455, %r454;
	st.shared.u64 	[%r456], %rd246;
	st.shared.u32 	[%r456+8], %r411;
$L__BB15_238:
	bar.sync 	0;
	ld.shared.u64 	%rd372, [_ZN6thrust24THRUST_300001_SM_1000_NS8cuda_cub4core6detail5shmemE];
	ld.shared.u32 	%r457, [_ZN6thrust24THRUST_300001_SM_1000_NS8cuda_cub4core6detail5shmemE+8];
	ld.shared.u64 	%rd373, [_ZN6thrust24THRUST_300001_SM_1000_NS8cuda_cub4core6detail5shmemE+16];
	ld.shared.u32 	%r458, [_ZN6thrust24THRUST_300001_SM_1000_NS8cuda_cub4core6detail5shmemE+24];
	add.s64 	%rd374, %rd373, %rd372;
	setp.eq.s64 	%p59, %rd373, 0;
	selp.b32 	%r459, %r457, 0, %p59;
	add.s32 	%r460, %r459, %r458;
	setp.eq.s32 	%p60, %r173, 2;
	selp.b64 	%rd375, %rd374, %rd372, %p60;
	selp.b32 	%r461, %r460, %r457, %p60;
	ld.shared.u64 	%rd376, [_ZN6thrust24THRUST_300001_SM_1000_NS8cuda_cub4core6detail5shmemE+32];
	ld.shared.u32 	%r462, [_ZN6thrust24THRUST_300001_SM_1000_NS8cuda_cub4core6detail5shmemE+40];
	add.s64 	%rd377, %rd376, %rd374;
	setp.eq.s64 	%p61, %rd376, 0;
	selp.b32 	%r463, %r460, 0, %p61;
	add.s32 	%r464, %r463, %r462;
	setp.eq.s32 	%p62, %r173, 3;
	selp.b64 	%rd378, %rd377, %rd375, %p62;
	selp.b32 	%r465, %r464, %r461, %p62;
	ld.shared.u64 	%rd379, [_ZN6thrust24THRUST_300001_SM_1000_NS8cuda_cub4core6detail5shmemE+48];
	ld.shared.u32 	%r466, [_ZN6thrust24THRUST_300001_SM_1000_NS8cuda_cub4core6detail5shmemE+56];
	add.s64 	%rd380, %rd379, %rd377;
	setp.eq.s64 	%p63, %rd379, 0;
	selp.b32 	%r467, %r464, 0, %p63;
	add.s32 	%r468, %r467, %r466;
	setp.eq.s32 	%p64, %r173, 4;
	selp.b64 	%rd381, %rd380, %rd378, %p64;
	selp.b32 	%r469, %r468, %r465, %p64;
	ld.shared.u64 	%rd382, [_ZN6thrust24THRUST_300001_SM_1000_NS8cuda_cub4core6detail5shmemE+64];
	ld.shared.u32 	%r470, [_ZN6thrust24THRUST_300001_SM_1000_NS8cuda_cub4core6detail5shmemE+72];
	add.s64 	%rd383, %rd382, %rd380;
	setp.eq.s64 	%p65, %rd382, 0;
	selp.b32 	%r471, %r468, 0, %p65;
	add.s32 	%r472, %r471, %r470;
	setp.eq.s32 	%p66, %r173, 5;
	selp.b64 	%rd384, %rd383, %rd381, %p66;
	selp.b32 	%r473, %r472, %r469, %p66;
	ld.shared.u64 	%rd385, [_ZN6thrust24THRUST_300001_SM_1000_NS8cuda_cub4core6detail5shmemE+80];
	ld.shared.u32 	%r474, [_ZN6thrust24THRUST_300001_SM_1000_NS8cuda_cub4core6detail5shmemE+88];
	add.s64 	%rd386, %rd385, %rd383;
	setp.eq.s64 	%p67, %rd385, 0;
	selp.b32 	%r475, %r472, 0, %p67;
	add.s32 	%r476, %r475, %r474;
	setp.eq.s32 	%p68, %r173, 6;
	selp.b64 	%rd387, %rd386, %rd384, %p68;
	selp.b32 	%r477, %r476, %r473, %p68;
	ld.shared.u64 	%rd388, [_ZN6thrust24THRUST_300001_SM_1000_NS8cuda_cub4core6detail5shmemE+96];
	ld.shared.u32 	%r478, [_ZN6thrust24THRUST_300001_SM_1000_NS8cuda_cub4core6detail5shmemE+104];
	add.s64 	%rd389, %rd388, %rd386;
	setp.eq.s64 	%p69, %rd388, 0;
	selp.b32 	%r479, %r476, 0, %p69;
	add.s32 	%r480, %r479, %r478;
	setp.eq.s32 	%p70, %r173, 7;
	selp.b64 	%rd248, %rd389, %rd387, %p70;
	selp.b32 	%r190, %r480, %r477, %p70;
	ld.shared.u64 	%rd390, [_ZN6thrust24THRUST_300001_SM_1000_NS8cuda_cub4core6detail5shmemE+112];
	ld.shared.u32 	%r481, [_ZN6thrust24THRUST_300001_SM_1000_NS8cuda_cub4core6detail5shmemE+120];
	add.s64 	%rd249, %rd390, %rd389;
	setp.eq.s64 	%p71, %rd390, 0;
	selp.b32 	%r482, %r480, 0, %p71;
	add.s32 	%r191, %r482, %r481;
	setp.lt.u32 	%p72, %r170, 32;
	@%p72 bra 	$L__BB15_240;
	setp.eq.s64 	%p73, %rd1000, 0;
	selp.b32 	%r483, %r190, 0, %p73;
	add.s32 	%r484, %r483, %r1877;
	setp.eq.s32 	%p74, %r288, 0;
	selp.b64 	%rd391, 0, %rd1000, %p74;
	add.s64 	%rd1000, %rd248, %rd391;
	selp.b32 	%r1877, %r190, %r484, %p74;
	bra.uni 	$L__BB15_276;
$L__BB15_240:
	setp.ne.s32 	%p75, %r170, 0;
	mul.wide.u32 	%rd392, %r2, 16;
	add.s64 	%rd251, %rd2, %rd392;
	@%p75 bra 	$L__BB15_242;
	st.shared.u64 	[_ZN6thrust24THRUST_300001_SM_1000_NS8cuda_cub4core6detail5shmemE+200], %rd249;
	st.shared.u32 	[_ZN6thrust24THRUST_300001_SM_1000_NS8cuda_cub4core6detail5shmemE+208], %r191;
	mov.b32 	%r485, 100;
	mov.b64 	%rd394, {%r191, %r485};
	add.s64 	%rd393, %rd251, 512;
	// begin inline asm
	st.relaxed.gpu.v2.u64 [%rd393], {%rd394, %rd249};
	// end inline asm
$L__BB15_242:
	not.b32 	%r193, %r170;
	mov.u32 	%r486, %nctaid.x;
	setp.gt.u32 	%p76, %r486, 499;
	@%p76 bra 	$L__BB15_244;
	membar.cta;
	bra.uni 	$L__BB15_245;
$L__BB15_244:
	mov.b32 	%r487, 450;
	// begin inline asm
	nanosleep.u32 %r487;
	// end inline asm
$L__BB15_245:
	mul.wide.s32 	%rd396, %r193, 16;
	add.s64 	%rd397, %rd251, %rd396;
	add.s64 	%rd252, %rd397, 512;
$L__BB15_246:
	// begin inline asm
	ld.relaxed.gpu.v2.u64 {%rd398, %rd990}, [%rd252];
	// end inline asm
	mov.b64 	{%r1865, %r1870}, %rd398;
	setp.eq.s32 	%p77, %r1870, 99;
	mov.b32 	%r488, -1;
	vote.sync.any.pred 	%p78, %p77, %r488;
	@%p78 bra 	$L__BB15_246;
	setp.eq.s32 	%p79, %r1870, 101;
	mov.b32 	%r510, -1;
	vote.sync.ballot.b32 	%r511, %p79, %r510;
	// begin inline asm
	mov.u32 %r490, %lanemask_ge;
	// end inline asm
	and.b32  	%r512, %r511, %r490;
	or.b32  	%r513, %r512, -2147483648;
	add.s32 	%r514, %r513, -1;
	not.b32 	%r515, %r513;
	and.b32  	%r516, %r515, %r514;
	popc.b32 	%r197, %r516;
	mov.b64 	{%r492, %r497}, %rd990;
	mov.b32 	%r508, 1;
	// begin inline asm
	shfl.sync.down.b32 %r491, %r492, %r508, %r197, %r510;
	// end inline asm
	// begin inline asm
	shfl.sync.down.b32 %r496, %r497, %r508, %r197, %r510;
	// end inline asm
	// begin inline asm
	shfl.sync.down.b32 %r501, %r1865, %r508, %r197, %r510;
	// end inline asm
	// begin inline asm
	shfl.sync.down.b32 %r506, %r507, %r508, %r197, %r510;
	// end inline asm
	setp.ge.s32 	%p81, %r288, %r197;
	@%p81 bra 	$L__BB15_249;
	mov.b64 	%rd401, {%r491, %r496};
	add.s64 	%rd254, %rd990, %rd401;
	setp.eq.s64 	%p82, %rd990, 0;
	selp.b32 	%r517, %r501, 0, %p82;
	add.s32 	%r1865, %r517, %r1865;
	mov.u64 	%rd990, %rd254;
$L__BB15_249:
	mov.b64 	{%r519, %r524}, %rd990;
	mov.b32 	%r535, 2;
	mov.b32 	%r537, -1;
	// begin inline asm
	shfl.sync.down.b32 %r518, %r519, %r535, %r197, %r537;
	// end inline asm
	// begin inline asm
	shfl.sync.down.b32 %r523, %r524, %r535, %r197, %r537;
	// end inline asm
	// begin inline asm
	shfl.sync.down.b32 %r528, %r1865, %r535, %r197, %r537;
	// end inline asm
	// begin inline asm
	shfl.sync.down.b32 %r533, %r534, %r535, %r197, %r537;
	// end inline asm
	add.s32 	%r206, %r288, 2;
	setp.gt.s32 	%p83, %r206, %r197;
	@%p83 bra 	$L__BB15_251;
	mov.b64 	%rd402, {%r518, %r523};
	add.s64 	%rd256, %rd990, %rd402;
	setp.eq.s64 	%p84, %rd990, 0;
	selp.b32 	%r538, %r528, 0, %p84;
	add.s32 	%r1865, %r538, %r1865;
	mov.u64 	%rd990, %rd256;
$L__BB15_251:
	mov.b64 	{%r540, %r545}, %rd990;
	mov.b32 	%r556, 4;
	mov.b32 	%r558, -1;
	// begin inline asm
	shfl.sync.down.b32 %r539, %r540, %r556, %r197, %r558;
	// end inline asm
	// begin inline asm
	shfl.sync.down.b32 %r544, %r545, %r556, %r197, %r558;
	// end inline asm
	// begin inline asm
	shfl.sync.down.b32 %r549, %r1865, %r556, %r197, %r558;
	// end inline asm
	// begin inline asm
	shfl.sync.down.b32 %r554, %r555, %r556, %r197, %r558;
	// end inline asm
	add.s32 	%r212, %r288, 4;
	setp.gt.s32 	%p85, %r212, %r197;
	@%p85 bra 	$L__BB15_253;
	mov.b64 	%rd403, {%r539, %r544};
	add.s64 	%rd258, %rd990, %rd403;
	setp.eq.s64 	%p86, %rd990, 0;
	selp.b32 	%r559, %r549, 0, %p86;
	add.s32 	%r1865, %r559, %r1865;
	mov.u64 	%rd990, %rd258;
$L__BB15_253:
	mov.b64 	{%r561, %r566}, %rd990;
	mov.b32 	%r577, 8;
	mov.b32 	%r579, -1;
	// begin inline asm
	shfl.sync.down.b32 %r560, %r561, %r577, %r197, %r579;
	// end inline asm
	// begin inline asm
	shfl.sync.down.b32 %r565, %r566, %r577, %r197, %r579;
	// end inline asm
	// begin inline asm
	shfl.sync.down.b32 %r570, %r1865, %r577, %r197, %r579;
	// end inline asm
	// begin inline asm
	shfl.sync.down.b32 %r575, %r576, %r577, %r197, %r579;
	// end inline asm
	add.s32 	%r218, %r288, 8;
	setp.gt.s32 	%p87, %r218, %r197;
	@%p87 bra 	$L__BB15_255;
	mov.b64 	%rd404, {%r560, %r565};
	add.s64 	%rd260, %rd990, %rd404;
	setp.eq.s64 	%p88, %rd990, 0;
	selp.b32 	%r580, %r570, 0, %p88;
	add.s32 	%r1865, %r580, %r1865;
	mov.u64 	%rd990, %rd260;
$L__BB15_255:
	mov.b64 	{%r582, %r587}, %rd990;
	mov.b32 	%r598, 16;
	mov.b32 	%r600, -1;
	// begin inline asm
	shfl.sync.down.b32 %r581, %r582, %r598, %r197, %r600;
	// end inline asm
	// begin inline asm
	shfl.sync.down.b32 %r586, %r587, %r598, %r197, %r600;
	// end inline asm
	// begin inline asm
	shfl.sync.down.b32 %r591, %r1865, %r598, %r197, %r600;
	// end inline asm
	// begin inline asm
	shfl.sync.down.b32 %r596, %r597, %r598, %r197, %r600;
	// end inline asm
	add.s32 	%r224, %r288, 16;
	setp.gt.s32 	%p89, %r224, %r197;
	@%p89 bra 	$L__BB15_257;
	mov.b64 	%rd405, {%r581, %r586};
	add.s64 	%rd262, %rd990, %rd405;
	setp.eq.s64 	%p90, %rd990, 0;
	selp.b32 	%r601, %r591, 0, %p90;
	add.s32 	%r1865, %r601, %r1865;
	mov.u64 	%rd990, %rd262;
$L__BB15_257:
	add.s32 	%r1871, %r2, %r193;
	add.s64 	%rd264, %rd2, 512;
$L__BB15_258:
	setp.ne.s32 	%p91, %r1870, 101;
	mov.b32 	%r602, -1;
	vote.sync.all.pred 	%p92, %p91, %r602;
	not.pred 	%p93, %p92;
	@%p93 bra 	$L__BB15_272;
	mul.wide.s32 	%rd486, %r1871, 16;
	add.s64 	%rd487, %rd264, %rd486;
	add.s64 	%rd266, %rd487, -512;
$L__BB15_260:
	// begin inline asm
	ld.relaxed.gpu.v2.u64 {%rd488, %rd996}, [%rd266];
	// end inline asm
	mov.b64 	{%r1873, %r1870}, %rd488;
	setp.eq.s32 	%p144, %r1870, 99;
	mov.b32 	%r693, -1;
	vote.sync.any.pred 	%p145, %p144, %r693;
	@%p145 bra 	$L__BB15_260;
	setp.eq.s32 	%p146, %r1870, 101;
	mov.b32 	%r714, -1;
	vote.sync.ballot.b32 	%r715, %p146, %r714;
	and.b32  	%r716, %r715, %r490;
	or.b32  	%r717, %r716, -2147483648;
	add.s32 	%r718, %r717, -1;
	not.b32 	%r719, %r717;
	and.b32  	%r720, %r719, %r718;
	popc.b32 	%r233, %r720;
	mov.b64 	{%r696, %r701}, %rd996;
	mov.b32 	%r712, 1;
	// begin inline asm
	shfl.sync.down.b32 %r695, %r696, %r712, %r233, %r714;
	// end inline asm
	// begin inline asm
	shfl.sync.down.b32 %r700, %r701, %r712, %r233, %r714;
	// end inline asm
	// begin inline asm
	shfl.sync.down.b32 %r705, %r1873, %r712, %r233, %r714;
	// end inline asm
	// begin inline asm
	shfl.sync.down.b32 %r710, %r711, %r712, %r233, %r714;
	// end inline asm
	setp.ge.s32 	%p148, %r288, %r233;
	@%p148 bra 	$L__BB15_263;
	mov.b64 	%rd491, {%r695, %r700};
	add.s64 	%rd268, %rd996, %rd491;
	setp.eq.s64 	%p149, %rd996, 0;
	selp.b32 	%r721, %r705, 0, %p149;
	add.s32 	%r1873, %r721, %r1873;
	mov.u64 	%rd996, %rd268;
$L__BB15_263:
	mov.b64 	{%r723, %r728}, %rd996;
	mov.b32 	%r739, 2;
	mov.b32 	%r741, -1;
	// begin inline asm
	shfl.sync.down.b32 %r722, %r723, %r739, %r233, %r741;
	// end inline asm
	// begin inline asm
	shfl.sync.down.b32 %r727, %r728, %r739, %r233, %r741;
	// end inline asm
	// begin inline asm
	shfl.sync.down.b32 %r732, %r1873, %r739, %r233, %r741;
	// end inline asm
	// begin inline asm
	shfl.sync.down.b32 %r737, %r738, %r739, %r233, %r741;
	// end inline asm
	setp.gt.s32 	%p150, %r206, %r233;
	@%p150 bra 	$L__BB15_265;
	mov.b64 	%rd492, {%r722, %r727};
	add.s64 	%rd270, %rd996, %rd492;
	setp.eq.s64 	%p151, %rd996, 0;
	selp.b32 	%r742, %r732, 0, %p151;
	add.s32 	%r1873, %r742, %r1873;
	mov.u64 	%rd996, %rd270;
$L__BB15_265:
	mov.b64 	{%r744, %r749}, %rd996;
	mov.b32 	%r760, 4;
	mov.b32 	%r762, -1;
	// begin inline asm
	shfl.sync.down.b32 %r743, %r744, %r760, %r233, %r762;
	// end inline asm
	// begin inline asm
	shfl.sync.down.b32 %r748, %r749, %r760, %r233, %r762;
	// end inline asm
	// begin inline asm
	shfl.sync.down.b32 %r753, %r1873, %r760, %r233, %r762;
	// end inline asm
	// begin inline asm
	shfl.sync.down.b32 %r758, %r759, %r760, %r233, %r762;
	// end inline asm
	setp.gt.s32 	%p152, %r212, %r233;
	@%p152 bra 	$L__BB15_267;
	mov.b64 	%rd493, {%r743, %r748};
	add.s64 	%rd272, %rd996, %rd493;
	setp.eq.s64 	%p153, %rd996, 0;
	selp.b32 	%r763, %r753, 0, %p153;
	add.s32 	%r1873, %r763, %r1873;
	mov.u64 	%rd996, %rd272;
$L__BB15_267:
	mov.b64 	{%r765, %r770}, %rd996;
	mov.b32 	%r781, 8;
	mov.b32 	%r783, -1;
	// begin inline asm
	shfl.sync.down.b32 %r764, %r765, %r781, %r233, %r783;
	// end inline asm
	// begin inline asm
	shfl.sync.down.b32 %r769, %r770, %r781, %r233, %r783;
	// end inline asm
	// begin inline asm
	shfl.sync.down.b32 %r774, %r1873, %r781, %r233, %r783;
	// end inline asm
	// begin inline asm
	shfl.sync.down.b32 %r779, %r780, %r781, %r233, %r783;
	// end inline asm
	setp.gt.s32 	%p154, %r218, %r233;
	@%p154 bra 	$L__BB15_269;
	mov.b64 	%rd494, {%r764, %r769};
	add.s64 	%rd274, %rd996, %rd494;
	setp.eq.s64 	%p155, %rd996, 0;
	selp.b32 	%r784, %r774, 0, %p155;
	add.s32 	%r1873, %r784, %r1873;
	mov.u64 	%rd996, %rd274;
$L__BB15_269:
	mov.b64 	{%r786, %r791}, %rd996;
	mov.b32 	%r802, 16;
	mov.b32 	%r804, -1;
	// begin inline asm
	shfl.sync.down.b32 %r785, %r786, %r802, %r233, %r804;
	// end inline asm
	// begin inline asm
	shfl.sync.down.b32 %r790, %r791, %r802, %r233, %r804;
	// end inline asm
	// begin inline asm
	shfl.sync.down.b32 %r795, %r1873, %r802, %r233, %r804;
	// end inline asm
	// begin inline asm
	shfl.sync.down.b32 %r800, %r801, %r802, %r233, %r804;
	// end inline asm
	setp.gt.s32 	%p156, %r224, %r233;
	@%p156 bra 	$L__BB15_271;
	mov.b64 	%rd495, {%r785, %r790};
	add.s64 	%rd276, %rd996, %rd495;
	setp.eq.s64 	%p157, %rd996, 0;
	selp.b32 	%r805, %r795, 0, %p157;
	add.s32 	%r1873, %r805, %r1873;
	mov.u64 	%rd996, %rd276;
$L__BB15_271:
	add.s64 	%rd278, %rd996, %rd990;
	setp.eq.s64 	%p158, %rd990, 0;
	selp.b32 	%r806, %r1873, 0, %p158;
	add.s32 	%r1865, %r806, %r1865;
	add.s32 	%r1871, %r1871, -32;
	mov.u64 	%rd990, %rd278;
	bra.uni 	$L__BB15_258;
$L__BB15_272:
	setp.ne.s32 	%p94, %r170, 0;
	@%p94 bra 	$L__BB15_274;
	add.s64 	%rd408, %rd990, %rd249;
	setp.eq.s64 	%p95, %rd249, 0;
	selp.b32 	%r604, %r1865, 0, %p95;
	add.s32 	%r605, %r604, %r191;
	mov.b32 	%r606, 101;
	mov.b64 	%rd407, {%r605, %r606};
	add.s64 	%rd406, %rd251, 512;
	// begin inline asm
	st.relaxed.gpu.v2.u64 [%rd406], {%rd407, %rd408};
	// end inline asm
	st.shared.u64 	[_ZN6thrust24THRUST_300001_SM_1000_NS8cuda_cub4core6detail5shmemE+168], %rd990;
	st.shared.u32 	[_ZN6thrust24THRUST_300001_SM_1000_NS8cuda_cub4core6detail5shmemE+176], %r1865;
	st.shared.u64 	[_ZN6thrust24THRUST_300001_SM_1000_NS8cuda_cub4core6detail5shmemE+184], %rd408;
	st.shared.u32 	[_ZN6thrust24THRUST_300001_SM_1000_NS8cuda_cub4core6detail5shmemE+192], %r605;
$L__BB15_274:
	setp.ne.s32 	%p96, %r288, 0;
	@%p96 bra 	$L__BB15_276;
	st.shared.u64 	[_ZN6thrust24THRUST_300001_SM_1000_NS8cuda_cub4core6detail5shmemE+136], %rd990;
	st.shared.u32 	[_ZN6thrust24THRUST_300001_SM_1000_NS8cuda_cub4core6detail5shmemE+144], %r1865;
	mov.u64 	%rd1000, %rd990;
	mov.u32 	%r1877, %r1865;
$L__BB15_276:
	setp.eq.s32 	%p97, %r170, 0;
	bar.sync 	0;
	@%p97 bra 	$L__BB15_278;
	ld.shared.u32 	%r607, [_ZN6thrust24THRUST_300001_SM_1000_NS8cuda_cub4core6detail5shmemE+144];
	ld.shared.u64 	%rd409, [_ZN6thrust24THRUST_300001_SM_1000_NS8cuda_cub4core6detail5shmemE+136];
	add.s64 	%rd280, %rd409, %rd1000;
	setp.eq.s64 	%p98, %rd1000, 0;
	selp.b32 	%r608, %r607, 0, %p98;
	add.s32 	%r1877, %r608, %r1877;
	mov.u64 	%rd1000, %rd280;
$L__BB15_278:
	mul.lo.s32 	%r609, %r170, 9;
	cvt.u64.u32 	%rd410, %r609;
	setp.eq.s64 	%p99, %rd7, %rd410;
	setp.ne.s64 	%p100, %rd988, %rd226;
	or.pred  	%p101, %p99, %p100;
	selp.u64 	%rd411, 1, 0, %p101;
	add.s64 	%rd282, %rd1000, %rd411;
	selp.b32 	%r610, 0, %r1877, %p101;
	add.s32 	%r264, %r610, %r178;
	add.s64 	%rd283, %rd239, %rd1000;
	selp.b32 	%r611, 0, %r264, %p6;
	add.s32 	%r265, %r179, %r611;
	add.s64 	%rd284, %rd240, %rd1000;
	selp.b32 	%r612, 0, %r265, %p7;
	add.s32 	%r266, %r180, %r612;
	add.s64 	%rd285, %rd241, %rd1000;
	selp.b32 	%r613, 0, %r266, %p8;
	add.s32 	%r267, %r181, %r613;
	add.s64 	%rd286, %rd242, %rd1000;
	selp.b32 	%r614, 0, %r267, %p9;
	add.s32 	%r268, %r182, %r614;
	add.s64 	%rd287, %rd243, %rd1000;
	add.s32 	%r615, %r609, 5;
	cvt.u64.u32 	%rd412, %r615;
	setp.eq.s64 	%p102, %rd7, %rd412;
	setp.ne.s64 	%p103, %rd230, %rd231;
	or.pred  	%p11, %p102, %p103;
	selp.b32 	%r616, 0, %r268, %p11;
	add.s32 	%r269, %r183, %r616;
	add.s64 	%rd288, %rd244, %rd1000;
	add.s32 	%r617, %r609, 6;
	cvt.u64.u32 	%rd413, %r617;
	setp.eq.s64 	%p104, %rd7, %rd413;
	setp.ne.s64 	%p105, %rd231, %rd232;
	selp.b32 	%r618, 0, %r269, %p105;
	selp.b32 	%r619, 0, %r618, %p104;
	add.s32 	%r270, %r184, %r619;
	add.s64 	%rd289, %rd245, %rd1000;
	selp.b32 	%r620, 0, %r270, %p10;
	add.s32 	%r271, %r185, %r620;
	ld.shared.u64 	%rd290, [_ZN6thrust24THRUST_300001_SM_1000_NS8cuda_cub4core6detail5shmemE+200];
	ld.shared.u64 	%rd1007, [_ZN6thrust24THRUST_300001_SM_1000_NS8cuda_cub4core6detail5shmemE+184];
	ld.shared.u32 	%r272, [_ZN6thrust24THRUST_300001_SM_1000_NS8cuda_cub4core6detail5shmemE+192];
	ld.shared.u64 	%rd292, [_ZN6thrust24THRUST_300001_SM_1000_NS8cuda_cub4core6detail5shmemE+168];
	setp.lt.s64 	%p106, %rd290, 257;
	@%p106 bra 	$L__BB15_304;
	bar.sync 	0;
	mul.lo.s32 	%r624, %r170, 9;
	cvt.u64.u32 	%rd453, %r624;
	setp.ne.s64 	%p122, %rd7, %rd453;
	setp.eq.s64 	%p123, %rd988, %rd226;
	and.pred  	%p124, %p122, %p123;
	@%p124 bra 	$L__BB15_281;
	cvt.u32.u64 	%r625, %rd292;
	cvt.u32.u64 	%r626, %rd1000;
	sub.s32 	%r627, %r626, %r625;
	shl.b32 	%r628, %r627, 4;
	mov.u32 	%r629, _ZN6thrust24THRUST_300001_SM_1000_NS8cuda_cub4core6detail5shmemE;
	add.s32 	%r630, %r629, %r628;
	st.shared.u64 	[%r630], %rd988;
	st.shared.u32 	[%r630+8], %r1877;
$L__BB15_281:
	not.pred 	%p125, %p6;
	@%p125 bra 	$L__BB15_283;
	cvt.u32.u64 	%r631, %rd292;
	cvt.u32.u64 	%r632, %rd282;
	sub.s32 	%r633, %r632, %r631;
	shl.b32 	%r634, %r633, 4;
	mov.u32 	%r635, _ZN6thrust24THRUST_300001_SM_1000_NS8cuda_cub4core6detail5shmemE;
	add.s32 	%r636, %r635, %r634;
	st.shared.u64 	[%r636], %rd226;
	st.shared.u32 	[%r636+8], %r264;
$L__BB15_283:
	not.pred 	%p126, %p7;
	@%p126 bra 	$L__BB15_285;
	cvt.u32.u64 	%r637, %rd292;
	cvt.u32.u64 	%r638, %rd283;
	sub.s32 	%r639, %r638, %r637;
	shl.b32 	%r640, %r639, 4;
	mov.u32 	%r641, _ZN6thrust24THRUST_300001_SM_1000_NS8cuda_cub4core6detail5shmemE;
	add.s32 	%r642, %r641, %r640;
	st.shared.u64 	[%r642], %rd227;
	st.shared.u32 	[%r642+8], %r265;
$L__BB15_285:
	not.pred 	%p127, %p8;
	@%p127 bra 	$L__BB15_287;
	cvt.u32.u64 	%r643, %rd292;
	cvt.u32.u64 	%r644, %rd284;
	sub.s32 	%r645, %r644, %r643;
	shl.b32 	%r646, %r645, 4;
	mov.u32 	%r647, _ZN6thrust24THRUST_300001_SM_1000_NS8cuda_cub4core6detail5shmemE;
	add.s32 	%r648, %r647, %r646;
	st.shared.u64 	[%r648], %rd228;
	st.shared.u32 	[%r648+8], %r266;
$L__BB15_287:
	not.pred 	%p128, %p9;
	@%p128 bra 	$L__BB15_289;
	cvt.u32.u64 	%r649, %rd292;
	cvt.u32.u64 	%r650, %rd285;
	sub.s32 	%r651, %r650, %r649;
	shl.b32 	%r652, %r651, 4;
	mov.u32 	%r653, _ZN6thrust24THRUST_300001_SM_1000_NS8cuda_cub4core6detail5shmemE;
	add.s32 	%r654, %r653, %r652;
	st.shared.u64 	[%r654], %rd229;
	st.shared.u32 	[%r654+8], %r267;
$L__BB15_289:
	not.pred 	%p129, %p11;
	@%p129 bra 	$L__BB15_291;
	cvt.u32.u64 	%r655, %rd292;
	cvt.u32.u64 	%r656, %rd286;
	sub.s32 	%r657, %r656, %r655;
	shl.b32 	%r658, %r657, 4;
	mov.u32 	%r659, _ZN6thrust24THRUST_300001_SM_1000_NS8cuda_cub4core6detail5shmemE;
	add.s32 	%r660, %r659, %r658;
	st.shared.u64 	[%r660], %rd230;
	st.shared.u32 	[%r660+8], %r268;
$L__BB15_291:
	mad.lo.s32 	%r661, %r170, 9, 6;
	cvt.u64.u32 	%rd454, %r661;
	setp.ne.s64 	%p130, %rd7, %rd454;
	setp.eq.s64 	%p131, %rd231, %rd232;
	and.pred  	%p132, %p130, %p131;
	@%p132 bra 	$L__BB15_293;
	cvt.u32.u64 	%r662, %rd292;
	cvt.u32.u64 	%r663, %rd287;
	sub.s32 	%r664, %r663, %r662;
	shl.b32 	%r665, %r664, 4;
	mov.u32 	%r666, _ZN6thrust24THRUST_300001_SM_1000_NS8cuda_cub4core6detail5shmemE;
	add.s32 	%r667, %r666, %r665;
	st.shared.u64 	[%r667], %rd231;
	st.shared.u32 	[%r667+8], %r269;
$L__BB15_293:
	not.pred 	%p133, %p10;
	@%p133 bra 	$L__BB15_295;
	cvt.u32.u64 	%r668, %rd292;
	cvt.u32.u64 	%r669, %rd288;
	sub.s32 	%r670, %r669, %r668;
	shl.b32 	%r671, %r670, 4;
	mov.u32 	%r672, _ZN6thrust24THRUST_300001_SM_1000_NS8cuda_cub4core6detail5shmemE;
	add.s32 	%r673, %r672, %r671;
	st.shared.u64 	[%r673], %rd232;
	st.shared.u32 	[%r673+8], %r270;
$L__BB15_295:
	mad.lo.s32 	%r674, %r170, 9, 8;
	cvt.u64.u32 	%rd455, %r674;
	setp.ne.s64 	%p134, %rd7, %rd455;
	setp.eq.s64 	%p135, %rd233, %rd234;
	and.pred  	%p136, %p134, %p135;
	@%p136 bra 	$L__BB15_297;
	cvt.u32.u64 	%r675, %rd292;
	cvt.u32.u64 	%r676, %rd289;
	sub.s32 	%r677, %r676, %r675;
	shl.b32 	%r678, %r677, 4;
	mov.u32 	%r679, _ZN6thrust24THRUST_300001_SM_1000_NS8cuda_cub4core6detail5shmemE;
	add.s32 	%r680, %r679, %r678;
	st.shared.u64 	[%r680], %rd233;
	st.shared.u32 	[%r680+8], %r271;
$L__BB15_297:
	bar.sync 	0;
	cvt.u64.u32 	%rd1006, %r170;
	setp.le.u64 	%p137, %rd290, %rd1006;
	@%p137 bra 	$L__BB15_322;
	not.b64 	%rd456, %rd1006;
	add.s64 	%rd294, %rd290, %rd456;
	shr.u64 	%rd457, %rd294, 8;
	add.s64 	%rd458, %rd457, 1;
	and.b64  	%rd1002, %rd458, 3;
	and.b64  	%rd459, %rd294, 768;
	setp.eq.s64 	%p138, %rd459, 768;
	@%p138 bra 	$L__BB15_301;
	add.s64 	%rd460, %rd292, %rd1006;
	shl.b64 	%rd461, %rd460, 2;
	add.s64 	%rd1004, %rd5, %rd461;
	shl.b64 	%rd462, %rd460, 3;
	add.s64 	%rd1003, %rd4, %rd462;
	shl.b32 	%r681, %r170, 4;
	mov.u32 	%r682, _ZN6thrust24THRUST_300001_SM_1000_NS8cuda_cub4core6detail5shmemE;
	add.s32 	%r683, %r681, %r682;
	add.s32 	%r1879, %r683, 8;
	shl.b64 	%rd463, %rd1002, 8;
	add.s64 	%rd1006, %rd463, %rd1006;
$L__BB15_300:
	.pragma "nounroll";
	ld.shared.u64 	%rd464, [%r1879+-8];
	ld.shared.u32 	%r684, [%r1879];
	st.global.u64 	[%rd1003], %rd464;
	st.global.u32 	[%rd1004], %r684;
	add.s64 	%rd1004, %rd1004, 1024;
	add.s64 	%rd1003, %rd1003, 2048;
	add.s32 	%r1879, %r1879, 4096;
	add.s64 	%rd1002, %rd1002, -1;
	setp.ne.s64 	%p139, %rd1002, 0;
	@%p139 bra 	$L__BB15_300;
$L__BB15_301:
	setp.lt.u64 	%p140, %rd294, 768;
	@%p140 bra 	$L__BB15_322;
	mov.u32 	%r687, _ZN6thrust24THRUST_300001_SM_1000_NS8cuda_cub4core6detail5shmemE;
$L__BB15_303:
	cvt.u32.u64 	%r685, %rd1006;
	add.s64 	%rd465, %rd1006, %rd292;
	shl.b32 	%r686, %r685, 4;
	add.s32 	%r688, %r687, %r686;
	ld.shared.u64 	%rd466, [%r688];
	ld.shared.u32 	%r689, [%r688+8];
	shl.b64 	%rd467, %rd465, 3;
	add.s64 	%rd468, %rd4, %rd467;
	st.global.u64 	[%rd468], %rd466;
	shl.b64 	%rd469, %rd465, 2;
	add.s64 	%rd470, %rd5, %rd469;
	st.global.u32 	[%rd470], %r689;
	and.b64  	%rd471, %rd1006, 4294967295;
	add.s64 	%rd472, %rd292, %rd471;
	ld.shared.u64 	%rd473, [%r688+4096];
	ld.shared.u32 	%r690, [%r688+4104];
	shl.b64 	%rd474, %rd472, 3;
	add.s64 	%rd475, %rd4, %rd474;
	st.global.u64 	[%rd475+2048], %rd473;
	shl.b64 	%rd476, %rd472, 2;
	add.s64 	%rd477, %rd5, %rd476;
	st.global.u32 	[%rd477+1024], %r690;
	ld.shared.u64 	%rd478, [%r688+8192];
	ld.shared.u32 	%r691, [%r688+8200];
	st.global.u64 	[%rd475+4096], %rd478;
	st.global.u32 	[%rd477+2048], %r691;
	ld.shared.u64 	%rd479, [%r688+12288];
	ld.shared.u32 	%r692, [%r688+12296];
	st.global.u64 	[%rd475+6144], %rd479;
	st.global.u32 	[%rd477+3072], %r692;
	add.s64 	%rd480, %rd1006, 1024;
	and.b64  	%rd1006, %rd480, 4294967295;
	setp.gt.u64 	%p141, %rd290, %rd1006;
	@%p141 bra 	$L__BB15_303;
	bra.uni 	$L__BB15_322;
$L__BB15_304:
	mul.lo.s32 	%r621, %r170, 9;
	cvt.u64.u32 	%rd414, %r621;
	setp.ne.s64 	%p107, %rd7, %rd414;
	setp.eq.s64 	%p108, %rd988, %rd226;
	and.pred  	%p109, %p107, %p108;
	@%p109 bra 	$L__BB15_306;
	shl.b64 	%rd415, %rd1000, 3;
	add.s64 	%rd416, %rd4, %rd415;
	st.global.u64 	[%rd416], %rd988;
	shl.b64 	%rd417, %rd1000, 2;
	add.s64 	%rd418, %rd5, %rd417;
	st.global.u32 	[%rd418], %r1877;
$L__BB15_306:
	not.pred 	%p110, %p6;
	@%p110 bra 	$L__BB15_308;
	shl.b64 	%rd419, %rd282, 3;
	add.s64 	%rd420, %rd4, %rd419;
	st.global.u64 	[%rd420], %rd226;
	shl.b64 	%rd421, %rd282, 2;
	add.s64 	%rd422, %rd5, %rd421;
	st.global.u32 	[%rd422], %r264;
$L__BB15_308:
	not.pred 	%p111, %p7;
	@%p111 bra 	$L__BB15_310;
	shl.b64 	%rd423, %rd283, 3;
	add.s64 	%rd424, %rd4, %rd423;
	st.global.u64 	[%rd424], %rd227;
	shl.b64 	%rd425, %rd283, 2;
	add.s64 	%rd426, %rd5, %rd425;
	st.global.u32 	[%rd426], %r265;
$L__BB15_310:
	not.pred 	%p112, %p8;
	@%p112 bra 	$L__BB15_312;
	shl.b64 	%rd427, %rd284, 3;
	add.s64 	%rd428, %rd4, %rd427;
	st.global.u64 	[%rd428], %rd228;
	shl.b64 	%rd429, %rd284, 2;
	add.s64 	%rd430, %rd5, %rd429;
	st.global.u32 	[%rd430], %r266;
$L__BB15_312:
	not.pred 	%p113, %p9;
	@%p113 bra 	$L__BB15_314;
	shl.b64 	%rd431, %rd285, 3;
	add.s64 	%rd432, %rd4, %rd431;
	st.global.u64 	[%rd432], %rd229;
	shl.b64 	%rd433, %rd285, 2;
	add.s64 	%rd434, %rd5, %rd433;
	st.global.u32 	[%rd434], %r267;
$L__BB15_314:
	not.pred 	%p114, %p11;
	@%p114 bra 	$L__BB15_316;
	shl.b64 	%rd435, %rd286, 3;
	add.s64 	%rd436, %rd4, %rd435;
	st.global.u64 	[%rd436], %rd230;
	shl.b64 	%rd437, %rd286, 2;
	add.s64 	%rd438, %rd5, %rd437;
	st.global.u32 	[%rd438], %r268;
$L__BB15_316:
	mad.lo.s32 	%r622, %r170, 9, 6;
	cvt.u64.u32 	%rd439, %r622;
	setp.ne.s64 	%p115, %rd7, %rd439;
	setp.eq.s64 	%p116, %rd231, %rd232;
	and.pred  	%p117, %p115, %p116;
	@%p117 bra 	$L__BB15_318;
	shl.b64 	%rd440, %rd287, 3;
	add.s64 	%rd441, %rd4, %rd440;
	st.global.u64 	[%rd441], %rd231;
	shl.b64 	%rd442, %rd287, 2;
	add.s64 	%rd443, %rd5, %rd442;
	st.global.u32 	[%rd443], %r269;
$L__BB15_318:
	not.pred 	%p118, %p10;
	@%p118 bra 	$L__BB15_320;
	shl.b64 	%rd444, %rd288, 3;
	add.s64 	%rd445, %rd4, %rd444;
	st.global.u64 	[%rd445], %rd232;
	shl.b64 	%rd446, %rd288, 2;
	add.s64 	%rd447, %rd5, %rd446;
	st.global.u32 	[%rd447], %r270;
$L__BB15_320:
	mad.lo.s32 	%r623, %r170, 9, 8;
	cvt.u64.u32 	%rd448, %r623;
	setp.ne.s64 	%p119, %rd7, %rd448;
	setp.eq.s64 	%p120, %rd233, %rd234;
	and.pred  	%p121, %p119, %p120;
	@%p121 bra 	$L__BB15_322;
	shl.b64 	%rd449, %rd289, 3;
	add.s64 	%rd450, %rd4, %rd449;
	st.global.u64 	[%rd450], %rd233;
	shl.b64 	%rd451, %rd289, 2;
	add.s64 	%rd452, %rd5, %rd451;
	st.global.u32 	[%rd452], %r271;
$L__BB15_322:
	setp.ne.s32 	%p142, %r170, 255;
	@%p142 bra 	$L__BB15_326;
	setp.ne.s64 	%p143, %rd7, 2304;
	@%p143 bra 	$L__BB15_325;
	shl.b64 	%rd481, %rd1007, 3;
	add.s64 	%rd482, %rd4, %rd481;
	st.global.u64 	[%rd482], %rd234;
	shl.b64 	%rd483, %rd1007, 2;
	add.s64 	%rd484, %rd5, %rd483;
	st.global.u32 	[%rd484], %r272;
	add.s64 	%rd1007, %rd1007, 1;
$L__BB15_325:
	ld.param.u64 	%rd933, [_ZN6thrust24THRUST_300001_SM_1000_NS8cuda_cub4core6detail13_kernel_agentINS1_15__reduce_by_key16ReduceByKeyAgentINS0_6detail15normal_iteratorINS0_10device_ptrImEEEENS0_17constant_iteratorIiNS0_11use_defaultESD_EESB_NS8_INS9_IiEEEEN4cuda3std3__48equal_toImEENSJ_4plusIiEEPllEEJSB_SE_SB_SG_SO_N3cub18CUB_300001_SM_100024ReduceByKeyScanTileStateIilLb1EEESL_SN_llEEEvDpT0__param_4];
	cvta.to.global.u64 	%rd485, %rd933;
	st.global.u64 	[%rd485], %rd1007;
$L__BB15_326:
	ret;

}
	// .globl	_ZN3cub18CUB_300001_SM_10006detail11EmptyKernelIvEEvv
.visible .entry _ZN3cub18CUB_300001_SM_10006detail11EmptyKernelIvEEvv()
{


	ret;

}
	// .globl	_ZN3cub18CUB_300001_SM_10006detail8for_each13static_kernelINS2_12policy_hub_t12policy_500_tEmN6thrust24THRUST_300001_SM_1000_NS8cuda_cub20__uninitialized_fill7functorINS7_10device_ptrImEEmEEEEvT0_T1_
.visible .entry _ZN3cub18CUB_300001_SM_10006detail8for_each13static_kernelINS2_12policy_hub_t12policy_500_tEmN6thrust24THRUST_300001_SM_1000_NS8cuda_cub20__uninitialized_fill7functorINS7_10device_ptrImEEmEEEEvT0_T1_(
	.param .u64 _ZN3cub18CUB_300001_SM_10006detail8for_each13static_kernelINS2_12policy_hub_t12policy_500_tEmN6thrust24THRUST_300001_SM_1000_NS8cuda_cub20__uninitialized_fill7functorINS7_10device_ptrImEEmEEEEvT0_T1__param_0,
	.param .align 8 .b8 _ZN3cub18CUB_300001_SM_10006detail8for_each13static_kernelINS2_12policy_hub_t12policy_500_tEmN6thrust24THRUST_300001_SM_1000_NS8cuda_cub20__uninitialized_fill7functorINS7_10device_ptrImEEmEEEEvT0_T1__param_1[16]
)
.maxntid 256
{
	.reg .pred 	%p<4>;
	.reg .b32 	%r<5>;
	.reg .b64 	%rd<18>;

	ld.param.u64 	%rd6, [_ZN3cub18CUB_300001_SM_10006detail8for_each13static_kernelINS2_12policy_hub_t12policy_500_tEmN6thrust24THRUST_300001_SM_1000_NS8cuda_cub20__uninitialized_fill7functorINS7_10device_ptrImEEmEEEEvT0_T1__param_1+8];
	ld.param.u64 	%rd5, [_ZN3cub18CUB_300001_SM_10006detail8for_each13static_kernelINS2_12policy_hub_t12policy_500_tEmN6thrust24THRUST_300001_SM_1000_NS8cuda_cub20__uninitialized_fill7functorINS7_10device_ptrImEEmEEEEvT0_T1__param_1];
	ld.param.u64 	%rd7, [_ZN3cub18CUB_300001_SM_10006detail8for_each13static_kernelINS2_12policy_hub_t12policy_500_tEmN6thrust24THRUST_300001_SM_1000_NS8cuda_cub20__uninitialized_fill7functorINS7_10device_ptrImEEmEEEEvT0_T1__param_0];
	mov.u32 	%r2, %ctaid.x;
	mul.wide.u32 	%rd1, %r2, 512;
	sub.s64 	%rd2, %rd7, %rd1;
	setp.lt.u64 	%p1, %rd2, 512;
	@%p1 bra 	$L__BB17_2;
	mov.u32 	%r4, %tid.x;
	cvta.to.global.u64 	%rd13, %rd5;
	cvt.u64.u32 	%rd14, %r4;
	add.s64 	%rd15, %rd1, %rd14;
	shl.b64 	%rd16, %rd15, 3;
	add.s64 	%rd17, %rd13, %rd16;
	st.global.u64 	[%rd17], %rd6;
	st.global.u64 	[%rd17+2048], %rd6;
	bra.uni 	$L__BB17_6;
$L__BB17_2:
	cvta.to.global.u64 	%rd8, %rd5;
	mov.u32 	%r1, %tid.x;
	cvt.u64.u32 	%rd9, %r1;
	setp.le.u64 	%p2, %rd2, %rd9;
	add.s64 	%rd10, %rd1, %rd9;
	shl.b64 	%rd11, %rd10, 3;
	add.s64 	%rd4, %rd8, %rd11;
	@%p2 bra 	$L__BB17_4;
	st.global.u64 	[%rd4], %rd6;
$L__BB17_4:
	add.s32 	%r3, %r1, 256;
	cvt.u64.u32 	%rd12, %r3;
	setp.le.u64 	%p3, %rd2, %rd12;
	@%p3 bra 	$L__BB17_6;
	st.global.u64 	[%rd4+2048], %rd6;
$L__BB17_6:
	ret;

}
	// .globl	_ZN3cub18CUB_300001_SM_10006detail8for_each13static_kernelINS2_12policy_hub_t12policy_500_tEmN6thrust24THRUST_300001_SM_1000_NS8cuda_cub20__uninitialized_fill7functorINS7_10device_ptrI7double2EESC_EEEEvT0_T1_
.visible .entry _ZN3cub18CUB_300001_SM_10006detail8for_each13static_kernelINS2_12policy_hub_t12policy_500_tEmN6thrust24THRUST_300001_SM_1000_NS8cuda_cub20__uninitialized_fill7functorINS7_10device_ptrI7double2EESC_EEEEvT0_T1_(
	.param .u64 _ZN3cub18CUB_300001_SM_10006detail8for_each13static_kernelINS2_12policy_hub_t12policy_500_tEmN6thrust24THRUST_300001_SM_1000_NS8cuda_cub20__uninitialized_fill7functorINS7_10device_ptrI7double2EESC_EEEEvT0_T1__param_0,
	.param .align 16 .b8 _ZN3cub18CUB_300001_SM_10006detail8for_each13static_kernelINS2_12policy_hub_t12policy_500_tEmN6thrust24THRUST_300001_SM_1000_NS8cuda_cub20__uninitialized_fill7functorINS7_10device_ptrI7double2EESC_EEEEvT0_T1__param_1[32]
)
.maxntid 256
{
	.reg .pred 	%p<4>;
	.reg .b16 	%rs<9>;
	.reg .b32 	%r<15>;
	.reg .b64 	%rd<16>;
	.reg .b64 	%fd<5>;

	ld.param.u64 	%rd4, [_ZN3cub18CUB_300001_SM_10006detail8for_each13static_kernelINS2_12policy_hub_t12policy_500_tEmN6thrust24THRUST_300001_SM_1000_NS8cuda_cub20__uninitialized_fill7functorINS7_10device_ptrI7double2EESC_EEEEvT0_T1__param_1];
	ld.param.u64 	%rd5, [_ZN3cub18CUB_300001_SM_10006detail8for_each13static_kernelINS2_12policy_hub_t12policy_500_tEmN6thrust24THRUST_300001_SM_1000_NS8cuda_cub20__uninitialized_fill7functorINS7_10device_ptrI7double2EESC_EEEEvT0_T1__param_0];
	ld.param.v2.f64 	{%fd3, %fd4}, [_ZN3cub18CUB_300001_SM_10006detail8for_each13static_kernelINS2_12policy_hub_t12policy_500_tEmN6thrust24THRUST_300001_SM_1000_NS8cuda_cub20__uninitialized_fill7functorINS7_10device_ptrI7double2EESC_EEEEvT0_T1__param_1+16];
	mov.u32 	%r12, %ctaid.x;
	mul.wide.u32 	%rd1, %r12, 512;
	sub.s64 	%rd2, %rd5, %rd1;
	setp.lt.u64 	%p1, %rd2, 512;
	@%p1 bra 	$L__BB18_2;
	mov.u32 	%r14, %tid.x;
	cvta.to.global.u64 	%rd11, %rd4;
	cvt.u64.u32 	%rd12, %r14;
	add.s64 	%rd13, %rd1, %rd12;
	shl.b64 	%rd14, %rd13, 4;
	add.s64 	%rd15, %rd11, %rd14;
	st.global.v2.f64 	[%rd15], {%fd3, %fd4};
	st.global.v2.f64 	[%rd15+4096], {%fd3, %fd4};
	bra.uni 	$L__BB18_6;
$L__BB18_2:
	cvta.to.global.u64 	%rd6, %rd4;
	mov.u32 	%r1, %tid.x;
	cvt.u64.u32 	%rd7, %r1;
	setp.le.u64 	%p2, %rd2, %rd7;
	add.s64 	%rd8, %rd1, %rd7;
	shl.b64 	%rd9, %rd8, 4;
	add.s64 	%rd3, %rd6, %rd9;
	@%p2 bra 	$L__BB18_4;
	st.global.v2.f64 	[%rd3], {%fd3, %fd4};
$L__BB18_4:
	add.s32 	%r13, %r1, 256;
	cvt.u64.u32 	%rd10, %r13;
	setp.le.u64 	%p3, %rd2, %rd10;
	@%p3 bra 	$L__BB18_6;
	st.global.v2.f64 	[%rd3+4096], {%fd3, %fd4};
$L__BB18_6:
	ret;

}
	// .globl	_ZN3cub18CUB_300001_SM_10006detail8for_each13static_kernelINS2_12policy_hub_t12policy_500_tEmN6thrust24THRUST_300001_SM_1000_NS8cuda_cub20__uninitialized_fill7functorINS7_10device_ptrIiEEiEEEEvT0_T1_
.visible .entry _ZN3cub18CUB_300001_SM_10006detail8for_each13static_kernelINS2_12policy_hub_t12policy_500_tEmN6thrust24THRUST_300001_SM_1000_NS8cuda_cub20__uninitialized_fill7functorINS7_10device_ptrIiEEiEEEEvT0_T1_(
	.param .u64 _ZN3cub18CUB_300001_SM_10006detail8for_each13static_kernelINS2_12policy_hub_t12policy_500_tEmN6thrust24THRUST_300001_SM_1000_NS8cuda_cub20__uninitialized_fill7functorINS7_10device_ptrIiEEiEEEEvT0_T1__param_0,
	.param .align 8 .b8 _ZN3cub18CUB_300001_SM_10006detail8for_each13static_kernelINS2_12policy_hub_t12policy_500_tEmN6thrust24THRUST_300001_SM_1000_NS8cuda_cub20__uninitialized_fill7functorINS7_10device_ptrIiEEiEEEEvT0_T1__param_1[16]
)
.maxntid 256
{
	.reg .pred 	%p<4>;
	.reg .b16 	%rs<5>;
	.reg .b32 	%r<12>;
	.reg .b64 	%rd<16>;

	ld.param.u32 	%r3, [_ZN3cub18CUB_300001_SM_10006detail8for_each13static_kernelINS2_12policy_hub_t12policy_500_tEmN6thrust24THRUST_300001_SM_1000_NS8cuda_cub20__uninitialized_fill7functorINS7_10device_ptrIiEEiEEEEvT0_T1__param_1+8];
	ld.param.u64 	%rd4, [_ZN3cub18CUB_300001_SM_10006detail8for_each13static_kernelINS2_12policy_hub_t12policy_500_tEmN6thrust24THRUST_300001_SM_1000_NS8cuda_cub20__uninitialized_fill7functorINS7_10device_ptrIiEEiEEEEvT0_T1__param_1];
	ld.param.u64 	%rd5, [_ZN3cub18CUB_300001_SM_10006detail8for_each13static_kernelINS2_12policy_hub_t12policy_500_tEmN6thrust24THRUST_300001_SM_1000_NS8cuda_cub20__uninitialized_fill7functorINS7_10device_ptrIiEEiEEEEvT0_T1__param_0];
	mov.u32 	%r9, %ctaid.x;
	mul.wide.u32 	%rd1, %r9, 512;
	sub.s64 	%rd2, %rd5, %rd1;
	setp.lt.u64 	%p1, %rd2, 512;
	@%p1 bra 	$L__BB19_2;
	mov.u32 	%r11, %tid.x;
	cvta.to.global.u64 	%rd11, %rd4;
	cvt.u64.u32 	%rd12, %r11;
	add.s64 	%rd13, %rd1, %rd12;
	shl.b64 	%rd14, %rd13, 2;
	add.s64 	%rd15, %rd11, %rd14;
	st.global.u32 	[%rd15], %r3;
	st.global.u32 	[%rd15+1024], %r3;
	bra.uni 	$L__BB19_6;
$L__BB19_2:
	cvta.to.global.u64 	%rd6, %rd4;
	mov.u32 	%r2, %tid.x;
	cvt.u64.u32 	%rd7, %r2;
	setp.le.u64 	%p2, %rd2, %rd7;
	add.s64 	%rd8, %rd1, %rd7;
	shl.b64 	%rd9, %rd8, 2;
	add.s64 	%rd3, %rd6, %rd9;
	@%p2 bra 	$L__BB19_4;
	st.global.u32 	[%rd3], %r3;
$L__BB19_4:
	add.s32 	%r10, %r2, 256;
	cvt.u64.u32 	%rd10, %r10;
	setp.le.u64 	%p3, %rd2, %rd10;
	@%p3 bra 	$L__BB19_6;
	st.global.u32 	[%rd3+1024], %r3;
$L__BB19_6:
	ret;

}
	// .globl	_ZN3cub18CUB_300001_SM_10006detail10radix_sort31DeviceRadixSortSingleTileKernelINS1_5radix10policy_hubIm7double2yE10Policy1000ELNS0_9SortOrderE0EmS6_yNS1_21identity_decomposer_tEEEvPKT1_PSB_PKT2_PSF_T3_iiT4_
.visible .entry _ZN3cub18CUB_300001_SM_10006detail10radix_sort31DeviceRadixSortSingleTileKernelINS1_5radix10policy_hubIm7double2yE10Policy1000ELNS0_9SortOrderE0EmS6_yNS1_21identity_decomposer_tEEEvPKT1_PSB_PKT2_PSF_T3_iiT4_(
	.param .u64 .ptr .align 1 _ZN3cub18CUB_300001_SM_10006detail10radix_sort31DeviceRadixSortSingleTileKernelINS1_5radix10policy_hubIm7double2yE10Policy1000ELNS0_9SortOrderE0EmS6_yNS1_21identity_decomposer_tEEEvPKT1_PSB_PKT2_PSF_T3_iiT4__param_0,
	.param .u64 .ptr .align 1 _ZN3cub18CUB_300001_SM_10006detail10radix_sort31DeviceRadixSortSingleTileKernelINS1_5radix10policy_hubIm7double2yE10Policy1000ELNS0_9SortOrderE0EmS6_yNS1_21identity_decomposer_tEEEvPKT1_PSB_PKT2_PSF_T3_iiT4__param_1,
	.param .u64 .ptr .align 1 _ZN3cub18CUB_300001_SM_10006detail10radix_sort31DeviceRadixSortSingleTileKernelINS1_5radix10policy_hubIm7double2yE10Policy1000ELNS0_9SortOrderE0EmS6_yNS1_21identity_decomposer_tEEEvPKT1_PSB_PKT2_PSF_T3_iiT4__param_2,
	.param .u64 .ptr .align 1 _ZN3cub18CUB_300001_SM_10006detail10radix_sort31DeviceRadixSortSingleTileKernelINS1_5radix10policy_hubIm7double2yE10Policy1000ELNS0_9SortOrderE0EmS6_yNS1_21identity_decomposer_tEEEvPKT1_PSB_PKT2_PSF_T3_iiT4__param_3,
	.param .u64 _ZN3cub18CUB_300001_SM_10006detail10radix_sort31DeviceRadixSortSingleTileKernelINS1_5radix10policy_hubIm7double2yE10Policy1000ELNS0_9SortOrderE0EmS6_yNS1_21identity_decomposer_tEEEvPKT1_PSB_PKT2_PSF_T3_iiT4__param_4,
	.param .u32 _ZN3cub18CUB_300001_SM_10006detail10radix_sort31DeviceRadixSortSingleTileKernelINS1_5radix10policy_hubIm7double2yE10Policy1000ELNS0_9SortOrderE0EmS6_yNS1_21identity_decomposer_tEEEvPKT1_PSB_PKT2_PSF_T3_iiT4__param_5,
	.param .u32 _ZN3cub18CUB_300001_SM_10006detail10radix_sort31DeviceRadixSortSingleTileKernelINS1_5radix10policy_hubIm7double2yE10Policy1000ELNS0_9SortOrderE0EmS6_yNS1_21identity_decomposer_tEEEvPKT1_PSB_PKT2_PSF_T3_iiT4__param_6,
	.param .align 1 .b8 _ZN3cub18CUB_300001_SM_10006detail10radix_sort31DeviceRadixSortSingleTileKernelINS1_5radix10policy_hubIm7double2yE10Policy1000ELNS0_9SortOrderE0EmS6_yNS1_21identity_decomposer_tEEEvPKT1_PSB_PKT2_PSF_T3_iiT4__param_7[1]
)
.maxntid 256
.minnctapersm 1
{
	.reg .pred 	%p<28>;
	.reg .b16 	%rs<9>;
	.reg .b32 	%r<281>;
	.reg .b64 	%rd<67>;
	.reg .b64 	%fd<61>;
	// demoted variable
	.shared .align 16 .b8 _ZZN3cub18CUB_300001_SM_10006detail10radix_sort31DeviceRadixSortSingleTileKernelINS1_5radix10policy_hubIm7double2yE10Policy1000ELNS0_9SortOrderE0EmS6_yNS1_21identity_decomposer_tEEEvPKT1_PSB_PKT2_PSF_T3_iiT4_E12temp_storage[33856];
	ld.param.u64 	%rd31, [_ZN3cub18CUB_300001_SM_10006detail10radix_sort31DeviceRadixSortSingleTileKernelINS1_5radix10policy_hubIm7double2yE10Policy1000ELNS0_9SortOrderE0EmS6_yNS1_21identity_decomposer_tEEEvPKT1_PSB_PKT2_PSF_T3_iiT4__param_0];
	ld.param.u64 	%rd26, [_ZN3cub18CUB_300001_SM_10006detail10radix_sort31DeviceRadixSortSingleTileKernelINS1_5radix10policy_hubIm7double2yE10Policy1000ELNS0_9SortOrderE0EmS6_yNS1_21identity_decomposer_tEEEvPKT1_PSB_PKT2_PSF_T3_iiT4__param_1];
	ld.param.u64 	%rd27, [_ZN3cub18CUB_300001_SM_10006detail10radix_sort31DeviceRadixSortSingleTileKernelINS1_5radix10policy_hubIm7double2yE10Policy1000ELNS0_9SortOrderE0EmS6_yNS1_21identity_decomposer_tEEEvPKT1_PSB_PKT2_PSF_T3_iiT4__param_2];
	ld.param.u64 	%rd28, [_ZN3cub18CUB_300001_SM_10006detail10radix_sort31DeviceRadixSortSingleTileKernelINS1_5radix10policy_hubIm7double2yE10Policy1000ELNS0_9SortOrderE0EmS6_yNS1_21identity_decomposer_tEEEvPKT1_PSB_PKT2_PSF_T3_iiT4__param_3];
	ld.param.u64 	%rd29, [_ZN3cub18CUB_300001_SM_10006detail10radix_sort31DeviceRadixSortSingleTileKernelINS1_5radix10policy_hubIm7double2yE10Policy1000ELNS0_9SortOrderE0EmS6_yNS1_21identity_decomposer_tEEEvPKT1_PSB_PKT2_PSF_T3_iiT4__param_4];
	ld.param.u32 	%r70, [_ZN3cub18CUB_300001_SM_10006detail10radix_sort31DeviceRadixSortSingleTileKernelINS1_5radix10policy_hubIm7double2yE10Policy1000ELNS0_9SortOrderE0EmS6_yNS1_21identity_decomposer_tEEEvPKT1_PSB_PKT2_PSF_T3_iiT4__param_5];
	ld.param.u32 	%r71, [_ZN3cub18CUB_300001_SM_10006detail10radix_sort31DeviceRadixSortSingleTileKernelINS1_5radix10policy_hubIm7double2yE10Policy1000ELNS0_9SortOrderE0EmS6_yNS1_21identity_decomposer_tEEEvPKT1_PSB_PKT2_PSF_T3_iiT4__param_6];
	cvta.to.global.u64 	%rd32, %rd31;
	cvt.u32.u64 	%r1, %rd29;
	mov.u32 	%r2, %tid.x;
	shl.b32 	%r3, %r2, 2;
	setp.ge.s32 	%p1, %r3, %r1;
	mul.wide.u32 	%rd33, %r3, 8;
	add.s64 	%rd1, %rd32, %rd33;
	mov.b64 	%rd66, -1;
	@%p1 bra 	$L__BB20_2;
	ld.global.u64 	%rd66, [%rd1];
$L__BB20_2:
	add.s32 	%r4, %r3, 1;
	setp.ge.s32 	%p2, %r4, %r1;
	mov.b64 	%rd65, -1;
	@%p2 bra 	$L__BB20_4;
	ld.global.u64 	%rd65, [%rd1+8];
$L__BB20_4:
	add.s32 	%r5, %r3, 2;
	setp.ge.s32 	%p3, %r5, %r1;
	mov.b64 	%rd64, -1;
	@%p3 bra 	$L__BB20_6;
	ld.global.u64 	%rd64, [%rd1+16];
$L__BB20_6:
	add.s32 	%r6, %r3, 3;
	setp.ge.s32 	%p4, %r6, %r1;
	mov.b64 	%rd63, -1;
	@%p4 bra 	$L__BB20_8;
	ld.global.u64 	%rd63, [%rd1+24];
$L__BB20_8:
	bar.sync 	0;
	mov.b64 	{%r72, %r73}, %rd29;
	shfl.sync.idx.b32	%r7|%p5, %r72, 0, 31, -1;
	shfl.sync.idx.b32	%r74|%p6, %r73, 0, 31, -1;
	mov.b64 	%rd10, {%r7, %r74};
	setp.ge.s32 	%p7, %r3, %r7;
	cvta.to.global.u64 	%rd37, %rd27;
	mul.wide.u32 	%rd38, %r3, 16;
	add.s64 	%rd11, %rd37, %rd38;
	@%p7 bra 	$L__BB20_10;
	ld.global.v2.f64 	{%fd60, %fd59}, [%rd11];
$L__BB20_10:
	setp.ge.s32 	%p8, %r4, %r7;
	@%p8 bra 	$L__BB20_12;
	ld.global.v2.f64 	{%fd58, %fd57}, [%rd11+16];
$L__BB20_12:
	setp.ge.s32 	%p9, %r5, %r7;
	@%p9 bra 	$L__BB20_14;
	ld.global.v2.f64 	{%fd56, %fd55}, [%rd11+32];
$L__BB20_14:
	setp.ge.s32 	%p10, %r6, %r7;
	@%p10 bra 	$L__BB20_16;
	ld.global.v2.f64 	{%fd54, %fd53}, [%rd11+48];
$L__BB20_16:
	bar.sync 	0;
	shr.u32 	%r8, %r2, 5;
	mov.u32 	%r77, _ZZN3cub18CUB_300001_SM_10006detail10radix_sort31DeviceRadixSortSingleTileKernelINS1_5radix10policy_hubIm7double2yE10Policy1000ELNS0_9SortOrderE0EmS6_yNS1_21identity_decomposer_tEEEvPKT1_PSB_PKT2_PSF_T3_iiT4_E12temp_storage;
	add.s32 	%r9, %r77, %r3;
	shl.b32 	%r78, %r2, 7;
	add.s32 	%r10, %r9, %r78;
	shl.b32 	%r79, %r8, 2;
	add.s32 	%r80, %r77, %r79;
	add.s32 	%r11, %r80, 33792;
	mad.lo.s32 	%r12, %r2, -100, %r10;
	shl.b32 	%r81, %r2, 5;
	add.s32 	%r13, %r12, %r81;
	add.s32 	%r278, %r70, 6;
	sub.s32 	%r277, %r71, %r70;
$L__BB20_17:
	add.s32 	%r87, %r278, -6;
	min.s32 	%r82, %r277, 6;
	mov.b32 	%r116, 0;
	st.shared.u32 	[%r9], %r116;
	st.shared.u32 	[%r9+1024], %r116;
	st.shared.u32 	[%r9+2048], %r116;
	st.shared.u32 	[%r9+3072], %r116;
	st.shared.u32 	[%r9+4096], %r116;
	st.shared.u32 	[%r9+5120], %r116;
	st.shared.u32 	[%r9+6144], %r116;
	st.shared.u32 	[%r9+7168], %r116;
	st.shared.u32 	[%r9+8192], %r116;
	st.shared.u32 	[%r9+9216], %r116;
	st.shared.u32 	[%r9+10240], %r116;
	st.shared.u32 	[%r9+11264], %r116;
	st.shared.u32 	[%r9+12288], %r116;
	st.shared.u32 	[%r9+13312], %r116;
	st.shared.u32 	[%r9+14336], %r116;
	st.shared.u32 	[%r9+15360], %r116;
	st.shared.u32 	[%r9+16384], %r116;
	st.shared.u32 	[%r9+17408], %r116;
	st.shared.u32 	[%r9+18432], %r116;
	st.shared.u32 	[%r9+19456], %r116;
	st.shared.u32 	[%r9+20480], %r116;
	st.shared.u32 	[%r9+21504], %r116;
	st.shared.u32 	[%r9+22528], %r116;
	st.shared.u32 	[%r9+23552], %r116;
	st.shared.u32 	[%r9+24576], %r116;
	st.shared.u32 	[%r9+25600], %r116;
	st.shared.u32 	[%r9+26624], %r116;
	st.shared.u32 	[%r9+27648], %r116;
	st.shared.u32 	[%r9+28672], %r116;
	st.shared.u32 	[%r9+29696], %r116;
	st.shared.u32 	[%r9+30720], %r116;
	st.shared.u32 	[%r9+31744], %r116;
	st.shared.u32 	[%r9+32768], %r116;
	mov.b64 	%rd40, 1;
	// begin inline asm
	shl.b64 %rd39, %rd40, %r82;
	// end inline asm
	add.s64 	%rd42, %rd39, -1;
	// begin inline asm
	shl.b64 %rd41, %rd42, %r116;
	// end inline asm
	// begin inline asm
	shr.b64 %rd43, %rd66, %r87;
	// end inline asm
	cvt.u32.u64 	%r119, %rd43;
	cvt.u32.u64 	%r120, %rd41;
	and.b32  	%r121, %r120, %r119;
	shl.b32 	%r122, %r121, 10;
	and.b32  	%r123, %r122, 31744;
	add.s32 	%r124, %r9, %r123;
	shr.u32 	%r125, %r121, 4;
	and.b32  	%r126, %r125, 268435454;
	add.s32 	%r19, %r124, %r126;
	ld.shared.u16 	%rs1, [%r19];
	add.s16 	%rs5, %rs1, 1;
	st.shared.u16 	[%r19], %rs5;
	// begin inline asm
	shr.b64 %rd45, %rd65, %r87;
	// end inline asm
	cvt.u32.u64 	%r127, %rd45;
	and.b32  	%r128, %r120, %r127;
	shl.b32 	%r129, %r128, 10;
	and.b32  	%r130, %r129, 31744;
	add.s32 	%r131, %r9, %r130;
	shr.u32 	%r132, %r128, 4;
	and.b32  	%r133, %r132, 268435454;
	add.s32 	%r20, %r131, %r133;
	ld.shared.u16 	%rs2, [%r20];
	add.s16 	%rs6, %rs2, 1;
	st.shared.u16 	[%r20], %rs6;
	// begin inline asm
	shr.b64 %rd47, %rd64, %r87;
	// end inline asm
	cvt.u32.u64 	%r134, %rd47;
	and.b32  	%r135, %r120, %r134;
	shl.b32 	%r136, %r135, 10;
	and.b32  	%r137, %r136, 31744;
	add.s32 	%r138, %r9, %r137;
	shr.u32 	%r139, %r135, 4;
	and.b32  	%r140, %r139, 268435454;
	add.s32 	%r21, %r138, %r140;
	ld.shared.u16 	%rs3, [%r21];
	add.s16 	%rs7, %rs3, 1;
	st.shared.u16 	[%r21], %rs7;
	// begin inline asm
	shr.b64 %rd49, %rd63, %r87;
	// end inline asm
	cvt.u32.u64 	%r141, %rd49;
	and.b32  	%r142, %r120, %r141;
	shl.b32 	%r143, %r142, 10;
	and.b32  	%r144, %r143, 31744;
	add.s32 	%r145, %r9, %r144;
	shr.u32 	%r146, %r142, 4;
	and.b32  	%r147, %r146, 268435454;
	add.s32 	%r22, %r145, %r147;
	ld.shared.u16 	%rs4, [%r22];
	add.s16 	%rs8, %rs4, 1;
	st.shared.u16 	[%r22], %rs8;
	bar.sync 	0;
	ld.shared.u32 	%r23, [%r10];
	ld.shared.u32 	%r148, [%r10+4];
	ld.shared.u32 	%r149, [%r10+8];
	ld.shared.u32 	%r150, [%r10+12];
	ld.shared.u32 	%r151, [%r10+16];
	ld.shared.u32 	%r152, [%r10+20];
	ld.shared.u32 	%r153, [%r10+24];
	ld.shared.u32 	%r154, [%r10+28];
	ld.shared.u32 	%r155, [%r10+32];
	ld.shared.u32 	%r156, [%r10+36];
	ld.shared.u32 	%r157, [%r10+40];
	ld.shared.u32 	%r158, [%r10+44];
	ld.shared.u32 	%r159, [%r10+48];
	ld.shared.u32 	%r160, [%r10+52];
	ld.shared.u32 	%r161, [%r10+56];
	ld.shared.u32 	%r162, [%r10+60];
	ld.shared.u32 	%r163, [%r10+64];
	ld.shared.u32 	%r164, [%r10+68];
	ld.shared.u32 	%r165, [%r10+72];
	ld.shared.u32 	%r166, [%r10+76];
	ld.shared.u32 	%r167, [%r10+80];
	ld.shared.u32 	%r168, [%r10+84];
	ld.shared.u32 	%r169, [%r10+88];
	ld.shared.u32 	%r170, [%r10+92];
	ld.shared.u32 	%r171, [%r10+96];
	ld.shared.u32 	%r172, [%r10+100];
	ld.shared.u32 	%r173, [%r10+104];
	ld.shared.u32 	%r174, [%r10+108];
	ld.shared.u32 	%r175, [%r10+112];
	ld.shared.u32 	%r176, [%r10+116];
	ld.shared.u32 	%r177, [%r10+120];
	ld.shared.u32 	%r178, [%r10+124];
	ld.shared.u32 	%r179, [%r10+128];
	add.s32 	%r24, %r148, %r23;
	add.s32 	%r25, %r149, %r24;
	add.s32 	%r26, %r150, %r25;
	add.s32 	%r27, %r151, %r26;
	add.s32 	%r28, %r152, %r27;
	add.s32 	%r29, %r153, %r28;
	add.s32 	%r30, %r154, %r29;
	add.s32 	%r31, %r155, %r30;
	add.s32 	%r32, %r156, %r31;
	add.s32 	%r33, %r157, %r32;
	add.s32 	%r34, %r158, %r33;
	add.s32 	%r35, %r159, %r34;
	add.s32 	%r36, %r160, %r35;
	add.s32 	%r37, %r161, %r36;
	add.s32 	%r38, %r162, %r37;
	add.s32 	%r39, %r163, %r38;
	add.s32 	%r40, %r164, %r39;
	add.s32 	%r41, %r165, %r40;
	add.s32 	%r42, %r166, %r41;
	add.s32 	%r43, %r167, %r42;
	add.s32 	%r44, %r168, %r43;
	add.s32 	%r45, %r169, %r44;
	add.s32 	%r46, %r170, %r45;
	add.s32 	%r47, %r171, %r46;
	add.s32 	%r48, %r172, %r47;
	add.s32 	%r49, %r173, %r48;
	add.s32 	%r50, %r174, %r49;
	add.s32 	%r51, %r175, %r50;
	add.s32 	%r52, %r176, %r51;
	add.s32 	%r53, %r177, %r52;
	add.s32 	%r54, %r178, %r53;
	add.s32 	%r93, %r179, %r54;
	// begin inline asm
	mov.u32 %r88, %laneid;
	// end inline asm
	mov.b32 	%r91, 1;
	mov.b32 	%r118, -1;
	// begin inline asm
	{  .reg .u32 r0;  .reg .pred p;  shfl.sync.up.b32 r0|p, %r93, %r91, %r116, %r118;  @p add.u32 r0, r0, %r93;  mov.u32 %r89, r0;}
	// end inline asm
	mov.b32 	%r97, 2;
	// begin inline asm
	{  .reg .u32 r0;  .reg .pred p;  shfl.sync.up.b32 r0|p, %r89, %r97, %r116, %r118;  @p add.u32 r0, r0, %r89;  mov.u32 %r95, r0;}
	// end inline asm
	mov.b32 	%r103, 4;
	// begin inline asm
	{  .reg .u32 r0;  .reg .pred p;  shfl.sync.up.b32 r0|p, %r95, %r103, %r116, %r118;  @p add.u32 r0, r0, %r95;  mov.u32 %r101, r0;}
	// end inline asm
	mov.b32 	%r109, 8;
	// begin inline asm
	{  .reg .u32 r0;  .reg .pred p;  shfl.sync.up.b32 r0|p, %r101, %r109, %r116, %r118;  @p add.u32 r0, r0, %r101;  mov.u32 %r107, r0;}
	// end inline asm
	mov.b32 	%r115, 16;
	// begin inline asm
	{  .reg .u32 r0;  .reg .pred p;  shfl.sync.up.b32 r0|p, %r107, %r115, %r116, %r118;  @p add.u32 r0, r0, %r107;  mov.u32 %r113, r0;}
	// end inline asm
	setp.ne.s32 	%p11, %r88, 31;
	@%p11 bra 	$L__BB20_19;
	st.shared.u32 	[%r11], %r113;
$L__BB20_19:
	sub.s32 	%r180, %r113, %r93;
	setp.gt.u32 	%p12, %r2, 31;
	setp.eq.s32 	%p13, %r8, 7;
	setp.eq.s32 	%p14, %r8, 6;
	setp.eq.s32 	%p15, %r8, 5;
	setp.eq.s32 	%p16, %r8, 4;
	setp.eq.s32 	%p17, %r8, 3;
	setp.eq.s32 	%p18, %r8, 2;
	setp.eq.s32 	%p19, %r8, 1;
	bar.sync 	0;
	ld.shared.v4.u32 	{%r181, %r182, %r183, %r184}, [_ZZN3cub18CUB_300001_SM_10006detail10radix_sort31DeviceRadixSortSingleTileKernelINS1_5radix10policy_hubIm7double2yE10Policy1000ELNS0_9SortOrderE0EmS6_yNS1_21identity_decomposer_tEEEvPKT1_PSB_PKT2_PSF_T3_iiT4_E12temp_storage+33792];
	selp.b32 	%r185, %r181, %r279, %p19;
	add.s32 	%r186, %r182, %r181;
	selp.b32 	%r187, %r186, %r185, %p18;
	add.s32 	%r188, %r186, %r183;
	selp.b32 	%r189, %r188, %r187, %p17;
	add.s32 	%r190, %r188, %r184;
	selp.b32 	%r191, %r190, %r189, %p16;
	ld.shared.v4.u32 	{%r192, %r193, %r194, %r195}, [_ZZN3cub18CUB_300001_SM_10006detail10radix_sort31DeviceRadixSortSingleTileKernelINS1_5radix10policy_hubIm7double2yE10Policy1000ELNS0_9SortOrderE0EmS6_yNS1_21identity_decomposer_tEEEvPKT1_PSB_PKT2_PSF_T3_iiT4_E12temp_storage+33808];
	add.s32 	%r196, %r190, %r192;
	selp.b32 	%r197, %r196, %r191, %p15;
	add.s32 	%r198, %r196, %r193;
	selp.b32 	%r199, %r198, %r197, %p14;
	add.s32 	%r200, %r198, %r194;
	selp.b32 	%r279, %r200, %r199, %p13;
	add.s32 	%r59, %r200, %r195;
	setp.ne.s32 	%p20, %r88, 0;
	selp.b32 	%r201, %r180, 0, %p20;
	add.s32 	%r202, %r279, %r201;
	or.pred  	%p21, %p12, %p20;
	selp.b32 	%r280, %r202, %r180, %p12;
	@%p21 bra 	$L__BB20_21;
	shl.b32 	%r280, %r59, 16;
	st.shared.u32 	[_ZZN3cub18CUB_300001_SM_10006detail10radix_sort31DeviceRadixSortSingleTileKernelINS1_5radix10policy_hubIm7double2yE10Policy1000ELNS0_9SortOrderE0EmS6_yNS1_21identity_decomposer_tEEEvPKT1_PSB_PKT2_PSF_T3_iiT4_E12temp_storage+33832], %r280;
$L__BB20_21:
	setp.eq.s32 	%p22, %r2, 0;
	bar.sync 	0;
	ld.shared.u32 	%r203, [_ZZN3cub18CUB_300001_SM_10006detail10radix_sort31DeviceRadixSortSingleTileKernelINS1_5radix10policy_hubIm7double2yE10Policy1000ELNS0_9SortOrderE0EmS6_yNS1_21identity_decomposer_tEEEvPKT1_PSB_PKT2_PSF_T3_iiT4_E12temp_storage+33832];
	selp.b32 	%r204, 0, %r203, %p22;
	add.s32 	%r205, %r280, %r204;
	add.s32 	%r206, %r23, %r205;
	add.s32 	%r207, %r24, %r205;
	add.s32 	%r208, %r25, %r205;
	add.s32 	%r209, %r26, %r205;
	add.s32 	%r210, %r27, %r205;
	add.s32 	%r211, %r28, %r205;
	add.s32 	%r212, %r29, %r205;
	add.s32 	%r213, %r30, %r205;
	add.s32 	%r214, %r31, %r205;
	add.s32 	%r215, %r32, %r205;
	add.s32 	%r216, %r33, %r205;
	add.s32 	%r217, %r34, %r205;
	add.s32 	%r218, %r35, %r205;
	add.s32 	%r219, %r36, %r205;
	add.s32 	%r220, %r37, %r205;
	add.s32 	%r221, %r38, %r205;
	add.s32 	%r222, %r39, %r205;
	add.s32 	%r223, %r40, %r205;
	add.s32 	%r224, %r41, %r205;
	add.s32 	%r225, %r42, %r205;
	add.s32 	%r226, %r43, %r205;
	add.s32 	%r227, %r44, %r205;
	add.s32 	%r228, %r45, %r205;
	add.s32 	%r229, %r46, %r205;
	add.s32 	%r230, %r47, %r205;
	add.s32 	%r231, %r48, %r205;
	add.s32 	%r232, %r49, %r205;
	add.s32 	%r233, %r50, %r205;
	add.s32 	%r234, %r51, %r205;
	add.s32 	%r235, %r52, %r205;
	add.s32 	%r236, %r53, %r205;
	add.s32 	%r237, %r54, %r205;
	st.shared.u32 	[%r10], %r205;
	st.shared.u32 	[%r10+4], %r206;
	st.shared.u32 	[%r10+8], %r207;
	st.shared.u32 	[%r10+12], %r208;
	st.shared.u32 	[%r10+16], %r209;
	st.shared.u32 	[%r10+20], %r210;
	st.shared.u32 	[%r10+24], %r211;
	st.shared.u32 	[%r10+28], %r212;
	st.shared.u32 	[%r10+32], %r213;
	st.shared.u32 	[%r10+36], %r214;
	st.shared.u32 	[%r10+40], %r215;
	st.shared.u32 	[%r10+44], %r216;
	st.shared.u32 	[%r10+48], %r217;
	st.shared.u32 	[%r10+52], %r218;
	st.shared.u32 	[%r10+56], %r219;
	st.shared.u32 	[%r10+60], %r220;
	st.shared.u32 	[%r10+64], %r221;
	st.shared.u32 	[%r10+68], %r222;
	st.shared.u32 	[%r10+72], %r223;
	st.shared.u32 	[%r10+76], %r224;
	st.shared.u32 	[%r10+80], %r225;
	st.shared.u32 	[%r10+84], %r226;
	st.shared.u32 	[%r10+88], %r227;
	st.shared.u32 	[%r10+92], %r228;
	st.shared.u32 	[%r10+96], %r229;
	st.shared.u32 	[%r10+100], %r230;
	st.shared.u32 	[%r10+104], %r231;
	st.shared.u32 	[%r10+108], %r232;
	st.shared.u32 	[%r10+112], %r233;
	st.shared.u32 	[%r10+116], %r234;
	st.shared.u32 	[%r10+120], %r235;
	st.shared.u32 	[%r10+124], %r236;
	st.shared.u32 	[%r10+128], %r237;
	bar.sync 	0;
	cvt.u32.u16 	%r238, %rs1;
	ld.shared.u16 	%r239, [%r19];
	add.s32 	%r63, %r239, %r238;
	cvt.u32.u16 	%r240, %rs2;
	ld.shared.u16 	%r241, [%r20];
	add.s32 	%r64, %r241, %r240;
	cvt.u32.u16 	%r242, %rs3;
	ld.shared.u16 	%r243, [%r21];
	add.s32 	%r65, %r243, %r242;
	cvt.u32.u16 	%r244, %rs4;
	ld.shared.u16 	%r245, [%r22];
	add.s32 	%r66, %r245, %r244;
	bar.sync 	0;
	setp.lt.s32 	%p23, %r278, %r71;
	@%p23 bra 	$L__BB20_31;
	cvt.u64.u32 	%rd51, %r2;
	shl.b32 	%r246, %r63, 3;
	mov.u32 	%r247, _ZZN3cub18CUB_300001_SM_10006detail10radix_sort31DeviceRadixSortSingleTileKernelINS1_5radix10policy_hubIm7double2yE10Policy1000ELNS0_9SortOrderE0EmS6_yNS1_21identity_decomposer_tEEEvPKT1_PSB_PKT2_PSF_T3_iiT4_E12temp_storage;
	add.s32 	%r248, %r247, %r246;
	st.shared.u64 	[%r248], %rd66;
	shl.b32 	%r249, %r64, 3;
	add.s32 	%r250, %r247, %r249;
	st.shared.u64 	[%r250], %rd65;
	shl.b32 	%r251, %r65, 3;
	add.s32 	%r252, %r247, %r251;
	st.shared.u64 	[%r252], %rd64;
	shl.b32 	%r253, %r66, 3;
	add.s32 	%r254, %r247, %r253;
	st.shared.u64 	[%r254], %rd63;
	bar.sync 	0;
	mad.lo.s32 	%r255, %r2, -56, %r13;
	ld.shared.u64 	%rd16, [%r255];
	ld.shared.u64 	%rd17, [%r255+2048];
	ld.shared.u64 	%rd18, [%r255+4096];
	ld.shared.u64 	%rd19, [%r255+6144];
	bar.sync 	0;
	add.s32 	%r256, %r248, %r246;
	st.shared.v2.f64 	[%r256], {%fd60, %fd59};
	add.s32 	%r257, %r250, %r249;
	st.shared.v2.f64 	[%r257], {%fd58, %fd57};
	add.s32 	%r258, %r252, %r251;
	st.shared.v2.f64 	[%r258], {%fd56, %fd55};
	add.s32 	%r259, %r254, %r253;
	st.shared.v2.f64 	[%r259], {%fd54, %fd53};
	bar.sync 	0;
	shl.b32 	%r260, %r2, 3;
	add.s32 	%r67, %r255, %r260;
	ld.shared.v2.f64 	{%fd25, %fd26}, [%r67+4096];
	ld.shared.v2.f64 	{%fd27, %fd28}, [%r67+8192];
	ld.shared.v2.f64 	{%fd29, %fd30}, [%r67+12288];
	setp.gt.u64 	%p24, %rd10, %rd51;
	cvta.to.global.u64 	%rd52, %rd26;
	mul.wide.u32 	%rd53, %r2, 8;
	add.s64 	%rd20, %rd52, %rd53;
	cvta.to.global.u64 	%rd54, %rd28;
	mul.wide.u32 	%rd55, %r2, 16;
	add.s64 	%rd21, %rd54, %rd55;
	@%p24 bra 	$L__BB20_23;
	bra.uni 	$L__BB20_24;
$L__BB20_23:
	ld.shared.v2.f64 	{%fd43, %fd44}, [%r67];
	st.global.u64 	[%rd20], %rd16;
	st.global.v2.f64 	[%rd21], {%fd43, %fd44};
$L__BB20_24:
	add.s32 	%r261, %r2, 256;
	cvt.u64.u32 	%rd56, %r261;
	setp.le.u64 	%p25, %rd10, %rd56;
	@%p25 bra 	$L__BB20_26;
	st.global.u64 	[%rd20+2048], %rd17;
	st.global.v2.f64 	[%rd21+4096], {%fd25, %fd26};
$L__BB20_26:
	add.s32 	%r262, %r2, 512;
	cvt.u64.u32 	%rd57, %r262;
	setp.le.u64 	%p26, %rd10, %rd57;
	@%p26 bra 	$L__BB20_28;
	st.global.u64 	[%rd20+4096], %rd18;
	st.global.v2.f64 	[%rd21+8192], {%fd27, %fd28};
$L__BB20_28:
	add.s32 	%r263, %r2, 768;
	cvt.u64.u32 	%rd58, %r263;
	setp.le.u64 	%p27, %rd10, %rd58;
	@%p27 bra 	$L__BB20_30;
	st.global.u64 	[%rd20+6144], %rd19;
	st.global.v2.f64 	[%rd21+12288], {%fd29, %fd30};
$L__BB20_30:
	ret;
$L__BB20_31:
	shl.b32 	%r264, %r63, 3;
	mov.u32 	%r265, _ZZN3cub18CUB_300001_SM_10006detail10radix_sort31DeviceRadixSortSingleTileKernelINS1_5radix10policy_hubIm7double2yE10Policy1000ELNS0_9SortOrderE0EmS6_yNS1_21identity_decomposer_tEEEvPKT1_PSB_PKT2_PSF_T3_iiT4_E12temp_storage;
	add.s32 	%r266, %r265, %r264;
	st.shared.u64 	[%r266], %rd66;
	shl.b32 	%r267, %r64, 3;
	add.s32 	%r268, %r265, %r267;
	st.shared.u64 	[%r268], %rd65;
	shl.b32 	%r269, %r65, 3;
	add.s32 	%r270, %r265, %r269;
	st.shared.u64 	[%r270], %rd64;
	shl.b32 	%r271, %r66, 3;
	add.s32 	%r272, %r265, %r271;
	st.shared.u64 	[%r272], %rd63;
	bar.sync 	0;
	ld.shared.v2.u64 	{%rd66, %rd65}, [%r12];
	ld.shared.v2.u64 	{%rd64, %rd63}, [%r12+16];
	bar.sync 	0;
	add.s32 	%r273, %r266, %r264;
	st.shared.v2.f64 	[%r273], {%fd60, %fd59};
	add.s32 	%r274, %r268, %r267;
	st.shared.v2.f64 	[%r274], {%fd58, %fd57};
	add.s32 	%r275, %r270, %r269;
	st.shared.v2.f64 	[%r275], {%fd56, %fd55};
	add.s32 	%r276, %r272, %r271;
	st.shared.v2.f64 	[%r276], {%fd54, %fd53};
	bar.sync 	0;
	ld.shared.v2.f64 	{%fd60, %fd59}, [%r13];
	ld.shared.v2.f64 	{%fd58, %fd57}, [%r13+16];
	ld.shared.v2.f64 	{%fd56, %fd55}, [%r13+32];
	ld.shared.v2.f64 	{%fd54, %fd53}, [%r13+48];
	bar.sync 	0;
	add.s32 	%r278, %r278, 6;
	add.s32 	%r277, %r277, -6;
	bra.uni 	$L__BB20_17;

}
	// .globl	_ZN3cub18CUB_300001_SM_10006detail10radix_sort30DeviceRadixSortHistogramKernelINS1_5radix10policy_hubIm7double2yE10Policy1000ELNS0_9SortOrderE0EmyNS1_21identity_decomposer_tEEEvPT2_PKT1_SB_iiT3_
.visible .entry _ZN3cub18CUB_300001_SM_10006detail10radix_sort30DeviceRadixSortHistogramKernelINS1_5radix10policy_hubIm7double2yE10Policy1000ELNS0_9SortOrderE0EmyNS1_21identity_decomposer_tEEEvPT2_PKT1_SB_iiT3_(
	.param .u64 .ptr .align 1 _ZN3cub18CUB_300001_SM_10006detail10radix_sort30DeviceRadixSortHistogramKernelINS1_5radix10policy_hubIm7double2yE10Policy1000ELNS0_9SortOrderE0EmyNS1_21identity_decomposer_tEEEvPT2_PKT1_SB_iiT3__param_0,
	.param .u64 .ptr .align 1 _ZN3cub18CUB_300001_SM_10006detail10radix_sort30DeviceRadixSortHistogramKernelINS1_5radix10policy_hubIm7double2yE10Policy1000ELNS0_9SortOrderE0EmyNS1_21identity_decomposer_tEEEvPT2_PKT1_SB_iiT3__param_1,
	.param .u64 _ZN3cub18CUB_300001_SM_10006detail10radix_sort30DeviceRadixSortHistogramKernelINS1_5radix10policy_hubIm7double2yE10Policy1000ELNS0_9SortOrderE0EmyNS1_21identity_decomposer_tEEEvPT2_PKT1_SB_iiT3__param_2,
	.param .u32 _ZN3cub18CUB_300001_SM_10006detail10radix_sort30DeviceRadixSortHistogramKernelINS1_5radix10policy_hubIm7double2yE10Policy1000ELNS0_9SortOrderE0EmyNS1_21identity_decomposer_tEEEvPT2_PKT1_SB_iiT3__param_3,
	.param .u32 _ZN3cub18CUB_300001_SM_10006detail10radix_sort30DeviceRadixSortHistogramKernelINS1_5radix10policy_hubIm7double2yE10Policy1000ELNS0_9SortOrderE0EmyNS1_21identity_decomposer_tEEEvPT2_PKT1_SB_iiT3__param_4,
	.param .align 1 .b8 _ZN3cub18CUB_300001_SM_10006detail10radix_sort30DeviceRadixSortHistogramKernelINS1_5radix10policy_hubIm7double2yE10Policy1000ELNS0_9SortOrderE0EmyNS1_21identity_decomposer_tEEEvPT2_PKT1_SB_iiT3__param_5[1]
)
.maxntid 128
{
	.reg .pred 	%p<91>;
	.reg .b32 	%r<362>;
	.reg .b64 	%rd<263>;
	// demoted variable
	.shared .align 4 .b8 _ZZN3cub18CUB_300001_SM_10006detail10radix_sort30DeviceRadixSortHistogramKernelINS1_5radix10policy_hubIm7double2yE10Policy1000ELNS0_9SortOrderE0EmyNS1_21identity_decomposer_tEEEvPT2_PKT1_SB_iiT3_E12temp_storage[8192];
	ld.param.u64 	%rd81, [_ZN3cub18CUB_300001_SM_10006detail10radix_sort30DeviceRadixSortHistogramKernelINS1_5radix10policy_hubIm7double2yE10Policy1000ELNS0_9SortOrderE0EmyNS1_21identity_decomposer_tEEEvPT2_PKT1_SB_iiT3__param_0];
	ld.param.u64 	%rd82, [_ZN3cub18CUB_300001_SM_10006detail10radix_sort30DeviceRadixSortHistogramKernelINS1_5radix10policy_hubIm7double2yE10Policy1000ELNS0_9SortOrderE0EmyNS1_21identity_decomposer_tEEEvPT2_PKT1_SB_iiT3__param_1];
	ld.param.u64 	%rd80, [_ZN3cub18CUB_300001_SM_10006detail10radix_sort30DeviceRadixSortHistogramKernelINS1_5radix10policy_hubIm7double2yE10Policy1000ELNS0_9SortOrderE0EmyNS1_21identity_decomposer_tEEEvPT2_PKT1_SB_iiT3__param_2];
	ld.param.u32 	%r93, [_ZN3cub18CUB_300001_SM_10006detail10radix_sort30DeviceRadixSortHistogramKernelINS1_5radix10policy_hubIm7double2yE10Policy1000ELNS0_9SortOrderE0EmyNS1_21identity_decomposer_tEEEvPT2_PKT1_SB_iiT3__param_3];
	ld.param.u32 	%r94, [_ZN3cub18CUB_300001_SM_10006detail10radix_sort30DeviceRadixSortHistogramKernelINS1_5radix10policy_hubIm7double2yE10Policy1000ELNS0_9SortOrderE0EmyNS1_21identity_decomposer_tEEEvPT2_PKT1_SB_iiT3__param_4];
	cvta.to.global.u64 	%rd1, %rd82;
	cvta.to.global.u64 	%rd2, %rd81;
	setp.eq.s64 	%p2, %rd80, 0;
	@%p2 bra 	$L__BB21_153;
	sub.s32 	%r95, %r94, %r93;
	add.s32 	%r96, %r95, 7;
	shr.s32 	%r97, %r96, 31;
	shr.u32 	%r98, %r97, 29;
	add.s32 	%r99, %r96, %r98;
	shr.s32 	%r100, %r99, 3;
	mov.u32 	%r101, %tid.x;
	setp.gt.u32 	%p3, %r101, 255;
	setp.lt.s32 	%p4, %r96, 8;
	mov.u32 	%r102, %ctaid.x;
	shl.b32 	%r103, %r102, 11;
	cvt.u64.u32 	%rd3, %r103;
	mov.u32 	%r104, %nctaid.x;
	shl.b32 	%r105, %r104, 11;
	cvt.u64.u32 	%rd4, %r105;
	add.s32 	%r1, %r100, -1;
	and.b32  	%r2, %r100, 15;
	and.b32  	%r3, %r100, 7;
	add.s32 	%r4, %r3, -1;
	and.b32  	%r5, %r100, 3;
	or.pred  	%p1, %p3, %p4;
	shl.b32 	%r106, %r101, 2;
	mov.u32 	%r107, _ZZN3cub18CUB_300001_SM_10006detail10radix_sort30DeviceRadixSortHistogramKernelINS1_5radix10policy_hubIm7double2yE10Policy1000ELNS0_9SortOrderE0EmyNS1_21identity_decomposer_tEEEvPT2_PKT1_SB_iiT3_E12temp_storage;
	add.s32 	%r6, %r107, %r106;
	and.b32  	%r7, %r100, 268435440;
	cvt.u64.u32 	%rd5, %r101;
	add.s32 	%r8, %r101, 128;
	add.s32 	%r9, %r101, 256;
	add.s32 	%r10, %r101, 512;
	add.s32 	%r11, %r101, 640;
	add.s32 	%r12, %r101, 768;
	add.s32 	%r13, %r101, 1920;
	and.b32  	%r14, %r100, 268435448;
	and.b32  	%r15, %r100, 1;
	neg.s32 	%r16, %r7;
	add.s32 	%r17, %r6, 8192;
	add.s64 	%rd84, %rd80, -1;
	shr.u64 	%rd85, %rd84, 30;
	add.s64 	%rd86, %rd85, 1;
	min.u64 	%rd6, %rd86, %rd80;
	mov.b64 	%rd230, 0;
$L__BB21_2:
	@%p1 bra 	$L__BB21_30;
	setp.lt.u32 	%p5, %r1, 15;
	mov.b32 	%r346, 0;
	@%p5 bra 	$L__BB21_6;
	mov.u32 	%r343, %r17;
	mov.u32 	%r344, %r16;
$L__BB21_5:
	.pragma "nounroll";
	mov.b32 	%r109, 0;
	st.shared.u32 	[%r343+-8192], %r109;
	st.shared.u32 	[%r343+-7168], %r109;
	st.shared.u32 	[%r343+-6144], %r109;
	st.shared.u32 	[%r343+-5120], %r109;
	st.shared.u32 	[%r343+-4096], %r109;
	st.shared.u32 	[%r343+-3072], %r109;
	st.shared.u32 	[%r343+-2048], %r109;
	st.shared.u32 	[%r343+-1024], %r109;
	st.shared.u32 	[%r343], %r109;
	st.shared.u32 	[%r343+1024], %r109;
	st.shared.u32 	[%r343+2048], %r109;
	st.shared.u32 	[%r343+3072], %r109;
	st.shared.u32 	[%r343+4096], %r109;
	st.shared.u32 	[%r343+5120], %r109;
	st.shared.u32 	[%r343+6144], %r109;
	st.shared.u32 	[%r343+7168], %r109;
	add.s32 	%r344, %r344, 16;
	add.s32 	%r343, %r343, 16384;
	setp.ne.s32 	%p6, %r344, 0;
	mov.u32 	%r346, %r7;
	@%p6 bra 	$L__BB21_5;
$L__BB21_6:
	add.s32 	%r23, %r2, -1;
	setp.eq.s32 	%p7, %r2, 0;
	@%p7 bra 	$L__BB21_16;
	setp.lt.u32 	%p8, %r23, 7;
	@%p8 bra 	$L__BB21_9;
	shl.b32 	%r110, %r346, 10;
	add.s32 	%r111, %r6, %r110;
	mov.b32 	%r112, 0;
	st.shared.u32 	[%r111], %r112;
	st.shared.u32 	[%r111+1024], %r112;
	st.shared.u32 	[%r111+2048], %r112;
	st.shared.u32 	[%r111+3072], %r112;
	st.shared.u32 	[%r111+4096], %r112;
	st.shared.u32 	[%r111+5120], %r112;
	st.shared.u32 	[%r111+6144], %r112;
	st.shared.u32 	[%r111+7168], %r112;
	add.s32 	%r346, %r346, 8;
$L__BB21_9:
	setp.eq.s32 	%p9, %r3, 0;
	@%p9 bra 	$L__BB21_16;
	setp.lt.u32 	%p10, %r4, 3;
	@%p10 bra 	$L__BB21_12;
	shl.b32 	%r113, %r346, 10;
	add.s32 	%r114, %r6, %r113;
	mov.b32 	%r115, 0;
	st.shared.u32 	[%r114], %r115;
	st.shared.u32 	[%r114+1024], %r115;
	st.shared.u32 	[%r114+2048], %r115;
	st.shared.u32 	[%r114+3072], %r115;
	add.s32 	%r346, %r346, 4;
$L__BB21_12:
	setp.eq.s32 	%p11, %r5, 0;
	@%p11 bra 	$L__BB21_16;
	setp.eq.s32 	%p12, %r5, 1;
	shl.b32 	%r116, %r346, 10;
	add.s32 	%r28, %r6, %r116;
	mov.b32 	%r117, 0;
	st.shared.u32 	[%r28], %r117;
	@%p12 bra 	$L__BB21_16;
	setp.eq.s32 	%p13, %r5, 2;
	mov.b32 	%r118, 0;
	st.shared.u32 	[%r28+1024], %r118;
	@%p13 bra 	$L__BB21_16;
	mov.b32 	%r119, 0;
	st.shared.u32 	[%r28+2048], %r119;
$L__BB21_16:
	cvt.u32.u64 	%r120, %rd5;
	setp.gt.u32 	%p14, %r120, 127;
	@%p14 bra 	$L__BB21_30;
	setp.lt.u32 	%p15, %r1, 15;
	mov.b32 	%r350, 0;
	@%p15 bra 	$L__BB21_20;
	mov.b32 	%r348, 0;
$L__BB21_19:
	.pragma "nounroll";
	shl.b32 	%r123, %r348, 10;
	add.s32 	%r124, %r6, %r123;
	mov.b32 	%r125, 0;
	st.shared.u32 	[%r124+512], %r125;
	st.shared.u32 	[%r124+1536], %r125;
	st.shared.u32 	[%r124+2560], %r125;
	st.shared.u32 	[%r124+3584], %r125;
	st.shared.u32 	[%r124+4608], %r125;
	st.shared.u32 	[%r124+5632], %r125;
	st.shared.u32 	[%r124+6656], %r125;
	st.shared.u32 	[%r124+7680], %r125;
	st.shared.u32 	[%r124+8704], %r125;
	st.shared.u32 	[%r124+9728], %r125;
	st.shared.u32 	[%r124+10752], %r125;
	st.shared.u32 	[%r124+11776], %r125;
	st.shared.u32 	[%r124+12800], %r125;
	st.shared.u32 	[%r124+13824], %r125;
	st.shared.u32 	[%r124+14848], %r125;
	st.shared.u32 	[%r124+15872], %r125;
	add.s32 	%r348, %r348, 16;
	setp.ne.s32 	%p16, %r348, %r7;
	mov.u32 	%r350, %r7;
	@%p16 bra 	$L__BB21_19;
$L__BB21_20:
	setp.eq.s32 	%p17, %r2, 0;
	@%p17 bra 	$L__BB21_30;
	setp.lt.u32 	%p18, %r23, 7;
	@%p18 bra 	$L__BB21_23;
	shl.b32 	%r126, %r350, 10;
	add.s32 	%r127, %r6, %r126;
	mov.b32 	%r128, 0;
	st.shared.u32 	[%r127+512], %r128;
	st.shared.u32 	[%r127+1536], %r128;
	st.shared.u32 	[%r127+2560], %r128;
	st.shared.u32 	[%r127+3584], %r128;
	st.shared.u32 	[%r127+4608], %r128;
	st.shared.u32 	[%r127+5632], %r128;
	st.shared.u32 	[%r127+6656], %r128;
	st.shared.u32 	[%r127+7680], %r128;
	add.s32 	%r350, %r350, 8;
$L__BB21_23:
	setp.eq.s32 	%p19, %r3, 0;
	@%p19 bra 	$L__BB21_30;
	setp.lt.u32 	%p20, %r4, 3;
	@%p20 bra 	$L__BB21_26;
	shl.b32 	%r129, %r350, 10;
	add.s32 	%r130, %r6, %r129;
	mov.b32 	%r131, 0;
	st.shared.u32 	[%r130+512], %r131;
	st.shared.u32 	[%r130+1536], %r131;
	st.shared.u32 	[%r130+2560], %r131;
	st.shared.u32 	[%r130+3584], %r131;
	add.s32 	%r350, %r350, 4;
$L__BB21_26:
	setp.eq.s32 	%p21, %r5, 0;
	@%p21 bra 	$L__BB21_30;
	setp.eq.s32 	%p22, %r5, 1;
	shl.b32 	%r132, %r350, 10;
	add.s32 	%r36, %r6, %r132;
	mov.b32 	%r133, 0;
	st.shared.u32 	[%r36+512], %r133;
	@%p22 bra 	$L__BB21_30;
	setp.eq.s32 	%p23, %r5, 2;
	mov.b32 	%r134, 0;
	st.shared.u32 	[%r36+1536], %r134;
	@%p23 bra 	$L__BB21_30;
	mov.b32 	%r135, 0;
	st.shared.u32 	[%r36+2560], %r135;
$L__BB21_30:
	bar.sync 	0;
	bar.sync 	0;
	shl.b64 	%rd8, %rd230, 30;
	sub.s64 	%rd87, %rd80, %rd8;
	min.u64 	%rd9, %rd87, 1073741824;
	setp.le.u64 	%p24, %rd9, %rd3;
	@%p24 bra 	$L__BB21_70;
	mov.u64 	%rd231, %rd3;
$L__BB21_32:
	add.s64 	%rd11, %rd231, %rd8;
	sub.s64 	%rd12, %rd80, %rd11;
	setp.lt.u64 	%p25, %rd12, 2048;
	@%p25 bra 	$L__BB21_34;
	add.s64 	%rd106, %rd11, %rd5;
	shl.b64 	%rd107, %rd106, 3;
	add.s64 	%rd108, %rd1, %rd107;
	ld.global.u64 	%rd262, [%rd108];
	ld.global.u64 	%rd261, [%rd108+1024];
	ld.global.u64 	%rd260, [%rd108+2048];
	ld.global.u64 	%rd259, [%rd108+3072];
	ld.global.u64 	%rd258, [%rd108+4096];
	ld.global.u64 	%rd257, [%rd108+5120];
	ld.global.u64 	%rd256, [%rd108+6144];
	ld.global.u64 	%rd255, [%rd108+7168];
	ld.global.u64 	%rd254, [%rd108+8192];
	ld.global.u64 	%rd253, [%rd108+9216];
	ld.global.u64 	%rd252, [%rd108+10240];
	ld.global.u64 	%rd251, [%rd108+11264];
	ld.global.u64 	%rd250, [%rd108+12288];
	ld.global.u64 	%rd249, [%rd108+13312];
	ld.global.u64 	%rd248, [%rd108+14336];
	ld.global.u64 	%rd247, [%rd108+15360];
	bra.uni 	$L__BB21_66;
$L__BB21_34:
	cvt.u32.u64 	%r136, %rd5;
	cvt.u32.u64 	%r37, %rd12;
	setp.ge.s32 	%p26, %r136, %r37;
	add.s64 	%rd89, %rd11, %rd5;
	shl.b64 	%rd90, %rd89, 3;
	add.s64 	%rd29, %rd1, %rd90;
	mov.b64 	%rd262, -1;
	@%p26 bra 	$L__BB21_36;
	ld.global.u64 	%rd262, [%rd29];
$L__BB21_36:
	setp.ge.s32 	%p27, %r8, %r37;
	mov.b64 	%rd261, -1;
	@%p27 bra 	$L__BB21_38;
	ld.global.u64 	%rd261, [%rd29+1024];
$L__BB21_38:
	setp.ge.s32 	%p28, %r9, %r37;
	mov.b64 	%rd260, -1;
	@%p28 bra 	$L__BB21_40;
	ld.global.u64 	%rd260, [%rd29+2048];
$L__BB21_40:
	mov.u32 	%r137, %tid.x;
	add.s32 	%r138, %r137, 384;
	setp.ge.s32 	%p29, %r138, %r37;
	mov.b64 	%rd259, -1;
	@%p29 bra 	$L__BB21_42;
	ld.global.u64 	%rd259, [%rd29+3072];
$L__BB21_42:
	setp.ge.s32 	%p30, %r10, %r37;
	mov.b64 	%rd258, -1;
	@%p30 bra 	$L__BB21_44;
	ld.global.u64 	%rd258, [%rd29+4096];
$L__BB21_44:
	setp.ge.s32 	%p31, %r11, %r37;
	mov.b64 	%rd257, -1;
	@%p31 bra 	$L__BB21_46;
	ld.global.u64 	%rd257, [%rd29+5120];
$L__BB21_46:
	setp.ge.s32 	%p32, %r12, %r37;
	mov.b64 	%rd256, -1;
	@%p32 bra 	$L__BB21_48;
	ld.global.u64 	%rd256, [%rd29+6144];
$L__BB21_48:
	add.s32 	%r140, %r137, 896;
	setp.ge.s32 	%p33, %r140, %r37;
	mov.b64 	%rd255, -1;
	@%p33 bra 	$L__BB21_50;
	ld.global.u64 	%rd255, [%rd29+7168];
$L__BB21_50:
	or.b32  	%r142, %r137, 1024;
	setp.ge.s32 	%p34, %r142, %r37;
	mov.b64 	%rd254, -1;
	@%p34 bra 	$L__BB21_52;
	ld.global.u64 	%rd254, [%rd29+8192];
$L__BB21_52:
	add.s32 	%r144, %r137, 1152;
	setp.ge.s32 	%p35, %r144, %r37;
	mov.b64 	%rd253, -1;
	@%p35 bra 	$L__BB21_54;
	ld.global.u64 	%rd253, [%rd29+9216];
$L__BB21_54:
	add.s32 	%r146, %r137, 1280;
	setp.ge.s32 	%p36, %r146, %r37;
	mov.b64 	%rd252, -1;
	@%p36 bra 	$L__BB21_56;
	ld.global.u64 	%rd252, [%rd29+10240];
$L__BB21_56:
	add.s32 	%r148, %r137, 1408;
	setp.ge.s32 	%p37, %r148, %r37;
	mov.b64 	%rd251, -1;
	@%p37 bra 	$L__BB21_58;
	ld.global.u64 	%rd251, [%rd29+11264];
$L__BB21_58:
	add.s32 	%r150, %r137, 1536;
	setp.ge.s32 	%p38, %r150, %r37;
	mov.b64 	%rd250, -1;
	@%p38 bra 	$L__BB21_60;
	ld.global.u64 	%rd250, [%rd29+12288];
$L__BB21_60:
	add.s32 	%r152, %r137, 1664;
	setp.ge.s32 	%p39, %r152, %r37;
	mov.b64 	%rd249, -1;
	@%p39 bra 	$L__BB21_62;
	ld.global.u64 	%rd249, [%rd29+13312];
$L__BB21_62:
	add.s32 	%r154, %r137, 1792;
	setp.ge.s32 	%p40, %r154, %r37;
	mov.b64 	%rd248, -1;
	@%p40 bra 	$L__BB21_64;
	ld.global.u64 	%rd248, [%rd29+14336];
$L__BB21_64:
	setp.ge.s32 	%p41, %r13, %r37;
	mov.b64 	%rd247, -1;
	@%p41 bra 	$L__BB21_66;
	ld.global.u64 	%rd247, [%rd29+15360];
$L__BB21_66:
	setp.le.s32 	%p42, %r94, %r93;
	@%p42 bra 	$L__BB21_69;
	mov.b32 	%r352, 0;
	mov.u32 	%r353, %r93;
$L__BB21_68:
	sub.s32 	%r156, %r94, %r353;
	shl.b32 	%r157, %r352, 10;
	mov.u32 	%r158, _ZZN3cub18CUB_300001_SM_10006detail10radix_sort30DeviceRadixSortHistogramKernelINS1_5radix10policy_hubIm7double2yE10Policy1000ELNS0_9SortOrderE0EmyNS1_21identity_decomposer_tEEEvPT2_PKT1_SB_iiT3_E12temp_storage;
	add.s32 	%r159, %r158, %r157;
	min.s32 	%r160, %r156, 8;
	mov.b32 	%r161, -1;
	shl.b32 	%r162, %r161, %r160;
	not.b32 	%r163, %r162;
	shr.u64 	%rd109, %rd262, %r353;
	cvt.u32.u64 	%r164, %rd109;
	and.b32  	%r165, %r164, %r163;
	shl.b32 	%r166, %r165, 2;
	add.s32 	%r167, %r159, %r166;
	atom.shared.add.u32 	%r168, [%r167], 1;
	shr.u64 	%rd110, %rd261, %r353;
	cvt.u32.u64 	%r169, %rd110;
	and.b32  	%r170, %r169, %r163;
	shl.b32 	%r171, %r170, 2;
	add.s32 	%r172, %r159, %r171;
	atom.shared.add.u32 	%r173, [%r172], 1;
	shr.u64 	%rd111, %rd260, %r353;
	cvt.u32.u64 	%r174, %rd111;
	and.b32  	%r175, %r174, %r163;
	shl.b32 	%r176, %r175, 2;
	add.s32 	%r177, %r159, %r176;
	atom.shared.add.u32 	%r178, [%r177], 1;
	shr.u64 	%rd112, %rd259, %r353;
	cvt.u32.u64 	%r179, %rd112;
	and.b32  	%r180, %r179, %r163;
	shl.b32 	%r181, %r180, 2;
	add.s32 	%r182, %r159, %r181;
	atom.shared.add.u32 	%r183, [%r182], 1;
	shr.u64 	%rd113, %rd258, %r353;
	cvt.u32.u64 	%r184, %rd113;
	and.b32  	%r185, %r184, %r163;
	shl.b32 	%r186, %r185, 2;
	add.s32 	%r187, %r159, %r186;
	atom.shared.add.u32 	%r188, [%r187], 1;
	shr.u64 	%rd114, %rd257, %r353;
	cvt.u32.u64 	%r189, %rd114;
	and.b32  	%r190, %r189, %r163;
	shl.b32 	%r191, %r190, 2;
	add.s32 	%r192, %r159, %r191;
	atom.shared.add.u32 	%r193, [%r192], 1;
	shr.u64 	%rd115, %rd256, %r353;
	cvt.u32.u64 	%r194, %rd115;
	and.b32  	%r195, %r194, %r163;
	shl.b32 	%r196, %r195, 2;
	add.s32 	%r197, %r159, %r196;
	atom.shared.add.u32 	%r198, [%r197], 1;
	shr.u64 	%rd116, %rd255, %r353;
	cvt.u32.u64 	%r199, %rd116;
	and.b32  	%r200, %r199, %r163;
	shl.b32 	%r201, %r200, 2;
	add.s32 	%r202, %r159, %r201;
	atom.shared.add.u32 	%r203, [%r202], 1;
	shr.u64 	%rd117, %rd254, %r353;
	cvt.u32.u64 	%r204, %rd117;
	and.b32  	%r205, %r204, %r163;
	shl.b32 	%r206, %r205, 2;
	add.s32 	%r207, %r159, %r206;
	atom.shared.add.u32 	%r208, [%r207], 1;
	shr.u64 	%rd118, %rd253, %r353;
	cvt.u32.u64 	%r209, %rd118;
	and.b32  	%r210, %r209, %r163;
	shl.b32 	%r211, %r210, 2;
	add.s32 	%r212, %r159, %r211;
	atom.shared.add.u32 	%r213, [%r212], 1;
	shr.u64 	%rd119, %rd252, %r353;
	cvt.u32.u64 	%r214, %rd119;
	and.b32  	%r215, %r214, %r163;
	shl.b32 	%r216, %r215, 2;
	add.s32 	%r217, %r159, %r216;
	atom.shared.add.u32 	%r218, [%r217], 1;
	shr.u64 	%rd120, %rd251, %r353;
	cvt.u32.u64 	%r219, %rd120;
	and.b32  	%r220, %r219, %r163;
	shl.b32 	%r221, %r220, 2;
	add.s32 	%r222, %r159, %r221;
	atom.shared.add.u32 	%r223, [%r222], 1;
	shr.u64 	%rd121, %rd250, %r353;
	cvt.u32.u64 	%r224, %rd121;
	and.b32  	%r225, %r224, %r163;
	shl.b32 	%r226, %r225, 2;
	add.s32 	%r227, %r159, %r226;
	atom.shared.add.u32 	%r228, [%r227], 1;
	shr.u64 	%rd122, %rd249, %r353;
	cvt.u32.u64 	%r229, %rd122;
	and.b32  	%r230, %r229, %r163;
	shl.b32 	%r231, %r230, 2;
	add.s32 	%r232, %r159, %r231;
	atom.shared.add.u32 	%r233, [%r232], 1;
	shr.u64 	%rd123, %rd248, %r353;
	cvt.u32.u64 	%r234, %rd123;
	and.b32  	%r235, %r234, %r163;
	shl.b32 	%r236, %r235, 2;
	add.s32 	%r237, %r159, %r236;
	atom.shared.add.u32 	%r238, [%r237], 1;
	shr.u64 	%rd124, %rd247, %r353;
	cvt.u32.u64 	%r239, %rd124;
	and.b32  	%r240, %r239, %r163;
	shl.b32 	%r241, %r240, 2;
	add.s32 	%r242, %r159, %r241;
	atom.shared.add.u32 	%r243, [%r242], 1;
	add.s32 	%r353, %r353, 8;
	add.s32 	%r352, %r352, 1;
	setp.lt.s32 	%p43, %r353, %r94;
	@%p43 bra 	$L__BB21_68;
$L__BB21_69:
	add.s64 	%rd231, %rd231, %rd4;
	setp.lt.u64 	%p44, %rd231, %rd9;
	@%p44 bra 	$L__BB21_32;
$L__BB21_70:
	bar.sync 	0;
	@%p1 bra 	$L__BB21_152;
	setp.lt.u32 	%p45, %r1, 7;
	mov.b32 	%r356, 0;
	@%p45 bra 	$L__BB21_90;
	mov.b32 	%r354, 0;
$L__BB21_73:
	.pragma "nounroll";
	shl.b32 	%r246, %r354, 10;
	add.s32 	%r43, %r6, %r246;
	ld.shared.u32 	%r44, [%r43];
	setp.eq.s32 	%p46, %r44, 0;
	@%p46 bra 	$L__BB21_75;
	cvt.u32.u64 	%r247, %rd5;
	shl.b32 	%r248, %r354, 8;
	add.s32 	%r249, %r248, %r247;
	mul.wide.u32 	%rd125, %r249, 8;
	add.s64 	%rd126, %rd2, %rd125;
	cvt.u64.u32 	%rd127, %r44;
	atom.global.add.u64 	%rd128, [%rd126], %rd127;
$L__BB21_75:
	ld.shared.u32 	%r45, [%r43+1024];
	setp.eq.s32 	%p47, %r45, 0;
	@%p47 bra 	$L__BB21_77;
	cvt.u32.u64 	%r250, %rd5;
	shl.b32 	%r251, %r354, 8;
	add.s32 	%r252, %r251, %r250;
	add.s32 	%r253, %r252, 256;
	mul.wide.u32 	%rd129, %r253, 8;
	add.s64 	%rd130, %rd2, %rd129;
	cvt.u64.u32 	%rd131, %r45;
	atom.global.add.u64 	%rd132, [%rd130], %rd131;
$L__BB21_77:
	ld.shared.u32 	%r46, [%r43+2048];
	setp.eq.s32 	%p48, %r46, 0;
	@%p48 bra 	$L__BB21_79;
	cvt.u32.u64 	%r254, %rd5;
	shl.b32 	%r255, %r354, 8;
	add.s32 	%r256, %r255, %r254;
	add.s32 	%r257, %r256, 512;
	mul.wide.u32 	%rd133, %r257, 8;
	add.s64 	%rd134, %rd2, %rd133;
	cvt.u64.u32 	%rd135, %r46;
	atom.global.add.u64 	%rd136, [%rd134], %rd135;
$L__BB21_79:
	ld.shared.u32 	%r47, [%r43+3072];
	setp.eq.s32 	%p49, %r47, 0;
	@%p49 bra 	$L__BB21_81;
	cvt.u32.u64 	%r258, %rd5;
	shl.b32 	%r259, %r354, 8;
	add.s32 	%r260, %r259, %r258;
	add.s32 	%r261, %r260, 768;
	mul.wide.u32 	%rd137, %r261, 8;
	add.s64 	%rd138, %rd2, %rd137;
	cvt.u64.u32 	%rd139, %r47;
	atom.global.add.u64 	%rd140, [%rd138], %rd139;
$L__BB21_81:
	ld.shared.u32 	%r48, [%r43+4096];
	setp.eq.s32 	%p50, %r48, 0;
	@%p50 bra 	$L__BB21_83;
	cvt.u32.u64 	%r262, %rd5;
	shl.b32 	%r263, %r354, 8;
	add.s32 	%r264, %r263, %r262;
	add.s32 	%r265, %r264, 1024;
	mul.wide.u32 	%rd141, %r265, 8;
	add.s64 	%rd142, %rd2, %rd141;
	cvt.u64.u32 	%rd143, %r48;
	atom.global.add.u64 	%rd144, [%rd142], %rd143;
$L__BB21_83:
	ld.shared.u32 	%r49, [%r43+5120];
	setp.eq.s32 	%p51, %r49, 0;
	@%p51 bra 	$L__BB21_85;
	cvt.u32.u64 	%r266, %rd5;
	shl.b32 	%r267, %r354, 8;
	add.s32 	%r268, %r267, %r266;
	add.s32 	%r269, %r268, 1280;
	mul.wide.u32 	%rd145, %r269, 8;
	add.s64 	%rd146, %rd2, %rd145;
	cvt.u64.u32 	%rd147, %r49;
	atom.global.add.u64 	%rd148, [%rd146], %rd147;
$L__BB21_85:
	ld.shared.u32 	%r50, [%r43+6144];
	setp.eq.s32 	%p52, %r50, 0;
	@%p52 bra 	$L__BB21_87;
	cvt.u32.u64 	%r270, %rd5;
	shl.b32 	%r271, %r354, 8;
	add.s32 	%r272, %r271, %r270;
	add.s32 	%r273, %r272, 1536;
	mul.wide.u32 	%rd149, %r273, 8;
	add.s64 	%rd150, %rd2, %rd149;
	cvt.u64.u32 	%rd151, %r50;
	atom.global.add.u64 	%rd152, [%rd150], %rd151;
$L__BB21_87:
	ld.shared.u32 	%r51, [%r43+7168];
	setp.eq.s32 	%p53, %r51, 0;
	@%p53 bra 	$L__BB21_89;
	cvt.u32.u64 	%r274, %rd5;
	shl.b32 	%r275, %r354, 8;
	add.s32 	%r276, %r275, %r274;
	add.s32 	%r277, %r276, 1792;
	mul.wide.u32 	%rd153, %r277, 8;
	add.s64 	%rd154, %rd2, %rd153;
	cvt.u64.u32 	%rd155, %r51;
	atom.global.add.u64 	%rd156, [%rd154], %rd155;
$L__BB21_89:
	add.s32 	%r354, %r354, 8;
	setp.ne.s32 	%p54, %r354, %r14;
	mov.u32 	%r356, %r14;
	@%p54 bra 	$L__BB21_73;
$L__BB21_90:
	add.s32 	%r54, %r5, -1;
	setp.eq.s32 	%p55, %r3, 0;
	@%p55 bra 	$L__BB21_111;
	setp.lt.u32 	%p56, %r4, 3;
	@%p56 bra 	$L__BB21_101;
	shl.b32 	%r278, %r356, 10;
	add.s32 	%r55, %r6, %r278;
	ld.shared.u32 	%r56, [%r55];
	setp.eq.s32 	%p57, %r56, 0;
	@%p57 bra 	$L__BB21_94;
	cvt.u32.u64 	%r279, %rd5;
	shl.b32 	%r280, %r356, 8;
	add.s32 	%r281, %r280, %r279;
	mul.wide.u32 	%rd157, %r281, 8;
	add.s64 	%rd158, %rd2, %rd157;
	cvt.u64.u32 	%rd159, %r56;
	atom.global.add.u64 	%rd160, [%rd158], %rd159;
$L__BB21_94:
	ld.shared.u32 	%r57, [%r55+1024];
	setp.eq.s32 	%p58, %r57, 0;
	@%p58 bra 	$L__BB21_96;
	cvt.u32.u64 	%r282, %rd5;
	shl.b32 	%r283, %r356, 8;
	add.s32 	%r284, %r283, %r282;
	add.s32 	%r285, %r284, 256;
	mul.wide.u32 	%rd161, %r285, 8;
	add.s64 	%rd162, %rd2, %rd161;
	cvt.u64.u32 	%rd163, %r57;
	atom.global.add.u64 	%rd164, [%rd162], %rd163;
$L__BB21_96:
	ld.shared.u32 	%r58, [%r55+2048];
	setp.eq.s32 	%p59, %r58, 0;
	@%p59 bra 	$L__BB21_98;
	cvt.u32.u64 	%r286, %rd5;
	shl.b32 	%r287, %r356, 8;
	add.s32 	%r288, %r287, %r286;
	add.s32 	%r289, %r288, 512;
	mul.wide.u32 	%rd165, %r289, 8;
	add.s64 	%rd166, %rd2, %rd165;
	cvt.u64.u32 	%rd167, %r58;
	atom.global.add.u64 	%rd168, [%rd166], %rd167;
$L__BB21_98:
	ld.shared.u32 	%r59, [%r55+3072];
	setp.eq.s32 	%p60, %r59, 0;
	@%p60 bra 	$L__BB21_100;
	cvt.u32.u64 	%r290, %rd5;
	shl.b32 	%r291, %r356, 8;
	add.s32 	%r292, %r291, %r290;
	add.s32 	%r293, %r292, 768;
	mul.wide.u32 	%rd169, %r293, 8;
	add.s64 	%rd170, %rd2, %rd169;
	cvt.u64.u32 	%rd171, %r59;
	atom.global.add.u64 	%rd172, [%rd170], %rd171;
$L__BB21_100:
	add.s32 	%r356, %r356, 4;
$L__BB21_101:
	setp.eq.s32 	%p61, %r5, 0;
	@%p61 bra 	$L__BB21_111;
	setp.eq.s32 	%p62, %r54, 0;
	@%p62 bra 	$L__BB21_108;
	shl.b32 	%r294, %r356, 10;
	add.s32 	%r62, %r6, %r294;
	ld.shared.u32 	%r63, [%r62];
	setp.eq.s32 	%p63, %r63, 0;
	@%p63 bra 	$L__BB21_105;
	cvt.u32.u64 	%r295, %rd5;
	shl.b32 	%r296, %r356, 8;
	add.s32 	%r297, %r296, %r295;
	mul.wide.u32 	%rd173, %r297, 8;
	add.s64 	%rd174, %rd2, %rd173;
	cvt.u64.u32 	%rd175, %r63;
	atom.global.add.u64 	%rd176, [%rd174], %rd175;
$L__BB21_105:
	ld.shared.u32 	%r64, [%r62+1024];
	setp.eq.s32 	%p64, %r64, 0;
	@%p64 bra 	$L__BB21_107;
	cvt.u32.u64 	%r298, %rd5;
	shl.b32 	%r299, %r356, 8;
	add.s32 	%r300, %r299, %r298;
	add.s32 	%r301, %r300, 256;
	mul.wide.u32 	%rd177, %r301, 8;
	add.s64 	%rd178, %rd2, %rd177;
	cvt.u64.u32 	%rd179, %r64;
	atom.global.add.u64 	%rd180, [%rd178], %rd179;
$L__BB21_107:
	add.s32 	%r356, %r356, 2;
$L__BB21_108:
	setp.eq.s32 	%p65, %r15, 0;
	@%p65 bra 	$L__BB21_111;
	shl.b32 	%r302, %r356, 10;
	add.s32 	%r303, %r6, %r302;
	ld.shared.u32 	%r67, [%r303];
	setp.eq.s32 	%p66, %r67, 0;
	@%p66 bra 	$L__BB21_111;
	cvt.u32.u64 	%r304, %rd5;
	shl.b32 	%r305, %r356, 8;
	add.s32 	%r306, %r305, %r304;
	mul.wide.u32 	%rd181, %r306, 8;
	add.s64 	%rd182, %rd2, %rd181;
	cvt.u64.u32 	%rd183, %r67;
	atom.global.add.u64 	%rd184, [%rd182], %rd183;
$L__BB21_111:
	cvt.u32.u64 	%r307, %rd5;
	setp.gt.u32 	%p67, %r307, 127;
	@%p67 bra 	$L__BB21_152;
	setp.lt.u32 	%p68, %r1, 7;
	mov.b32 	%r360, 0;
	@%p68 bra 	$L__BB21_131;
	mov.b32 	%r358, 0;
$L__BB21_114:
	.pragma "nounroll";
	shl.b32 	%r311, %r358, 10;
	add.s32 	%r69, %r6, %r311;
	ld.shared.u32 	%r70, [%r69+512];
	setp.eq.s32 	%p69, %r70, 0;
	shl.b32 	%r312, %r358, 8;
	add.s32 	%r313, %r312, %r307;
	mul.wide.u32 	%rd185, %r313, 8;
	add.s64 	%rd78, %rd2, %rd185;
	@%p69 bra 	$L__BB21_116;
	cvt.u64.u32 	%rd186, %r70;
	atom.global.add.u64 	%rd187, [%rd78+1024], %rd186;
$L__BB21_116:
	ld.shared.u32 	%r71, [%r69+1536];
	setp.eq.s32 	%p70, %r71, 0;
	@%p70 bra 	$L__BB21_118;
	cvt.u64.u32 	%rd188, %r71;
	atom.global.add.u64 	%rd189, [%rd78+3072], %rd188;
$L__BB21_118:
	ld.shared.u32 	%r72, [%r69+2560];
	setp.eq.s32 	%p71, %r72, 0;
	@%p71 bra 	$L__BB21_120;
	cvt.u64.u32 	%rd190, %r72;
	atom.global.add.u64 	%rd191, [%rd78+5120], %rd190;
$L__BB21_120:
	ld.shared.u32 	%r73, [%r69+3584];
	setp.eq.s32 	%p72, %r73, 0;
	@%p72 bra 	$L__BB21_122;
	cvt.u64.u32 	%rd192, %r73;
	atom.global.add.u64 	%rd193, [%rd78+7168], %rd192;
$L__BB21_122:
	ld.shared.u32 	%r74, [%r69+4608];
	setp.eq.s32 	%p73, %r74, 0;
	@%p73 bra 	$L__BB21_124;
	cvt.u64.u32 	%rd194, %r74;
	atom.global.add.u64 	%rd195, [%rd78+9216], %rd194;
$L__BB21_124:
	ld.shared.u32 	%r75, [%r69+5632];
	setp.eq.s32 	%p74, %r75, 0;
	@%p74 bra 	$L__BB21_126;
	cvt.u64.u32 	%rd196, %r75;
	atom.global.add.u64 	%rd197, [%rd78+11264], %rd196;
$L__BB21_126:
	ld.shared.u32 	%r76, [%r69+6656];
	setp.eq.s32 	%p75, %r76, 0;
	@%p75 bra 	$L__BB21_128;
	cvt.u64.u32 	%rd198, %r76;
	atom.global.add.u64 	%rd199, [%rd78+13312], %rd198;
$L__BB21_128:
	ld.shared.u32 	%r77, [%r69+7680];
	setp.eq.s32 	%p76, %r77, 0;
	@%p76 bra 	$L__BB21_130;
	cvt.u64.u32 	%rd200, %r77;
	atom.global.add.u64 	%rd201, [%rd78+15360], %rd200;
$L__BB21_130:
	add.s32 	%r358, %r358, 8;
	setp.ne.s32 	%p77, %r358, %r14;
	mov.u32 	%r360, %r14;
	@%p77 bra 	$L__BB21_114;
$L__BB21_131:
	setp.eq.s32 	%p78, %r3, 0;
	@%p78 bra 	$L__BB21_152;
	setp.lt.u32 	%p79, %r4, 3;
	@%p79 bra 	$L__BB21_142;
	shl.b32 	%r314, %r360, 10;
	add.s32 	%r80, %r6, %r314;
	ld.shared.u32 	%r81, [%r80+512];
	setp.eq.s32 	%p80, %r81, 0;
	@%p80 bra 	$L__BB21_135;
	shl.b32 	%r316, %r360, 8;
	add.s32 	%r317, %r316, %r307;
	mul.wide.u32 	%rd202, %r317, 8;
	add.s64 	%rd203, %rd2, %rd202;
	cvt.u64.u32 	%rd204, %r81;
	atom.global.add.u64 	%rd205, [%rd203+1024], %rd204;
$L__BB21_135:
	ld.shared.u32 	%r82, [%r80+1536];
	setp.eq.s32 	%p81, %r82, 0;
	@%p81 bra 	$L__BB21_137;
	shl.b32 	%r319, %r360, 8;
	add.s32 	%r320, %r319, %r307;
	add.s32 	%r321, %r320, 256;
	mul.wide.u32 	%rd206, %r321, 8;
	add.s64 	%rd207, %rd2, %rd206;
	cvt.u64.u32 	%rd208, %r82;
	atom.global.add.u64 	%rd209, [%rd207+1024], %rd208;
$L__BB21_137:
	ld.shared.u32 	%r83, [%r80+2560];
	setp.eq.s32 	%p82, %r83, 0;
	@%p82 bra 	$L__BB21_139;
	shl.b32 	%r323, %r360, 8;
	add.s32 	%r324, %r323, %r307;
	add.s32 	%r325, %r324, 512;
	mul.wide.u32 	%rd210, %r325, 8;
	add.s64 	%rd211, %rd2, %rd210;
	cvt.u64.u32 	%rd212, %r83;
	atom.global.add.u64 	%rd213, [%rd211+1024], %rd212;
$L__BB21_139:
	ld.shared.u32 	%r84, [%r80+3584];
	setp.eq.s32 	%p83, %r84, 0;
	@%p83 bra 	$L__BB21_141;
	shl.b32 	%r327, %r360, 8;
	add.s32 	%r328, %r327, %r307;
	add.s32 	%r329, %r328, 768;
	mul.wide.u32 	%rd214, %r329, 8;
	add.s64 	%rd215, %rd2, %rd214;
	cvt.u64.u32 	%rd216, %r84;
	atom.global.add.u64 	%rd217, [%rd215+1024], %rd216;
$L__BB21_141:
	add.s32 	%r360, %r360, 4;
$L__BB21_142:
	setp.eq.s32 	%p84, %r5, 0;
	@%p84 bra 	$L__BB21_152;
	setp.eq.s32 	%p85, %r54, 0;
	@%p85 bra 	$L__BB21_149;
	shl.b32 	%r330, %r360, 10;
	add.s32 	%r87, %r6, %r330;
	ld.shared.u32 	%r88, [%r87+512];
	setp.eq.s32 	%p86, %r88, 0;
	@%p86 bra 	$L__BB21_146;
	shl.b32 	%r332, %r360, 8;
	add.s32 	%r333, %r332, %r307;
	mul.wide.u32 	%rd218, %r333, 8;
	add.s64 	%rd219, %rd2, %rd218;
	cvt.u64.u32 	%rd220, %r88;
	atom.global.add.u64 	%rd221, [%rd219+1024], %rd220;
$L__BB21_146:
	ld.shared.u32 	%r89, [%r87+1536];
	setp.eq.s32 	%p87, %r89, 0;
	@%p87 bra 	$L__BB21_148;
	shl.b32 	%r335, %r360, 8;
	add.s32 	%r336, %r335, %r307;
	add.s32 	%r337, %r336, 256;
	mul.wide.u32 	%rd222, %r337, 8;
	add.s64 	%rd223, %rd2, %rd222;
	cvt.u64.u32 	%rd224, %r89;
	atom.global.add.u64 	%rd225, [%rd223+1024], %rd224;
$L__BB21_148:
	add.s32 	%r360, %r360, 2;
$L__BB21_149:
	setp.eq.s32 	%p88, %r15, 0;
	@%p88 bra 	$L__BB21_152;
	shl.b32 	%r338, %r360, 10;
	add.s32 	%r339, %r6, %r338;
	ld.shared.u32 	%r92, [%r339+512];
	setp.eq.s32 	%p89, %r92, 0;
	@%p89 bra 	$L__BB21_152;
	shl.b32 	%r341, %r360, 8;
	add.s32 	%r342, %r341, %r307;
	mul.wide.u32 	%rd226, %r342, 8;
	add.s64 	%rd227, %rd2, %rd226;
	cvt.u64.u32 	%rd228, %r92;
	atom.global.add.u64 	%rd229, [%rd227+1024], %rd228;
$L__BB21_152:
	bar.sync 	0;
	add.s64 	%rd230, %rd230, 1;
	setp.ne.s64 	%p90, %rd230, %rd6;
	@%p90 bra 	$L__BB21_2;
$L__BB21_153:
	ret;

}
	// .globl	_ZN3cub18CUB_300001_SM_10006detail10radix_sort33DeviceRadixSortExclusiveSumKernelINS1_5radix10policy_hubIm7double2yE10Policy1000EyEEvPT0_
.visible .entry _ZN3cub18CUB_300001_SM_10006detail10radix_sort33DeviceRadixSortExclusiveSumKernelINS1_5radix10policy_hubIm7double2yE10Policy1000EyEEvPT0_(
	.param .u64 .ptr .align 1 _ZN3cub18CUB_300001_SM_10006detail10radix_sort33DeviceRadixSortExclusiveSumKernelINS1_5radix10policy_hubIm7double2yE10Policy1000EyEEvPT0__param_0
)
{
	.reg .pred 	%p<4>;
	.reg .b32 	%r<28>;
	.reg .b64 	%rd<54>;
	// demoted variable
	.shared .align 16 .b8 _ZZN3cub18CUB_300001_SM_10006detail10radix_sort33DeviceRadixSortExclusiveSumKernelINS1_5radix10policy_hubIm7double2yE10Policy1000EyEEvPT0_E12temp_storage[2336];
	ld.param.u64 	%rd5, [_ZN3cub18CUB_300001_SM_10006detail10radix_sort33DeviceRadixSortExclusiveSumKernelINS1_5radix10policy_hubIm7double2yE10Policy1000EyEEvPT0__param_0];
	cvta.to.global.u64 	%rd6, %rd5;
	mov.u32 	%r3, %ctaid.x;
	shl.b32 	%r4, %r3, 8;
	mov.u32 	%r1, %tid.x;
	setp.gt.u32 	%p1, %r1, 255;
	add.s32 	%r5, %r4, %r1;
	mul.wide.s32 	%rd7, %r5, 8;
	add.s64 	%rd1, %rd6, %rd7;
	@%p1 bra 	$L__BB22_2;
	ld.global.u64 	%rd53, [%rd1];
$L__BB22_2:
	shr.u32 	%r6, %r1, 3;
	add.s32 	%r7, %r6, %r1;
	shl.b32 	%r8, %r7, 3;
	mov.u32 	%r9, _ZZN3cub18CUB_300001_SM_10006detail10radix_sort33DeviceRadixSortExclusiveSumKernelINS1_5radix10policy_hubIm7double2yE10Policy1000EyEEvPT0_E12temp_storage;
	add.s32 	%r10, %r9, %r8;
	add.s32 	%r2, %r10, 16;
	st.shared.u64 	[%r10+16], %rd53;
	bar.sync 	0;
	setp.gt.u32 	%p2, %r1, 31;
	@%p2 bra 	$L__BB22_4;
	mad.lo.s32 	%r27, %r1, 72, %r9;
	ld.shared.u64 	%rd23, [%r27+16];
	ld.shared.u64 	%rd24, [%r27+24];
	ld.shared.u64 	%rd25, [%r27+32];
	ld.shared.u64 	%rd26, [%r27+40];
	ld.shared.u64 	%rd27, [%r27+48];
	ld.shared.u64 	%rd28, [%r27+56];
	ld.shared.u64 	%rd29, [%r27+64];
	ld.shared.u64 	%rd30, [%r27+72];
	add.s64 	%rd31, %rd24, %rd23;
	add.s64 	%rd32, %rd31, %rd25;
	add.s64 	%rd33, %rd32, %rd26;
	add.s64 	%rd34, %rd33, %rd27;
	add.s64 	%rd35, %rd34, %rd28;
	add.s64 	%rd36, %rd35, %rd29;
	add.s64 	%rd10, %rd36, %rd30;
	mov.b32 	%r11, 1;
	mov.b32 	%r24, 0;
	mov.b32 	%r25, -1;
	// begin inline asm
	{  .reg .u64 r0;  .reg .u32 lo;  .reg .u32 hi;  .reg .pred p;  mov.b64 {lo, hi}, %rd10;  shfl.sync.up.b32 lo|p, lo, %r11, %r24, %r25;  shfl.sync.up.b32 hi|p, hi, %r11, %r24, %r25;  mov.b64 r0, {lo, hi};  @p add.u64 r0, r0, %rd10;  mov.u64 %rd8, r0;}
	// end inline asm
	mov.b32 	%r14, 2;
	// begin inline asm
	{  .reg .u64 r0;  .reg .u32 lo;  .reg .u32 hi;  .reg .pred p;  mov.b64 {lo, hi}, %rd8;  shfl.sync.up.b32 lo|p, lo, %r14, %r24, %r25;  shfl.sync.up.b32 hi|p, hi, %r14, %r24, %r25;  mov.b64 r0, {lo, hi};  @p add.u64 r0, r0, %rd8;  mov.u64 %rd11, r0;}
	// end inline asm
	mov.b32 	%r17, 4;
	// begin inline asm
	{  .reg .u64 r0;  .reg .u32 lo;  .reg .u32 hi;  .reg .pred p;  mov.b64 {lo, hi}, %rd11;  shfl.sync.up.b32 lo|p, lo, %r17, %r24, %r25;  shfl.sync.up.b32 hi|p, hi, %r17, %r24, %r25;  mov.b64 r0, {lo, hi};  @p add.u64 r0, r0, %rd11;  mov.u64 %rd14, r0;}
	// end inline asm
	mov.b32 	%r20, 8;
	// begin inline asm
	{  .reg .u64 r0;  .reg .u32 lo;  .reg .u32 hi;  .reg .pred p;  mov.b64 {lo, hi}, %rd14;  shfl.sync.up.b32 lo|p, lo, %r20, %r24, %r25;  shfl.sync.up.b32 hi|p, hi, %r20, %r24, %r25;  mov.b64 r0, {lo, hi};  @p add.u64 r0, r0, %rd14;  mov.u64 %rd17, r0;}
	// end inline asm
	mov.b32 	%r23, 16;
	// begin inline asm
	{  .reg .u64 r0;  .reg .u32 lo;  .reg .u32 hi;  .reg .pred p;  mov.b64 {lo, hi}, %rd17;  shfl.sync.up.b32 lo|p, lo, %r23, %r24, %r25;  shfl.sync.up.b32 hi|p, hi, %r23, %r24, %r25;  mov.b64 r0, {lo, hi};  @p add.u64 r0, r0, %rd17;  mov.u64 %rd20, r0;}
	// end inline asm
	sub.s64 	%rd37, %rd20, %rd10;
	ld.shared.u64 	%rd38, [%r27+16];
	ld.shared.u64 	%rd39, [%r27+24];
	ld.shared.u64 	%rd40, [%r27+32];
	ld.shared.u64 	%rd41, [%r27+40];
	ld.shared.u64 	%rd42, [%r27+48];
	ld.shared.u64 	%rd43, [%r27+56];
	ld.shared.u64 	%rd44, [%r27+64];
	add.s64 	%rd45, %rd38, %rd37;
	add.s64 	%rd46, %rd39, %rd45;
	add.s64 	%rd47, %rd40, %rd46;
	add.s64 	%rd48, %rd41, %rd47;
	add.s64 	%rd49, %rd42, %rd48;
	add.s64 	%rd50, %rd43, %rd49;
	add.s64 	%rd51, %rd44, %rd50;
	st.shared.u64 	[%r27+16], %rd37;
	st.shared.u64 	[%r27+24], %rd45;
	st.shared.u64 	[%r27+32], %rd46;
	st.shared.u64 	[%r27+40], %rd47;
	st.shared.u64 	[%r27+48], %rd48;
	st.shared.u64 	[%r27+56], %rd49;
	st.shared.u64 	[%r27+64], %rd50;
	st.shared.u64 	[%r27+72], %rd51;
$L__BB22_4:
	setp.gt.u32 	%p3, %r1, 255;
	bar.sync 	0;
	@%p3 bra 	$L__BB22_6;
	ld.shared.u64 	%rd52, [%r2];
	st.global.u64 	[%rd1], %rd52;
$L__BB22_6:
	ret;

}
	// .globl	_ZN3cub18CUB_300001_SM_10006detail10radix_sort29DeviceRadixSortOnesweepKernelINS1_5radix10policy_hubIm7double2yE10Policy1000ELNS0_9SortOrderE0EmS6_yiiNS1_21identity_decomposer_tEEEvPT5_SC_PT3_PKSD_PT1_PKSH_PT2_PKSL_T4_iiT6_
.visible .entry _ZN3cub18CUB_300001_SM_10006detail10radix_sort29DeviceRadixSortOnesweepKernelINS1_5radix10policy_hubIm7double2yE10Policy1000ELNS0_9SortOrderE0EmS6_yiiNS1_21identity_decomposer_tEEEvPT5_SC_PT3_PKSD_PT1_PKSH_PT2_PKSL_T4_iiT6_(
	.param .u64 .ptr .align 1 _ZN3cub18CUB_300001_SM_10006detail10radix_sort29DeviceRadixSortOnesweepKernelINS1_5radix10policy_hubIm7double2yE10Policy1000ELNS0_9SortOrderE0EmS6_yiiNS1_21identity_decomposer_tEEEvPT5_SC_PT3_PKSD_PT1_PKSH_PT2_PKSL_T4_iiT6__param_0,
	.param .u64 .ptr .align 1 _ZN3cub18CUB_300001_SM_10006detail10radix_sort29DeviceRadixSortOnesweepKernelINS1_5radix10policy_hubIm7double2yE10Policy1000ELNS0_9SortOrderE0EmS6_yiiNS1_21identity_decomposer_tEEEvPT5_SC_PT3_PKSD_PT1_PKSH_PT2_PKSL_T4_iiT6__param_1,
	.param .u64 .ptr .align 1 _ZN3cub18CUB_300001_SM_10006detail10radix_sort29DeviceRadixSortOnesweepKernelINS1_5radix10policy_hubIm7double2yE10Policy1000ELNS0_9SortOrderE0EmS6_yiiNS1_21identity_decomposer_tEEEvPT5_SC_PT3_PKSD_PT1_PKSH_PT2_PKSL_T4_iiT6__param_2,
	.param .u64 .ptr .align 1 _ZN3cub18CUB_300001_SM_10006detail10radix_sort29DeviceRadixSortOnesweepKernelINS1_5radix10policy_hubIm7double2yE10Policy1000ELNS0_9SortOrderE0EmS6_yiiNS1_21identity_decomposer_tEEEvPT5_SC_PT3_PKSD_PT1_PKSH_PT2_PKSL_T4_iiT6__param_3,
	.param .u64 .ptr .align 1 _ZN3cub18CUB_300001_SM_10006detail10radix_sort29DeviceRadixSortOnesweepKernelINS1_5radix10policy_hubIm7double2yE10Policy1000ELNS0_9SortOrderE0EmS6_yiiNS1_21identity_decomposer_tEEEvPT5_SC_PT3_PKSD_PT1_PKSH_PT2_PKSL_T4_iiT6__param_4,
	.param .u64 .ptr .align 1 _ZN3cub18CUB_300001_SM_10006detail10radix_sort29DeviceRadixSortOnesweepKernelINS1_5radix10policy_hubIm7double2yE10Policy1000ELNS0_9SortOrderE0EmS6_yiiNS1_21identity_decomposer_tEEEvPT5_SC_PT3_PKSD_PT1_PKSH_PT2_PKSL_T4_iiT6__param_5,
	.param .u64 .ptr .align 1 _ZN3cub18CUB_300001_SM_10006detail10radix_sort29DeviceRadixSortOnesweepKernelINS1_5radix10policy_hubIm7double2yE10Policy1000ELNS0_9SortOrderE0EmS6_yiiNS1_21identity_decomposer_tEEEvPT5_SC_PT3_PKSD_PT1_PKSH_PT2_PKSL_T4_iiT6__param_6,
	.param .u64 .ptr .align 1 _ZN3cub18CUB_300001_SM_10006detail10radix_sort29DeviceRadixSortOnesweepKernelINS1_5radix10policy_hubIm7double2yE10Policy1000ELNS0_9SortOrderE0EmS6_yiiNS1_21identity_decomposer_tEEEvPT5_SC_PT3_PKSD_PT1_PKSH_PT2_PKSL_T4_iiT6__param_7,
	.param .u32 _ZN3cub18CUB_300001_SM_10006detail10radix_sort29DeviceRadixSortOnesweepKernelINS1_5radix10policy_hubIm7double2yE10Policy1000ELNS0_9SortOrderE0EmS6_yiiNS1_21identity_decomposer_tEEEvPT5_SC_PT3_PKSD_PT1_PKSH_PT2_PKSL_T4_iiT6__param_8,
	.param .u32 _ZN3cub18CUB_300001_SM_10006detail10radix_sort29DeviceRadixSortOnesweepKernelINS1_5radix10policy_hubIm7double2yE10Policy1000ELNS0_9SortOrderE0EmS6_yiiNS1_21identity_decomposer_tEEEvPT5_SC_PT3_PKSD_PT1_PKSH_PT2_PKSL_T4_iiT6__param_9,
	.param .u32 _ZN3cub18CUB_300001_SM_10006detail10radix_sort29DeviceRadixSortOnesweepKernelINS1_5radix10policy_hubIm7double2yE10Policy1000ELNS0_9SortOrderE0EmS6_yiiNS1_21identity_decomposer_tEEEvPT5_SC_PT3_PKSD_PT1_PKSH_PT2_PKSL_T4_iiT6__param_10,
	.param .align 1 .b8 _ZN3cub18CUB_300001_SM_10006detail10radix_sort29DeviceRadixSortOnesweepKernelINS1_5radix10policy_hubIm7double2yE10Policy1000ELNS0_9SortOrderE0EmS6_yiiNS1_21identity_decomposer_tEEEvPT5_SC_PT3_PKSD_PT1_PKSH_PT2_PKSL_T4_iiT6__param_11[1]
)
.maxntid 384
{
	.reg .pred 	%p<105>;
	.reg .b32 	%r<761>;
	.reg .b64 	%rd<265>;
	.reg .b64 	%fd<173>;
	// demoted variable
	.shared .align 16 .b8 _ZZN3cub18CUB_300001_SM_10006detail10radix_sort29DeviceRadixSortOnesweepKernelINS1_5radix10policy_hubIm7double2yE10Policy1000ELNS0_9SortOrderE0EmS6_yiiNS1_21identity_decomposer_tEEEvPT5_SC_PT3_PKSD_PT1_PKSH_PT2_PKSL_T4_iiT6_E1s[38912];
	ld.param.u64 	%rd60, [_ZN3cub18CUB_300001_SM_10006detail10radix_sort29DeviceRadixSortOnesweepKernelINS1_5radix10policy_hubIm7double2yE10Policy1000ELNS0_9SortOrderE0EmS6_yiiNS1_21identity_decomposer_tEEEvPT5_SC_PT3_PKSD_PT1_PKSH_PT2_PKSL_T4_iiT6__param_0];
	ld.param.u64 	%rd56, [_ZN3cub18CUB_300001_SM_10006detail10radix_sort29DeviceRadixSortOnesweepKernelINS1_5radix10policy_hubIm7double2yE10Policy1000ELNS0_9SortOrderE0EmS6_yiiNS1_21identity_decomposer_tEEEvPT5_SC_PT3_PKSD_PT1_PKSH_PT2_PKSL_T4_iiT6__param_1];
	ld.param.u64 	%rd58, [_ZN3cub18CUB_300001_SM_10006detail10radix_sort29DeviceRadixSortOnesweepKernelINS1_5radix10policy_hubIm7double2yE10Policy1000ELNS0_9SortOrderE0EmS6_yiiNS1_21identity_decomposer_tEEEvPT5_SC_PT3_PKSD_PT1_PKSH_PT2_PKSL_T4_iiT6__param_3];
	ld.param.u64 	%rd61, [_ZN3cub18CUB_300001_SM_10006detail10radix_sort29DeviceRadixSortOnesweepKernelINS1_5radix10policy_hubIm7double2yE10Policy1000ELNS0_9SortOrderE0EmS6_yiiNS1_21identity_decomposer_tEEEvPT5_SC_PT3_PKSD_PT1_PKSH_PT2_PKSL_T4_iiT6__param_4];
	ld.param.u64 	%rd62, [_ZN3cub18CUB_300001_SM_10006detail10radix_sort29DeviceRadixSortOnesweepKernelINS1_5radix10policy_hubIm7double2yE10Policy1000ELNS0_9SortOrderE0EmS6_yiiNS1_21identity_decomposer_tEEEvPT5_SC_PT3_PKSD_PT1_PKSH_PT2_PKSL_T4_iiT6__param_5];
	ld.param.u64 	%rd63, [_ZN3cub18CUB_300001_SM_10006detail10radix_sort29DeviceRadixSortOnesweepKernelINS1_5radix10policy_hubIm7double2yE10Policy1000ELNS0_9SortOrderE0EmS6_yiiNS1_21identity_decomposer_tEEEvPT5_SC_PT3_PKSD_PT1_PKSH_PT2_PKSL_T4_iiT6__param_6];
	ld.param.u64 	%rd59, [_ZN3cub18CUB_300001_SM_10006detail10radix_sort29DeviceRadixSortOnesweepKernelINS1_5radix10policy_hubIm7double2yE10Policy1000ELNS0_9SortOrderE0EmS6_yiiNS1_21identity_decomposer_tEEEvPT5_SC_PT3_PKSD_PT1_PKSH_PT2_PKSL_T4_iiT6__param_7];
	ld.param.u32 	%r118, [_ZN3cub18CUB_300001_SM_10006detail10radix_sort29DeviceRadixSortOnesweepKernelINS1_5radix10policy_hubIm7double2yE10Policy1000ELNS0_9SortOrderE0EmS6_yiiNS1_21identity_decomposer_tEEEvPT5_SC_PT3_PKSD_PT1_PKSH_PT2_PKSL_T4_iiT6__param_8];
	ld.param.u32 	%r119, [_ZN3cub18CUB_300001_SM_10006detail10radix_sort29DeviceRadixSortOnesweepKernelINS1_5radix10policy_hubIm7double2yE10Policy1000ELNS0_9SortOrderE0EmS6_yiiNS1_21identity_decomposer_tEEEvPT5_SC_PT3_PKSD_PT1_PKSH_PT2_PKSL_T4_iiT6__param_9];
	ld.param.u32 	%r120, [_ZN3cub18CUB_300001_SM_10006detail10radix_sort29DeviceRadixSortOnesweepKernelINS1_5radix10policy_hubIm7double2yE10Policy1000ELNS0_9SortOrderE0EmS6_yiiNS1_21identity_decomposer_tEEEvPT5_SC_PT3_PKSD_PT1_PKSH_PT2_PKSL_T4_iiT6__param_10];
	cvta.to.global.u64 	%rd1, %rd63;
	cvta.to.global.u64 	%rd2, %rd61;
	cvta.to.global.u64 	%rd3, %rd60;
	cvta.to.global.u64 	%rd4, %rd62;
	mov.u32 	%r1, %tid.x;
	shr.u32 	%r2, %r1, 5;
	// begin inline asm
	mov.u32 %r121, %laneid;
	// end inline asm
	setp.ne.s32 	%p1, %r1, 0;
	@%p1 bra 	$L__BB23_2;
	cvta.to.global.u64 	%rd64, %rd56;
	atom.global.add.u32 	%r122, [%rd64], 1;
	st.shared.u32 	[_ZZN3cub18CUB_300001_SM_10006detail10radix_sort29DeviceRadixSortOnesweepKernelINS1_5radix10policy_hubIm7double2yE10Policy1000ELNS0_9SortOrderE0EmS6_yiiNS1_21identity_decomposer_tEEEvPT5_SC_PT3_PKSD_PT1_PKSH_PT2_PKSL_T4_iiT6_E1s+36864], %r122;
$L__BB23_2:
	bar.sync 	0;
	ld.shared.u32 	%r4, [_ZZN3cub18CUB_300001_SM_10006detail10radix_sort29DeviceRadixSortOnesweepKernelINS1_5radix10policy_hubIm7double2yE10Policy1000ELNS0_9SortOrderE0EmS6_yiiNS1_21identity_decomposer_tEEEvPT5_SC_PT3_PKSD_PT1_PKSH_PT2_PKSL_T4_iiT6_E1s+36864];
	mul.lo.s32 	%r123, %r4, 2304;
	add.s32 	%r5, %r123, 2304;
	setp.gt.s32 	%p2, %r5, %r118;
	cvt.s64.s32 	%rd5, %r123;
	@%p2 bra 	$L__BB23_4;
	and.b32  	%r124, %r1, 31;
	and.b32  	%r125, %r1, 992;
	mul.lo.s32 	%r126, %r125, 6;
	or.b32  	%r127, %r126, %r124;
	cvt.u64.u32 	%rd65, %r127;
	add.s64 	%rd66, %rd65, %rd5;
	shl.b64 	%rd67, %rd66, 3;
	add.s64 	%rd68, %rd4, %rd67;
	ld.global.u64 	%rd262, [%rd68];
	ld.global.u64 	%rd261, [%rd68+256];
	ld.global.u64 	%rd260, [%rd68+512];
	ld.global.u64 	%rd259, [%rd68+768];
	ld.global.u64 	%rd258, [%rd68+1024];
	ld.global.u64 	%rd257, [%rd68+1280];
	bra.uni 	$L__BB23_16;
$L__BB23_4:
	cvt.u32.u64 	%r128, %rd5;
	sub.s32 	%r6, %r118, %r128;
	and.b32  	%r129, %r1, 31;
	and.b32  	%r130, %r1, 992;
	mul.lo.s32 	%r131, %r130, 6;
	or.b32  	%r7, %r131, %r129;
	setp.ge.s32 	%p3, %r7, %r6;
	cvt.u64.u32 	%rd70, %r7;
	add.s64 	%rd71, %rd70, %rd5;
	shl.b64 	%rd72, %rd71, 3;
	add.s64 	%rd12, %rd4, %rd72;
	mov.b64 	%rd262, -1;
	@%p3 bra 	$L__BB23_6;
	ld.global.u64 	%rd262, [%rd12];
$L__BB23_6:
	add.s32 	%r132, %r7, 32;
	setp.ge.s32 	%p4, %r132, %r6;
	mov.b64 	%rd261, -1;
	@%p4 bra 	$L__BB23_8;
	ld.global.u64 	%rd261, [%rd12+256];
$L__BB23_8:
	add.s32 	%r133, %r7, 64;
	setp.ge.s32 	%p5, %r133, %r6;
	mov.b64 	%rd260, -1;
	@%p5 bra 	$L__BB23_10;
	ld.global.u64 	%rd260, [%rd12+512];
$L__BB23_10:
	add.s32 	%r134, %r7, 96;
	setp.ge.s32 	%p6, %r134, %r6;
	mov.b64 	%rd259, -1;
	@%p6 bra 	$L__BB23_12;
	ld.global.u64 	%rd259, [%rd12+768];
$L__BB23_12:
	add.s32 	%r135, %r7, 128;
	setp.ge.s32 	%p7, %r135, %r6;
	mov.b64 	%rd258, -1;
	@%p7 bra 	$L__BB23_14;
	ld.global.u64 	%rd258, [%rd12+1024];
$L__BB23_14:
	add.s32 	%r136, %r7, 160;
	setp.ge.s32 	%p8, %r136, %r6;
	mov.b64 	%rd257, -1;
	@%p8 bra 	$L__BB23_16;
	ld.global.u64 	%rd257, [%rd12+1280];
$L__BB23_16:
	mov.b32 	%r137, -1;
	shl.b32 	%r138, %r137, %r120;
	not.b32 	%r8, %r138;
	shl.b32 	%r139, %r2, 10;
	mov.u32 	%r140, _ZZN3cub18CUB_300001_SM_10006detail10radix_sort29DeviceRadixSortOnesweepKernelINS1_5radix10policy_hubIm7double2yE10Policy1000ELNS0_9SortOrderE0EmS6_yiiNS1_21identity_decomposer_tEEEvPT5_SC_PT3_PKSD_PT1_PKSH_PT2_PKSL_T4_iiT6_E1s;
	add.s32 	%r9, %r140, %r139;
	setp.gt.s32 	%p9, %r121, 255;
	@%p9 bra 	$L__BB23_29;
	max.s32 	%r141, %r121, 224;
	sub.s32 	%r142, %r141, %r121;
	add.s32 	%r143, %r142, 31;
	shr.u32 	%r144, %r143, 5;
	add.s32 	%r10, %r144, 1;
	and.b32  	%r11, %r10, 15;
	setp.lt.u32 	%p10, %r143, 480;
	mov.u32 	%r741, %r121;
	@%p10 bra 	$L__BB23_20;
	and.b32  	%r145, %r10, 268435440;
	neg.s32 	%r739, %r145;
	shl.b32 	%r147, %r121, 2;
	add.s32 	%r148, %r139, %r147;
	add.s32 	%r150, %r148, %r140;
	add.s32 	%r738, %r150, 1024;
	mov.u32 	%r741, %r121;
$L__BB23_19:
	.pragma "nounroll";
	mov.b32 	%r151, 0;
	st.shared.u32 	[%r738+-1024], %r151;
	st.shared.u32 	[%r738+-896], %r151;
	st.shared.u32 	[%r738+-768], %r151;
	st.shared.u32 	[%r738+-640], %r151;
	st.shared.u32 	[%r738+-512], %r151;
	st.shared.u32 	[%r738+-384], %r151;
	st.shared.u32 	[%r738+-256], %r151;
	st.shared.u32 	[%r738+-128], %r151;
	st.shared.u32 	[%r738], %r151;
	st.shared.u32 	[%r738+128], %r151;
	st.shared.u32 	[%r738+256], %r151;
	st.shared.u32 	[%r738+384], %r151;
	st.shared.u32 	[%r738+512], %r151;
	st.shared.u32 	[%r738+640], %r151;
	st.shared.u32 	[%r738+768], %r151;
	st.shared.u32 	[%r738+896], %r151;
	add.s32 	%r741, %r741, 512;
	add.s32 	%r739, %r739, 16;
	add.s32 	%r738, %r738, 2048;
	setp.ne.s32 	%p11, %r739, 0;
	@%p11 bra 	$L__BB23_19;
$L__BB23_20:
	setp.eq.s32 	%p12, %r11, 0;
	@%p12 bra 	$L__BB23_29;
	and.b32  	%r21, %r10, 7;
	setp.lt.u32 	%p13, %r11, 8;
	@%p13 bra 	$L__BB23_23;
	shl.b32 	%r152, %r741, 2;
	add.s32 	%r153, %r9, %r152;
	mov.b32 	%r154, 0;
	st.shared.u32 	[%r153], %r154;
	st.shared.u32 	[%r153+128], %r154;
	st.shared.u32 	[%r153+256], %r154;
	st.shared.u32 	[%r153+384], %r154;
	st.shared.u32 	[%r153+512], %r154;
	st.shared.u32 	[%r153+640], %r154;
	st.shared.u32 	[%r153+768], %r154;
	st.shared.u32 	[%r153+896], %r154;
	add.s32 	%r741, %r741, 256;
$L__BB23_23:
	setp.eq.s32 	%p14, %r21, 0;
	@%p14 bra 	$L__BB23_29;
	and.b32  	%r24, %r10, 3;
	setp.lt.u32 	%p15, %r21, 4;
	@%p15 bra 	$L__BB23_26;
	shl.b32 	%r155, %r741, 2;
	add.s32 	%r156, %r9, %r155;
	mov.b32 	%r157, 0;
	st.shared.u32 	[%r156], %r157;
	st.shared.u32 	[%r156+128], %r157;
	st.shared.u32 	[%r156+256], %r157;
	st.shared.u32 	[%r156+384], %r157;
	add.s32 	%r741, %r741, 128;
$L__BB23_26:
	setp.eq.s32 	%p16, %r24, 0;
	@%p16 bra 	$L__BB23_29;
	shl.b32 	%r159, %r741, 2;
	add.s32 	%r160, %r139, %r159;
	add.s32 	%r745, %r140, %r160;
	neg.s32 	%r744, %r24;
$L__BB23_28:
	.pragma "nounroll";
	mov.b32 	%r162, 0;
	st.shared.u32 	[%r745], %r162;
	add.s32 	%r745, %r745, 128;
	add.s32 	%r744, %r744, 1;
	setp.ne.s32 	%p17, %r744, 0;
	@%p17 bra 	$L__BB23_28;
$L__BB23_29:
	bar.warp.sync 	-1;
	cvt.u64.u32 	%rd30, %r119;
	shr.u64 	%rd78, %rd262, %r119;
	cvt.u32.u64 	%r164, %rd78;
	and.b32  	%r33, %r164, %r8;
	shl.b32 	%r165, %r33, 2;
	add.s32 	%r34, %r9, %r165;
	atom.shared.add.u32 	%r166, [%r34], 1;
	shr.u64 	%rd79, %rd261, %r119;
	cvt.u32.u64 	%r167, %rd79;
	and.b32  	%r35, %r167, %r8;
	shl.b32 	%r168, %r35, 2;
	add.s32 	%r36, %r9, %r168;
	atom.shared.add.u32 	%r169, [%r36], 1;
	shr.u64 	%rd80, %rd260, %r119;
	cvt.u32.u64 	%r170, %rd80;
	and.b32  	%r37, %r170, %r8;
	shl.b32 	%r171, %r37, 2;
	add.s32 	%r38, %r9, %r171;
	atom.shared.add.u32 	%r172, [%r38], 1;
	shr.u64 	%rd81, %rd259, %r119;
	cvt.u32.u64 	%r173, %rd81;
	and.b32  	%r39, %r173, %r8;
	shl.b32 	%r174, %r39, 2;
	add.s32 	%r40, %r9, %r174;
	atom.shared.add.u32 	%r175, [%r40], 1;
	shr.u64 	%rd82, %rd258, %r119;
	cvt.u32.u64 	%r176, %rd82;
	and.b32  	%r41, %r176, %r8;
	shl.b32 	%r177, %r41, 2;
	add.s32 	%r42, %r9, %r177;
	atom.shared.add.u32 	%r178, [%r42], 1;
	shr.u64 	%rd83, %rd257, %r119;
	cvt.u32.u64 	%r179, %rd83;
	and.b32  	%r43, %r179, %r8;
	shl.b32 	%r180, %r43, 2;
	add.s32 	%r44, %r9, %r180;
	atom.shared.add.u32 	%r181, [%r44], 1;
	bar.sync 	0;
	setp.gt.u32 	%p18, %r1, 255;
	shl.b32 	%r182, %r1, 2;
	add.s32 	%r45, %r140, %r182;
	mov.b32 	%r746, 0;
	@%p18 bra 	$L__BB23_31;
	ld.shared.u32 	%r184, [%r45];
	mov.b32 	%r185, 0;
	st.shared.u32 	[%r45], %r185;
	ld.shared.u32 	%r186, [%r45+1024];
	st.shared.u32 	[%r45+1024], %r184;
	add.s32 	%r187, %r186, %r184;
	ld.shared.u32 	%r188, [%r45+2048];
	st.shared.u32 	[%r45+2048], %r187;
	add.s32 	%r189, %r188, %r187;
	ld.shared.u32 	%r190, [%r45+3072];
	st.shared.u32 	[%r45+3072], %r189;
	add.s32 	%r191, %r190, %r189;
	ld.shared.u32 	%r192, [%r45+4096];
	st.shared.u32 	[%r45+4096], %r191;
	add.s32 	%r193, %r192, %r191;
	ld.shared.u32 	%r194, [%r45+5120];
	st.shared.u32 	[%r45+5120], %r193;
	add.s32 	%r195, %r194, %r193;
	ld.shared.u32 	%r196, [%r45+6144];
	st.shared.u32 	[%r45+6144], %r195;
	add.s32 	%r197, %r196, %r195;
	ld.shared.u32 	%r198, [%r45+7168];
	st.shared.u32 	[%r45+7168], %r197;
	add.s32 	%r199, %r198, %r197;
	ld.shared.u32 	%r200, [%r45+8192];
	st.shared.u32 	[%r45+8192], %r199;
	add.s32 	%r201, %r200, %r199;
	ld.shared.u32 	%r202, [%r45+9216];
	st.shared.u32 	[%r45+9216], %r201;
	add.s32 	%r203, %r202, %r201;
	ld.shared.u32 	%r204, [%r45+10240];
	st.shared.u32 	[%r45+10240], %r203;
	add.s32 	%r205, %r204, %r203;
	ld.shared.u32 	%r206, [%r45+11264];
	st.shared.u32 	[%r45+11264], %r205;
	add.s32 	%r746, %r206, %r205;
$L__BB23_31:
	shl.b32 	%r207, %r4, 8;
	add.s32 	%r208, %r207, %r1;
	mul.wide.s32 	%rd84, %r208, 4;
	add.s64 	%rd31, %rd3, %rd84;
	@%p18 bra 	$L__BB23_33;
	or.b32  	%r209, %r746, 1073741824;
	st.volatile.global.u32 	[%rd31], %r209;
$L__BB23_33:
	ld.param.u64 	%rd248, [_ZN3cub18CUB_300001_SM_10006detail10radix_sort29DeviceRadixSortOnesweepKernelINS1_5radix10policy_hubIm7double2yE10Policy1000ELNS0_9SortOrderE0EmS6_yiiNS1_21identity_decomposer_tEEEvPT5_SC_PT3_PKSD_PT1_PKSH_PT2_PKSL_T4_iiT6__param_2];
	setp.lt.u32 	%p20, %r1, 256;
	setp.eq.s32 	%p21, %r746, 2304;
	and.pred  	%p22, %p20, %p21;
	selp.u32 	%r210, 1, 0, %p22;
	{ 
	.reg .pred 	%p1; 
	.reg .pred 	%p2; 
	setp.ne.u32 	%p1, %r210, 0; 
	bar.red.or.pred 	%p2, 0, %p1; 
	selp.u32 	%r211, 1, 0, %p2; 
	}
	setp.eq.s32 	%p23, %r211, 0;
	and.b32  	%r212, %r1, 992;
	and.b32  	%r213, %r1, 31;
	mul.lo.s32 	%r214, %r212, 6;
	or.b32  	%r215, %r214, %r213;
	cvt.u64.u32 	%rd32, %r215;
	add.s64 	%rd85, %rd32, %rd5;
	cvta.to.global.u64 	%rd86, %rd59;
	shl.b64 	%rd87, %rd85, 4;
	add.s64 	%rd33, %rd86, %rd87;
	cvt.u64.u32 	%rd34, %r1;
	cvta.to.global.u64 	%rd88, %rd248;
	mul.wide.u32 	%rd89, %r1, 8;
	add.s64 	%rd35, %rd88, %rd89;
	cvta.to.global.u64 	%rd90, %rd58;
	add.s64 	%rd36, %rd90, %rd89;
	@%p23 bra 	$L__BB23_87;
	setp.gt.u32 	%p25, %r1, %r33;
	selp.b32 	%r48, 2304, 0, %p25;
	shl.b32 	%r216, %r1, 3;
	mov.u32 	%r217, _ZZN3cub18CUB_300001_SM_10006detail10radix_sort29DeviceRadixSortOnesweepKernelINS1_5radix10policy_hubIm7double2yE10Policy1000ELNS0_9SortOrderE0EmS6_yiiNS1_21identity_decomposer_tEEEvPT5_SC_PT3_PKSD_PT1_PKSH_PT2_PKSL_T4_iiT6_E1s;
	add.s32 	%r218, %r217, %r216;
	add.s32 	%r49, %r218, 36864;
	@%p18 bra 	$L__BB23_42;
	ld.global.u64 	%rd91, [%rd36];
	cvt.u64.u32 	%rd92, %r48;
	sub.s64 	%rd263, %rd91, %rd92;
	st.shared.u64 	[%r49], %rd263;
	setp.lt.s32 	%p26, %r4, 1;
	mov.u32 	%r750, %r746;
	@%p26 bra 	$L__BB23_41;
	mov.b32 	%r748, -1;
	mov.u32 	%r747, %r4;
	mov.u32 	%r750, %r746;
$L__BB23_37:
	add.s32 	%r53, %r747, -1;
	shl.b32 	%r220, %r53, 8;
	add.s32 	%r221, %r220, %r1;
	mul.wide.s32 	%rd93, %r221, 4;
	add.s64 	%rd38, %rd3, %rd93;
$L__BB23_38:
	membar.cta;
	ld.volatile.global.u32 	%r54, [%rd38];
	setp.eq.s32 	%p27, %r54, 0;
	@%p27 bra 	$L__BB23_38;
	and.b32  	%r222, %r54, 1073741823;
	add.s32 	%r750, %r222, %r750;
	setp.gt.s32 	%p28, %r54, -1;
	vote.sync.ballot.b32 	%r748, %p28, %r748;
	setp.gt.u32 	%p30, %r747, 1;
	and.pred  	%p31, %p28, %p30;
	mov.u32 	%r747, %r53;
	@%p31 bra 	$L__BB23_37;
	ld.shared.u64 	%rd263, [%r49];
$L__BB23_41:
	or.b32  	%r223, %r750, -2147483648;
	st.volatile.global.u32 	[%rd31], %r223;
	sub.s32 	%r224, %r750, %r746;
	cvt.s64.s32 	%rd94, %r224;
	add.s64 	%rd95, %rd263, %rd94;
	st.shared.u64 	[%r49], %rd95;
$L__BB23_42:
	ld.param.u64 	%rd249, [_ZN3cub18CUB_300001_SM_10006detail10radix_sort29DeviceRadixSortOnesweepKernelINS1_5radix10policy_hubIm7double2yE10Policy1000ELNS0_9SortOrderE0EmS6_yiiNS1_21identity_decomposer_tEEEvPT5_SC_PT3_PKSD_PT1_PKSH_PT2_PKSL_T4_iiT6__param_2];
	setp.lt.s32 	%p33, %r5, %r118;
	setp.eq.s64 	%p34, %rd249, 0;
	or.pred  	%p35, %p34, %p33;
	or.pred  	%p36, %p18, %p35;
	@%p36 bra 	$L__BB23_44;
	ld.shared.u64 	%rd96, [%r49];
	cvt.u64.u32 	%rd97, %r48;
	cvt.s64.s32 	%rd98, %r746;
	add.s64 	%rd99, %rd97, %rd98;
	add.s64 	%rd100, %rd99, %rd96;
	st.global.u64 	[%rd35], %rd100;
$L__BB23_44:
	setp.gt.s32 	%p37, %r5, %r118;
	bar.sync 	0;
	shl.b32 	%r225, %r33, 3;
	mov.u32 	%r226, _ZZN3cub18CUB_300001_SM_10006detail10radix_sort29DeviceRadixSortOnesweepKernelINS1_5radix10policy_hubIm7double2yE10Policy1000ELNS0_9SortOrderE0EmS6_yiiNS1_21identity_decomposer_tEEEvPT5_SC_PT3_PKSD_PT1_PKSH_PT2_PKSL_T4_iiT6_E1s;
	add.s32 	%r227, %r226, %r225;
	ld.shared.u64 	%rd41, [%r227+36864];
	@%p37 bra 	$L__BB23_46;
	add.s64 	%rd101, %rd41, %rd32;
	shl.b64 	%rd102, %rd101, 3;
	add.s64 	%rd103, %rd2, %rd102;
	st.global.u64 	[%rd103], %rd262;
	st.global.u64 	[%rd103+256], %rd261;
	st.global.u64 	[%rd103+512], %rd260;
	st.global.u64 	[%rd103+768], %rd259;
	st.global.u64 	[%rd103+1024], %rd258;
	st.global.u64 	[%rd103+1280], %rd257;
	bra.uni 	$L__BB23_58;
$L__BB23_46:
	cvt.u32.u64 	%r228, %rd32;
	mad.lo.s32 	%r58, %r4, -2304, %r118;
	setp.ge.s32 	%p38, %r228, %r58;
	add.s64 	%rd104, %rd41, %rd32;
	shl.b64 	%rd105, %rd104, 3;
	add.s64 	%rd42, %rd2, %rd105;
	@%p38 bra 	$L__BB23_48;
	st.global.u64 	[%rd42], %rd262;
$L__BB23_48:
	cvt.u32.u64 	%r229, %rd32;
	add.s32 	%r230, %r229, 32;
	setp.ge.s32 	%p39, %r230, %r58;
	@%p39 bra 	$L__BB23_50;
	st.global.u64 	[%rd42+256], %rd261;
$L__BB23_50:
	cvt.u32.u64 	%r231, %rd32;
	add.s32 	%r232, %r231, 64;
	setp.ge.s32 	%p40, %r232, %r58;
	@%p40 bra 	$L__BB23_52;
	st.global.u64 	[%rd42+512], %rd260;
$L__BB23_52:
	cvt.u32.u64 	%r233, %rd32;
	add.s32 	%r234, %r233, 96;
	setp.ge.s32 	%p41, %r234, %r58;
	@%p41 bra 	$L__BB23_54;
	st.global.u64 	[%rd42+768], %rd259;
$L__BB23_54:
	cvt.u32.u64 	%r235, %rd32;
	add.s32 	%r236, %r235, 128;
	setp.ge.s32 	%p42, %r236, %r58;
	@%p42 bra 	$L__BB23_56;
	st.global.u64 	[%rd42+1024], %rd258;
$L__BB23_56:
	cvt.u32.u64 	%r237, %rd32;
	add.s32 	%r238, %r237, 160;
	setp.ge.s32 	%p43, %r238, %r58;
	@%p43 bra 	$L__BB23_58;
	st.global.u64 	[%rd42+1280], %rd257;
$L__BB23_58:
	@%p37 bra 	$L__BB23_60;
	ld.global.v2.f64 	{%fd150, %fd149}, [%rd33];
	ld.global.v2.f64 	{%fd148, %fd147}, [%rd33+512];
	ld.global.v2.f64 	{%fd146, %fd145}, [%rd33+1024];
	ld.global.v2.f64 	{%fd144, %fd143}, [%rd33+1536];
	ld.global.v2.f64 	{%fd142, %fd141}, [%rd33+2048];
	ld.global.v2.f64 	{%fd140, %fd139}, [%rd33+2560];
	bra.uni 	$L__BB23_72;
$L__BB23_60:
	cvt.u32.u64 	%r239, %rd32;
	cvt.u32.u64 	%r240, %rd5;
	sub.s32 	%r59, %r118, %r240;
	setp.ge.s32 	%p45, %r239, %r59;
	@%p45 bra 	$L__BB23_62;
	ld.global.v2.f64 	{%fd150, %fd149}, [%rd33];
$L__BB23_62:
	cvt.u32.u64 	%r241, %rd32;
	add.s32 	%r242, %r241, 32;
	setp.ge.s32 	%p46, %r242, %r59;
	@%p46 bra 	$L__BB23_64;
	ld.global.v2.f64 	{%fd148, %fd147}, [%rd33+512];
$L__BB23_64:
	cvt.u32.u64 	%r243, %rd32;
	add.s32 	%r244, %r243, 64;
	setp.ge.s32 	%p47, %r244, %r59;
	@%p47 bra 	$L__BB23_66;
	ld.global.v2.f64 	{%fd146, %fd145}, [%rd33+1024];
$L__BB23_66:
	cvt.u32.u64 	%r245, %rd32;
	add.s32 	%r246, %r245, 96;
	setp.ge.s32 	%p48, %r246, %r59;
	@%p48 bra 	$L__BB23_68;
	ld.global.v2.f64 	{%fd144, %fd143}, [%rd33+1536];
$L__BB23_68:
	cvt.u32.u64 	%r247, %rd32;
	add.s32 	%r248, %r247, 128;
	setp.ge.s32 	%p49, %r248, %r59;
	@%p49 bra 	$L__BB23_70;
	ld.global.v2.f64 	{%fd142, %fd141}, [%rd33+2048];
$L__BB23_70:
	cvt.u32.u64 	%r249, %rd32;
	add.s32 	%r250, %r249, 160;
	setp.ge.s32 	%p50, %r250, %r59;
	@%p50 bra 	$L__BB23_72;
	ld.global.v2.f64 	{%fd140, %fd139}, [%rd33+2560];
$L__BB23_72:
	@%p37 bra 	$L__BB23_74;
	add.s64 	%rd106, %rd41, %rd32;
	shl.b64 	%rd107, %rd106, 4;
	add.s64 	%rd108, %rd1, %rd107;
	st.global.v2.f64 	[%rd108], {%fd150, %fd149};
	st.global.v2.f64 	[%rd108+512], {%fd148, %fd147};
	st.global.v2.f64 	[%rd108+1024], {%fd146, %fd145};
	st.global.v2.f64 	[%rd108+1536], {%fd144, %fd143};
	st.global.v2.f64 	[%rd108+2048], {%fd142, %fd141};
	st.global.v2.f64 	[%rd108+2560], {%fd140, %fd139};
	bra.uni 	$L__BB23_86;
$L__BB23_74:
	cvt.u32.u64 	%r251, %rd32;
	mad.lo.s32 	%r60, %r4, -2304, %r118;
	setp.ge.s32 	%p52, %r251, %r60;
	add.s64 	%rd109, %rd41, %rd32;
	shl.b64 	%rd110, %rd109, 4;
	add.s64 	%rd43, %rd1, %rd110;
	@%p52 bra 	$L__BB23_76;
	st.global.v2.f64 	[%rd43], {%fd150, %fd149};
$L__BB23_76:
	cvt.u32.u64 	%r252, %rd32;
	add.s32 	%r253, %r252, 32;
	setp.ge.s32 	%p53, %r253, %r60;
	@%p53 bra 	$L__BB23_78;
	st.global.v2.f64 	[%rd43+512], {%fd148, %fd147};
$L__BB23_78:
	cvt.u32.u64 	%r254, %rd32;
	add.s32 	%r255, %r254, 64;
	setp.ge.s32 	%p54, %r255, %r60;
	@%p54 bra 	$L__BB23_80;
	st.global.v2.f64 	[%rd43+1024], {%fd146, %fd145};
$L__BB23_80:
	cvt.u32.u64 	%r256, %rd32;
	add.s32 	%r257, %r256, 96;
	setp.ge.s32 	%p55, %r257, %r60;
	@%p55 bra 	$L__BB23_82;
	st.global.v2.f64 	[%rd43+1536], {%fd144, %fd143};
$L__BB23_82:
	cvt.u32.u64 	%r258, %rd32;
	add.s32 	%r259, %r258, 128;
	setp.ge.s32 	%p56, %r259, %r60;
	@%p56 bra 	$L__BB23_84;
	st.global.v2.f64 	[%rd43+2048], {%fd142, %fd141};
$L__BB23_84:
	cvt.u32.u64 	%r260, %rd32;
	add.s32 	%r261, %r260, 160;
	setp.ge.s32 	%p57, %r261, %r60;
	@%p57 bra 	$L__BB23_86;
	st.global.v2.f64 	[%rd43+2560], {%fd140, %fd139};
$L__BB23_86:
	// begin inline asm
	exit;
	// end inline asm
$L__BB23_87:
	mul.hi.u32 	%r262, %r1, 357913942;
	add.s32 	%r263, %r262, %r1;
	shl.b32 	%r264, %r263, 2;
	mov.u32 	%r265, _ZZN3cub18CUB_300001_SM_10006detail10radix_sort29DeviceRadixSortOnesweepKernelINS1_5radix10policy_hubIm7double2yE10Policy1000ELNS0_9SortOrderE0EmS6_yiiNS1_21identity_decomposer_tEEEvPT5_SC_PT3_PKSD_PT1_PKSH_PT2_PKSL_T4_iiT6_E1s;
	add.s32 	%r266, %r265, %r264;
	add.s32 	%r61, %r266, 13328;
	st.shared.u32 	[%r266+13328], %r746;
	bar.sync 	0;
	setp.gt.u32 	%p58, %r1, 31;
	@%p58 bra 	$L__BB23_89;
	mov.u32 	%r297, _ZZN3cub18CUB_300001_SM_10006detail10radix_sort29DeviceRadixSortOnesweepKernelINS1_5radix10policy_hubIm7double2yE10Policy1000ELNS0_9SortOrderE0EmS6_yiiNS1_21identity_decomposer_tEEEvPT5_SC_PT3_PKSD_PT1_PKSH_PT2_PKSL_T4_iiT6_E1s;
	mad.lo.s32 	%r298, %r1, 52, %r297;
	ld.shared.u32 	%r299, [%r298+13328];
	ld.shared.u32 	%r300, [%r298+13332];
	ld.shared.u32 	%r301, [%r298+13336];
	ld.shared.u32 	%r302, [%r298+13340];
	ld.shared.u32 	%r303, [%r298+13344];
	ld.shared.u32 	%r304, [%r298+13348];
	ld.shared.u32 	%r305, [%r298+13352];
	ld.shared.u32 	%r306, [%r298+13356];
	ld.shared.u32 	%r307, [%r298+13360];
	ld.shared.u32 	%r308, [%r298+13364];
	ld.shared.u32 	%r309, [%r298+13368];
	ld.shared.u32 	%r310, [%r298+13372];
	add.s32 	%r311, %r300, %r299;
	add.s32 	%r312, %r311, %r301;
	add.s32 	%r313, %r312, %r302;
	add.s32 	%r314, %r313, %r303;
	add.s32 	%r315, %r314, %r304;
	add.s32 	%r316, %r315, %r305;
	add.s32 	%r317, %r316, %r306;
	add.s32 	%r318, %r317, %r307;
	add.s32 	%r319, %r318, %r308;
	add.s32 	%r320, %r319, %r309;
	add.s32 	%r271, %r320, %r310;
	mov.b32 	%r269, 1;
	mov.b32 	%r294, 0;
	mov.b32 	%r296, -1;
	// begin inline asm
	{  .reg .s32 r0;  .reg .pred p;  shfl.sync.up.b32 r0|p, %r271, %r269, %r294, %r296;  @p add.s32 r0, r0, %r271;  mov.s32 %r267, r0;}
	// end inline asm
	mov.b32 	%r275, 2;
	// begin inline asm
	{  .reg .s32 r0;  .reg .pred p;  shfl.sync.up.b32 r0|p, %r267, %r275, %r294, %r296;  @p add.s32 r0, r0, %r267;  mov.s32 %r273, r0;}
	// end inline asm
	mov.b32 	%r281, 4;
	// begin inline asm
	{  .reg .s32 r0;  .reg .pred p;  shfl.sync.up.b32 r0|p, %r273, %r281, %r294, %r296;  @p add.s32 r0, r0, %r273;  mov.s32 %r279, r0;}
	// end inline asm
	mov.b32 	%r287, 8;
	// begin inline asm
	{  .reg .s32 r0;  .reg .pred p;  shfl.sync.up.b32 r0|p, %r279, %r287, %r294, %r296;  @p add.s32 r0, r0, %r279;  mov.s32 %r285, r0;}
	// end inline asm
	mov.b32 	%r293, 16;
	// begin inline asm
	{  .reg .s32 r0;  .reg .pred p;  shfl.sync.up.b32 r0|p, %r285, %r293, %r294, %r296;  @p add.s32 r0, r0, %r285;  mov.s32 %r291, r0;}
	// end inline asm
	sub.s32 	%r321, %r291, %r271;
	add.s32 	%r322, %r299, %r321;
	add.s32 	%r323, %r300, %r322;
	add.s32 	%r324, %r301, %r323;
	add.s32 	%r325, %r302, %r324;
	add.s32 	%r326, %r303, %r325;
	add.s32 	%r327, %r304, %r326;
	add.s32 	%r328, %r305, %r327;
	add.s32 	%r329, %r306, %r328;
	add.s32 	%r330, %r307, %r329;
	add.s32 	%r331, %r308, %r330;
	add.s32 	%r332, %r309, %r331;
	st.shared.u32 	[%r298+13328], %r321;
	st.shared.u32 	[%r298+13332], %r322;
	st.shared.u32 	[%r298+13336], %r323;
	st.shared.u32 	[%r298+13340], %r324;
	st.shared.u32 	[%r298+13344], %r325;
	st.shared.u32 	[%r298+13348], %r326;
	st.shared.u32 	[%r298+13352], %r327;
	st.shared.u32 	[%r298+13356], %r328;
	st.shared.u32 	[%r298+13360], %r329;
	st.shared.u32 	[%r298+13364], %r330;
	st.shared.u32 	[%r298+13368], %r331;
	st.shared.u32 	[%r298+13372], %r332;
$L__BB23_89:
	bar.sync 	0;
	ld.shared.s32 	%rd45, [%r61];
	@%p18 bra 	$L__BB23_91;
	cvt.u32.u64 	%r333, %rd45;
	shl.b32 	%r335, %r1, 2;
	mov.u32 	%r336, _ZZN3cub18CUB_300001_SM_10006detail10radix_sort29DeviceRadixSortOnesweepKernelINS1_5radix10policy_hubIm7double2yE10Policy1000ELNS0_9SortOrderE0EmS6_yiiNS1_21identity_decomposer_tEEEvPT5_SC_PT3_PKSD_PT1_PKSH_PT2_PKSL_T4_iiT6_E1s;
	add.s32 	%r337, %r336, %r335;
	ld.shared.u32 	%r338, [%r337];
	add.s32 	%r339, %r338, %r333;
	st.shared.u32 	[%r337], %r339;
	ld.shared.u32 	%r340, [%r337+1024];
	add.s32 	%r341, %r340, %r333;
	st.shared.u32 	[%r337+1024], %r341;
	ld.shared.u32 	%r342, [%r337+2048];
	add.s32 	%r343, %r342, %r333;
	st.shared.u32 	[%r337+2048], %r343;
	ld.shared.u32 	%r344, [%r337+3072];
	add.s32 	%r345, %r344, %r333;
	st.shared.u32 	[%r337+3072], %r345;
	ld.shared.u32 	%r346, [%r337+4096];
	add.s32 	%r347, %r346, %r333;
	st.shared.u32 	[%r337+4096], %r347;
	ld.shared.u32 	%r348, [%r337+5120];
	add.s32 	%r349, %r348, %r333;
	st.shared.u32 	[%r337+5120], %r349;
	ld.shared.u32 	%r350, [%r337+6144];
	add.s32 	%r351, %r350, %r333;
	st.shared.u32 	[%r337+6144], %r351;
	ld.shared.u32 	%r352, [%r337+7168];
	add.s32 	%r353, %r352, %r333;
	st.shared.u32 	[%r337+7168], %r353;
	ld.shared.u32 	%r354, [%r337+8192];
	add.s32 	%r355, %r354, %r333;
	st.shared.u32 	[%r337+8192], %r355;
	ld.shared.u32 	%r356, [%r337+9216];
	add.s32 	%r357, %r356, %r333;
	st.shared.u32 	[%r337+9216], %r357;
	ld.shared.u32 	%r358, [%r337+10240];
	add.s32 	%r359, %r358, %r333;
	st.shared.u32 	[%r337+10240], %r359;
	ld.shared.u32 	%r360, [%r337+11264];
	add.s32 	%r361, %r360, %r333;
	st.shared.u32 	[%r337+11264], %r361;
$L__BB23_91:
	bar.sync 	0;
	// begin inline asm
	mov.u32 %r362, %lanemask_le;
	// end inline asm
	mov.b32 	%r365, 1;
	// begin inline asm
	{
    .reg .pred p;
    and.b32 %r363, %r33, %r365;    setp.ne.u32 p, %r363, 0;
    vote.ballot.sync.b32 %r363, p, 0xffffffff;
    @!p not.b32 %r363, %r363;
}

	// end inline asm
	mov.b32 	%r368, 2;
	// begin inline asm
	{
    .reg .pred p;
    and.b32 %r366, %r33, %r368;    setp.ne.u32 p, %r366, 0;
    vote.ballot.sync.b32 %r366, p, 0xffffffff;
    @!p not.b32 %r366, %r366;
}

	// end inline asm
	and.b32  	%r388, %r366, %r363;
	mov.b32 	%r371, 4;
	// begin inline asm
	{
    .reg .pred p;
    and.b32 %r369, %r33, %r371;    setp.ne.u32 p, %r369, 0;
    vote.ballot.sync.b32 %r369, p, 0xffffffff;
    @!p not.b32 %r369, %r369;
}

	// end inline asm
	and.b32  	%r389, %r369, %r388;
	mov.b32 	%r374, 8;
	// begin inline asm
	{
    .reg .pred p;
    and.b32 %r372, %r33, %r374;    setp.ne.u32 p, %r372, 0;
    vote.ballot.sync.b32 %r372, p, 0xffffffff;
    @!p not.b32 %r372, %r372;
}

	// end inline asm
	and.b32  	%r390, %r372, %r389;
	mov.b32 	%r377, 16;
	// begin inline asm
	{
    .reg .pred p;
    and.b32 %r375, %r33, %r377;    setp.ne.u32 p, %r375, 0;
    vote.ballot.sync.b32 %r375, p, 0xffffffff;
    @!p not.b32 %r375, %r375;
}

	// end inline asm
	and.b32  	%r391, %r375, %r390;
	mov.b32 	%r380, 32;
	// begin inline asm
	{
    .reg .pred p;
    and.b32 %r378, %r33, %r380;    setp.ne.u32 p, %r378, 0;
    vote.ballot.sync.b32 %r378, p, 0xffffffff;
    @!p not.b32 %r378, %r378;
}

	// end inline asm
	and.b32  	%r392, %r378, %r391;
	mov.b32 	%r383, 64;
	// begin inline asm
	{
    .reg .pred p;
    and.b32 %r381, %r33, %r383;    setp.ne.u32 p, %r381, 0;
    vote.ballot.sync.b32 %r381, p, 0xffffffff;
    @!p not.b32 %r381, %r381;
}

	// end inline asm
	and.b32  	%r393, %r381, %r392;
	mov.b32 	%r386, 128;
	// begin inline asm
	{
    .reg .pred p;
    and.b32 %r384, %r33, %r386;    setp.ne.u32 p, %r384, 0;
    vote.ballot.sync.b32 %r384, p, 0xffffffff;
    @!p not.b32 %r384, %r384;
}

	// end inline asm
	and.b32  	%r394, %r384, %r393;
	clz.b32 	%r395, %r394;
	sub.s32 	%r63, 31, %r395;
	and.b32  	%r396, %r362, %r394;
	popc.b32 	%r64, %r396;
	setp.ne.s32 	%p60, %r121, %r63;
	mov.b32 	%r751, 0;
	@%p60 bra 	$L__BB23_93;
	atom.shared.add.u32 	%r751, [%r34], %r64;
$L__BB23_93:
	shfl.sync.idx.b32	%r422|%p61, %r751, %r63, 31, -1;
	add.s32 	%r67, %r64, %r422;
	mov.b32 	%r399, 1;
	// begin inline asm
	{
    .reg .pred p;
    and.b32 %r397, %r35, %r399;    setp.ne.u32 p, %r397, 0;
    vote.ballot.sync.b32 %r397, p, 0xffffffff;
    @!p not.b32 %r397, %r397;
}

	// end inline asm
	mov.b32 	%r402, 2;
	// begin inline asm
	{
    .reg .pred p;
    and.b32 %r400, %r35, %r402;    setp.ne.u32 p, %r400, 0;
    vote.ballot.sync.b32 %r400, p, 0xffffffff;
    @!p not.b32 %r400, %r400;
}

	// end inline asm
	and.b32  	%r423, %r400, %r397;
	mov.b32 	%r405, 4;
	// begin inline asm
	{
    .reg .pred p;
    and.b32 %r403, %r35, %r405;    setp.ne.u32 p, %r403, 0;
    vote.ballot.sync.b32 %r403, p, 0xffffffff;
    @!p not.b32 %r403, %r403;
}

	// end inline asm
	and.b32  	%r424, %r403, %r423;
	mov.b32 	%r408, 8;
	// begin inline asm
	{
    .reg .pred p;
    and.b32 %r406, %r35, %r408;    setp.ne.u32 p, %r406, 0;
    vote.ballot.sync.b32 %r406, p, 0xffffffff;
    @!p not.b32 %r406, %r406;
}

	// end inline asm
	and.b32  	%r425, %r406, %r424;
	mov.b32 	%r411, 16;
	// begin inline asm
	{
    .reg .pred p;
    and.b32 %r409, %r35, %r411;    setp.ne.u32 p, %r409, 0;
    vote.ballot.sync.b32 %r409, p, 0xffffffff;
    @!p not.b32 %r409, %r409;
}

	// end inline asm
	and.b32  	%r426, %r409, %r425;
	mov.b32 	%r414, 32;
	// begin inline asm
	{
    .reg .pred p;
    and.b32 %r412, %r35, %r414;    setp.ne.u32 p, %r412, 0;
    vote.ballot.sync.b32 %r412, p, 0xffffffff;
    @!p not.b32 %r412, %r412;
}

	// end inline asm
	and.b32  	%r427, %r412, %r426;
	mov.b32 	%r417, 64;
	// begin inline asm
	{
    .reg .pred p;
    and.b32 %r415, %r35, %r417;    setp.ne.u32 p, %r415, 0;
    vote.ballot.sync.b32 %r415, p, 0xffffffff;
    @!p not.b32 %r415, %r415;
}

	// end inline asm
	and.b32  	%r428, %r415, %r427;
	mov.b32 	%r420, 128;
	// begin inline asm
	{
    .reg .pred p;
    and.b32 %r418, %r35, %r420;    setp.ne.u32 p, %r418, 0;
    vote.ballot.sync.b32 %r418, p, 0xffffffff;
    @!p not.b32 %r418, %r418;
}

	// end inline asm
	and.b32  	%r429, %r418, %r428;
	clz.b32 	%r430, %r429;
	sub.s32 	%r68, 31, %r430;
	and.b32  	%r431, %r362, %r429;
	popc.b32 	%r69, %r431;
	setp.ne.s32 	%p62, %r121, %r68;
	mov.b32 	%r752, 0;
	@%p62 bra 	$L__BB23_95;
	atom.shared.add.u32 	%r752, [%r36], %r69;
$L__BB23_95:
	shfl.sync.idx.b32	%r457|%p63, %r752, %r68, 31, -1;
	add.s32 	%r72, %r69, %r457;
	mov.b32 	%r434, 1;
	// begin inline asm
	{
    .reg .pred p;
    and.b32 %r432, %r37, %r434;    setp.ne.u32 p, %r432, 0;
    vote.ballot.sync.b32 %r432, p, 0xffffffff;
    @!p not.b32 %r432, %r432;
}

	// end inline asm
	mov.b32 	%r437, 2;
	// begin inline asm
	{
    .reg .pred p;
    and.b32 %r435, %r37, %r437;    setp.ne.u32 p, %r435, 0;
    vote.ballot.sync.b32 %r435, p, 0xffffffff;
    @!p not.b32 %r435, %r435;
}

	// end inline asm
	and.b32  	%r458, %r435, %r432;
	mov.b32 	%r440, 4;
	// begin inline asm
	{
    .reg .pred p;
    and.b32 %r438, %r37, %r440;    setp.ne.u32 p, %r438, 0;
    vote.ballot.sync.b32 %r438, p, 0xffffffff;
    @!p not.b32 %r438, %r438;
}

	// end inline asm
	and.b32  	%r459, %r438, %r458;
	mov.b32 	%r443, 8;
	// begin inline asm
	{
    .reg .pred p;
    and.b32 %r441, %r37, %r443;    setp.ne.u32 p, %r441, 0;
    vote.ballot.sync.b32 %r441, p, 0xffffffff;
    @!p not.b32 %r441, %r441;
}

	// end inline asm
	and.b32  	%r460, %r441, %r459;
	mov.b32 	%r446, 16;
	// begin inline asm
	{
    .reg .pred p;
    and.b32 %r444, %r37, %r446;    setp.ne.u32 p, %r444, 0;
    vote.ballot.sync.b32 %r444, p, 0xffffffff;
    @!p not.b32 %r444, %r444;
}

	// end inline asm
	and.b32  	%r461, %r444, %r460;
	mov.b32 	%r449, 32;
	// begin inline asm
	{
    .reg .pred p;
    and.b32 %r447, %r37, %r449;    setp.ne.u32 p, %r447, 0;
    vote.ballot.sync.b32 %r447, p, 0xffffffff;
    @!p not.b32 %r447, %r447;
}

	// end inline asm
	and.b32  	%r462, %r447, %r461;
	mov.b32 	%r452, 64;
	// begin inline asm
	{
    .reg .pred p;
    and.b32 %r450, %r37, %r452;    setp.ne.u32 p, %r450, 0;
    vote.ballot.sync.b32 %r450, p, 0xffffffff;
    @!p not.b32 %r450, %r450;
}

	// end inline asm
	and.b32  	%r463, %r450, %r462;
	mov.b32 	%r455, 128;
	// begin inline asm
	{
    .reg .pred p;
    and.b32 %r453, %r37, %r455;    setp.ne.u32 p, %r453, 0;
    vote.ballot.sync.b32 %r453, p, 0xffffffff;
    @!p not.b32 %r453, %r453;
}

	// end inline asm
	and.b32  	%r464, %r453, %r463;
	clz.b32 	%r465, %r464;
	sub.s32 	%r73, 31, %r465;
	and.b32  	%r466, %r362, %r464;
	popc.b32 	%r74, %r466;
	setp.ne.s32 	%p64, %r121, %r73;
	mov.b32 	%r753, 0;
	@%p64 bra 	$L__BB23_97;
	atom.shared.add.u32 	%r753, [%r38], %r74;
$L__BB23_97:
	shfl.sync.idx.b32	%r492|%p65, %r753, %r73, 31, -1;
	add.s32 	%r77, %r74, %r492;
	mov.b32 	%r469, 1;
	// begin inline asm
	{
    .reg .pred p;
    and.b32 %r467, %r39, %r469;    setp.ne.u32 p, %r467, 0;
    vote.ballot.sync.b32 %r467, p, 0xffffffff;
    @!p not.b32 %r467, %r467;
}

	// end inline asm
	mov.b32 	%r472, 2;
	// begin inline asm
	{
    .reg .pred p;
    and.b32 %r470, %r39, %r472;    setp.ne.u32 p, %r470, 0;
    vote.ballot.sync.b32 %r470, p, 0xffffffff;
    @!p not.b32 %r470, %r470;
}

	// end inline asm
	and.b32  	%r493, %r470, %r467;
	mov.b32 	%r475, 4;
	// begin inline asm
	{
    .reg .pred p;
    and.b32 %r473, %r39, %r475;    setp.ne.u32 p, %r473, 0;
    vote.ballot.sync.b32 %r473, p, 0xffffffff;
    @!p not.b32 %r473, %r473;
}

	// end inline asm
	and.b32  	%r494, %r473, %r493;
	mov.b32 	%r478, 8;
	// begin inline asm
	{
    .reg .pred p;
    and.b32 %r476, %r39, %r478;    setp.ne.u32 p, %r476, 0;
    vote.ballot.sync.b32 %r476, p, 0xffffffff;
    @!p not.b32 %r476, %r476;
}

	// end inline asm
	and.b32  	%r495, %r476, %r494;
	mov.b32 	%r481, 16;
	// begin inline asm
	{
    .reg .pred p;
    and.b32 %r479, %r39, %r481;    setp.ne.u32 p, %r479, 0;
    vote.ballot.sync.b32 %r479, p, 0xffffffff;
    @!p not.b32 %r479, %r479;
}

	// end inline asm
	and.b32  	%r496, %r479, %r495;
	mov.b32 	%r484, 32;
	// begin inline asm
	{
    .reg .pred p;
    and.b32 %r482, %r39, %r484;    setp.ne.u32 p, %r482, 0;
    vote.ballot.sync.b32 %r482, p, 0xffffffff;
    @!p not.b32 %r482, %r482;
}

	// end inline asm
	and.b32  	%r497, %r482, %r496;
	mov.b32 	%r487, 64;
	// begin inline asm
	{
    .reg .pred p;
    and.b32 %r485, %r39, %r487;    setp.ne.u32 p, %r485, 0;
    vote.ballot.sync.b32 %r485, p, 0xffffffff;
    @!p not.b32 %r485, %r485;
}

	// end inline asm
	and.b32  	%r498, %r485, %r497;
	mov.b32 	%r490, 128;
	// begin inline asm
	{
    .reg .pred p;
    and.b32 %r488, %r39, %r490;    setp.ne.u32 p, %r488, 0;
    vote.ballot.sync.b32 %r488, p, 0xffffffff;
    @!p not.b32 %r488, %r488;
}

	// end inline asm
	and.b32  	%r499, %r488, %r498;
	clz.b32 	%r500, %r499;
	sub.s32 	%r78, 31, %r500;
	and.b32  	%r501, %r362, %r499;
	popc.b32 	%r79, %r501;
	setp.ne.s32 	%p66, %r121, %r78;
	mov.b32 	%r754, 0;
	@%p66 bra 	$L__BB23_99;
	atom.shared.add.u32 	%r754, [%r40], %r79;
$L__BB23_99:
	shfl.sync.idx.b32	%r527|%p67, %r754, %r78, 31, -1;
	add.s32 	%r82, %r79, %r527;
	mov.b32 	%r504, 1;
	// begin inline asm
	{
    .reg .pred p;
    and.b32 %r502, %r41, %r504;    setp.ne.u32 p, %r502, 0;
    vote.ballot.sync.b32 %r502, p, 0xffffffff;
    @!p not.b32 %r502, %r502;
}

	// end inline asm
	mov.b32 	%r507, 2;
	// begin inline asm
	{
    .reg .pred p;
    and.b32 %r505, %r41, %r507;    setp.ne.u32 p, %r505, 0;
    vote.ballot.sync.b32 %r505, p, 0xffffffff;
    @!p not.b32 %r505, %r505;
}

	// end inline asm
	and.b32  	%r528, %r505, %r502;
	mov.b32 	%r510, 4;
	// begin inline asm
	{
    .reg .pred p;
    and.b32 %r508, %r41, %r510;    setp.ne.u32 p, %r508, 0;
    vote.ballot.sync.b32 %r508, p, 0xffffffff;
    @!p not.b32 %r508, %r508;
}

	// end inline asm
	and.b32  	%r529, %r508, %r528;
	mov.b32 	%r513, 8;
	// begin inline asm
	{
    .reg .pred p;
    and.b32 %r511, %r41, %r513;    setp.ne.u32 p, %r511, 0;
    vote.ballot.sync.b32 %r511, p, 0xffffffff;
    @!p not.b32 %r511, %r511;
}

	// end inline asm
	and.b32  	%r530, %r511, %r529;
	mov.b32 	%r516, 16;
	// begin inline asm
	{
    .reg .pred p;
    and.b32 %r514, %r41, %r516;    setp.ne.u32 p, %r514, 0;
    vote.ballot.sync.b32 %r514, p, 0xffffffff;
    @!p not.b32 %r514, %r514;
}

	// end inline asm
	and.b32  	%r531, %r514, %r530;
	mov.b32 	%r519, 32;
	// begin inline asm
	{
    .reg .pred p;
    and.b32 %r517, %r41, %r519;    setp.ne.u32 p, %r517, 0;
    vote.ballot.sync.b32 %r517, p, 0xffffffff;
    @!p not.b32 %r517, %r517;
}

	// end inline asm
	and.b32  	%r532, %r517, %r531;
	mov.b32 	%r522, 64;
	// begin inline asm
	{
    .reg .pred p;
    and.b32 %r520, %r41, %r522;    setp.ne.u32 p, %r520, 0;
    vote.ballot.sync.b32 %r520, p, 0xffffffff;
    @!p not.b32 %r520, %r520;
}

	// end inline asm
	and.b32  	%r533, %r520, %r532;
	mov.b32 	%r525, 128;
	// begin inline asm
	{
    .reg .pred p;
    and.b32 %r523, %r41, %r525;    setp.ne.u32 p, %r523, 0;
    vote.ballot.sync.b32 %r523, p, 0xffffffff;
    @!p not.b32 %r523, %r523;
}

	// end inline asm
	and.b32  	%r534, %r523, %r533;
	clz.b32 	%r535, %r534;
	sub.s32 	%r83, 31, %r535;
	and.b32  	%r536, %r362, %r534;
	popc.b32 	%r84, %r536;
	setp.ne.s32 	%p68, %r121, %r83;
	mov.b32 	%r755, 0;
	@%p68 bra 	$L__BB23_101;
	atom.shared.add.u32 	%r755, [%r42], %r84;
$L__BB23_101:
	shfl.sync.idx.b32	%r562|%p69, %r755, %r83, 31, -1;
	add.s32 	%r87, %r84, %r562;
	mov.b32 	%r539, 1;
	// begin inline asm
	{
    .reg .pred p;
    and.b32 %r537, %r43, %r539;    setp.ne.u32 p, %r537, 0;
    vote.ballot.sync.b32 %r537, p, 0xffffffff;
    @!p not.b32 %r537, %r537;
}

	// end inline asm
	mov.b32 	%r542, 2;
	// begin inline asm
	{
    .reg .pred p;
    and.b32 %r540, %r43, %r542;    setp.ne.u32 p, %r540, 0;
    vote.ballot.sync.b32 %r540, p, 0xffffffff;
    @!p not.b32 %r540, %r540;
}

	// end inline asm
	and.b32  	%r563, %r540, %r537;
	mov.b32 	%r545, 4;
	// begin inline asm
	{
    .reg .pred p;
    and.b32 %r543, %r43, %r545;    setp.ne.u32 p, %r543, 0;
    vote.ballot.sync.b32 %r543, p, 0xffffffff;
    @!p not.b32 %r543, %r543;
}

	// end inline asm
	and.b32  	%r564, %r543, %r563;
	mov.b32 	%r548, 8;
	// begin inline asm
	{
    .reg .pred p;
    and.b32 %r546, %r43, %r548;    setp.ne.u32 p, %r546, 0;
    vote.ballot.sync.b32 %r546, p, 0xffffffff;
    @!p not.b32 %r546, %r546;
}

	// end inline asm
	and.b32  	%r565, %r546, %r564;
	mov.b32 	%r551, 16;
	// begin inline asm
	{
    .reg .pred p;
    and.b32 %r549, %r43, %r551;    setp.ne.u32 p, %r549, 0;
    vote.ballot.sync.b32 %r549, p, 0xffffffff;
    @!p not.b32 %r549, %r549;
}

	// end inline asm
	and.b32  	%r566, %r549, %r565;
	mov.b32 	%r554, 32;
	// begin inline asm
	{
    .reg .pred p;
    and.b32 %r552, %r43, %r554;    setp.ne.u32 p, %r552, 0;
    vote.ballot.sync.b32 %r552, p, 0xffffffff;
    @!p not.b32 %r552, %r552;
}

	// end inline asm
	and.b32  	%r567, %r552, %r566;
	mov.b32 	%r557, 64;
	// begin inline asm
	{
    .reg .pred p;
    and.b32 %r555, %r43, %r557;    setp.ne.u32 p, %r555, 0;
    vote.ballot.sync.b32 %r555, p, 0xffffffff;
    @!p not.b32 %r555, %r555;
}

	// end inline asm
	and.b32  	%r568, %r555, %r567;
	mov.b32 	%r560, 128;
	// begin inline asm
	{
    .reg .pred p;
    and.b32 %r558, %r43, %r560;    setp.ne.u32 p, %r558, 0;
    vote.ballot.sync.b32 %r558, p, 0xffffffff;
    @!p not.b32 %r558, %r558;
}

	// end inline asm
	and.b32  	%r569, %r558, %r568;
	clz.b32 	%r570, %r569;
	sub.s32 	%r88, 31, %r570;
	and.b32  	%r571, %r362, %r569;
	popc.b32 	%r89, %r571;
	setp.ne.s32 	%p70, %r121, %r88;
	mov.b32 	%r756, 0;
	@%p70 bra 	$L__BB23_103;
	atom.shared.add.u32 	%r756, [%r44], %r89;
$L__BB23_103:
	shfl.sync.idx.b32	%r572|%p72, %r756, %r88, 31, -1;
	add.s32 	%r92, %r89, %r572;
	bar.sync 	0;
	shl.b32 	%r573, %r67, 3;
	mov.u32 	%r574, _ZZN3cub18CUB_300001_SM_10006detail10radix_sort29DeviceRadixSortOnesweepKernelINS1_5radix10policy_hubIm7double2yE10Policy1000ELNS0_9SortOrderE0EmS6_yiiNS1_21identity_decomposer_tEEEvPT5_SC_PT3_PKSD_PT1_PKSH_PT2_PKSL_T4_iiT6_E1s;
	add.s32 	%r93, %r574, %r573;
	st.shared.u64 	[%r93+-8], %rd262;
	shl.b32 	%r575, %r72, 3;
	add.s32 	%r94, %r574, %r575;
	st.shared.u64 	[%r94+-8], %rd261;
	shl.b32 	%r576, %r77, 3;
	add.s32 	%r95, %r574, %r576;
	st.shared.u64 	[%r95+-8], %rd260;
	shl.b32 	%r577, %r82, 3;
	add.s32 	%r96, %r574, %r577;
	st.shared.u64 	[%r96+-8], %rd259;
	shl.b32 	%r578, %r87, 3;
	add.s32 	%r97, %r574, %r578;
	st.shared.u64 	[%r97+-8], %rd258;
	shl.b32 	%r579, %r92, 3;
	add.s32 	%r98, %r574, %r579;
	st.shared.u64 	[%r98+-8], %rd257;
	shl.b32 	%r580, %r1, 3;
	add.s32 	%r581, %r574, %r580;
	add.s32 	%r99, %r581, 36864;
	@%p18 bra 	$L__BB23_111;
	ld.global.u64 	%rd111, [%rd36];
	sub.s64 	%rd264, %rd111, %rd45;
	st.shared.u64 	[%r99], %rd264;
	setp.lt.s32 	%p73, %r4, 1;
	mov.u32 	%r760, %r746;
	@%p73 bra 	$L__BB23_110;
	mov.b32 	%r758, -1;
	mov.u32 	%r757, %r4;
	mov.u32 	%r760, %r746;
$L__BB23_106:
	add.s32 	%r103, %r757, -1;
	shl.b32 	%r583, %r103, 8;
	add.s32 	%r584, %r583, %r1;
	mul.wide.s32 	%rd112, %r584, 4;
	add.s64 	%rd47, %rd3, %rd112;
$L__BB23_107:
	membar.cta;
	ld.volatile.global.u32 	%r104, [%rd47];
	setp.eq.s32 	%p74, %r104, 0;
	@%p74 bra 	$L__BB23_107;
	and.b32  	%r585, %r104, 1073741823;
	add.s32 	%r760, %r585, %r760;
	setp.gt.s32 	%p75, %r104, -1;
	vote.sync.ballot.b32 	%r758, %p75, %r758;
	setp.gt.u32 	%p77, %r757, 1;
	and.pred  	%p78, %p75, %p77;
	mov.u32 	%r757, %r103;
	@%p78 bra 	$L__BB23_106;
	ld.shared.u64 	%rd264, [%r99];
$L__BB23_110:
	or.b32  	%r586, %r760, -2147483648;
	st.volatile.global.u32 	[%rd31], %r586;
	sub.s32 	%r587, %r760, %r746;
	cvt.s64.s32 	%rd113, %r587;
	add.s64 	%rd114, %rd264, %rd113;
	st.shared.u64 	[%r99], %rd114;
$L__BB23_111:
	ld.param.u64 	%rd250, [_ZN3cub18CUB_300001_SM_10006detail10radix_sort29DeviceRadixSortOnesweepKernelINS1_5radix10policy_hubIm7double2yE10Policy1000ELNS0_9SortOrderE0EmS6_yiiNS1_21identity_decomposer_tEEEvPT5_SC_PT3_PKSD_PT1_PKSH_PT2_PKSL_T4_iiT6__param_2];
	setp.gt.u32 	%p79, %r1, 255;
	setp.lt.s32 	%p80, %r5, %r118;
	setp.eq.s64 	%p81, %rd250, 0;
	or.pred  	%p82, %p81, %p80;
	or.pred  	%p83, %p79, %p82;
	@%p83 bra 	$L__BB23_113;
	ld.param.u64 	%rd251, [_ZN3cub18CUB_300001_SM_10006detail10radix_sort29DeviceRadixSortOnesweepKernelINS1_5radix10policy_hubIm7double2yE10Policy1000ELNS0_9SortOrderE0EmS6_yiiNS1_21identity_decomposer_tEEEvPT5_SC_PT3_PKSD_PT1_PKSH_PT2_PKSL_T4_iiT6__param_2];
	ld.shared.u64 	%rd115, [%r99];
	cvt.s64.s32 	%rd116, %r746;
	add.s64 	%rd117, %rd45, %rd116;
	add.s64 	%rd118, %rd117, %rd115;
	cvta.to.global.u64 	%rd119, %rd251;
	shl.b64 	%rd120, %rd34, 3;
	add.s64 	%rd121, %rd119, %rd120;
	st.global.u64 	[%rd121], %rd118;
$L__BB23_113:
	setp.gt.s32 	%p84, %r5, %r118;
	bar.sync 	0;
	add.s32 	%r108, %r99, -36864;
	@%p84 bra 	$L__BB23_115;
	ld.shared.u64 	%rd122, [%r99+-36864];
	cvt.u32.u64 	%r588, %rd30;
	shr.u64 	%rd123, %rd122, %r588;
	cvt.u32.u64 	%r589, %rd123;
	and.b32  	%r590, %r589, %r8;
	shl.b32 	%r591, %r590, 3;
	add.s32 	%r593, %r574, 36864;
	add.s32 	%r594, %r593, %r591;
	ld.shared.u64 	%rd124, [%r594];
	add.s64 	%rd125, %rd124, %rd34;
	shl.b64 	%rd126, %rd125, 3;
	add.s64 	%rd127, %rd2, %rd126;
	st.global.u64 	[%rd127], %rd122;
	bar.warp.sync 	-1;
	ld.shared.u64 	%rd128, [%r99+-33792];
	shr.u64 	%rd129, %rd128, %r588;
	cvt.u32.u64 	%r595, %rd129;
	and.b32  	%r596, %r595, %r8;
	shl.b32 	%r597, %r596, 3;
	add.s32 	%r598, %r593, %r597;
	ld.shared.u64 	%rd130, [%r598];
	add.s64 	%rd131, %rd130, %rd34;
	shl.b64 	%rd132, %rd131, 3;
	add.s64 	%rd133, %rd2, %rd132;
	st.global.u64 	[%rd133+3072], %rd128;
	bar.warp.sync 	-1;
	ld.shared.u64 	%rd134, [%r99+-30720];
	shr.u64 	%rd135, %rd134, %r588;
	cvt.u32.u64 	%r599, %rd135;
	and.b32  	%r600, %r599, %r8;
	shl.b32 	%r601, %r600, 3;
	add.s32 	%r602, %r593, %r601;
	ld.shared.u64 	%rd136, [%r602];
	add.s64 	%rd137, %rd136, %rd34;
	shl.b64 	%rd138, %rd137, 3;
	add.s64 	%rd139, %rd2, %rd138;
	st.global.u64 	[%rd139+6144], %rd134;
	bar.warp.sync 	-1;
	ld.shared.u64 	%rd140, [%r99+-27648];
	shr.u64 	%rd141, %rd140, %r588;
	cvt.u32.u64 	%r603, %rd141;
	and.b32  	%r604, %r603, %r8;
	shl.b32 	%r605, %r604, 3;
	add.s32 	%r606, %r593, %r605;
	ld.shared.u64 	%rd142, [%r606];
	add.s64 	%rd143, %rd142, %rd34;
	shl.b64 	%rd144, %rd143, 3;
	add.s64 	%rd145, %rd2, %rd144;
	st.global.u64 	[%rd145+9216], %rd140;
	bar.warp.sync 	-1;
	ld.shared.u64 	%rd146, [%r99+-24576];
	shr.u64 	%rd147, %rd146, %r588;
	cvt.u32.u64 	%r607, %rd147;
	and.b32  	%r608, %r607, %r8;
	shl.b32 	%r609, %r608, 3;
	add.s32 	%r610, %r593, %r609;
	ld.shared.u64 	%rd148, [%r610];
	add.s64 	%rd149, %rd148, %rd34;
	shl.b64 	%rd150, %rd149, 3;
	add.s64 	%rd151, %rd2, %rd150;
	st.global.u64 	[%rd151+12288], %rd146;
	bar.warp.sync 	-1;
	ld.shared.u64 	%rd152, [%r99+-21504];
	shr.u64 	%rd153, %rd152, %r588;
	cvt.u32.u64 	%r611, %rd153;
	and.b32  	%r612, %r611, %r8;
	shl.b32 	%r613, %r612, 3;
	add.s32 	%r614, %r593, %r613;
	ld.shared.u64 	%rd154, [%r614];
	add.s64 	%rd155, %rd154, %rd34;
	shl.b64 	%rd156, %rd155, 3;
	add.s64 	%rd157, %rd2, %rd156;
	st.global.u64 	[%rd157+15360], %rd152;
	bar.warp.sync 	-1;
	bra.uni 	$L__BB23_128;
$L__BB23_115:
	mad.lo.s32 	%r109, %r4, -2304, %r118;
	setp.ge.s32 	%p85, %r1, %r109;
	@%p85 bra 	$L__BB23_117;
	ld.shared.u64 	%rd158, [%r108];
	cvt.u32.u64 	%r615, %rd30;
	shr.u64 	%rd159, %rd158, %r615;
	cvt.u32.u64 	%r616, %rd159;
	and.b32  	%r617, %r616, %r8;
	shl.b32 	%r618, %r617, 3;
	add.s32 	%r620, %r574, %r618;
	ld.shared.u64 	%rd160, [%r620+36864];
	add.s64 	%rd161, %rd160, %rd34;
	shl.b64 	%rd162, %rd161, 3;
	add.s64 	%rd163, %rd2, %rd162;
	st.global.u64 	[%rd163], %rd158;
$L__BB23_117:
	bar.warp.sync 	-1;
	add.s32 	%r621, %r1, 384;
	setp.ge.s32 	%p86, %r621, %r109;
	@%p86 bra 	$L__BB23_119;
	ld.shared.u64 	%rd164, [%r99+-33792];
	cvt.u32.u64 	%r622, %rd30;
	shr.u64 	%rd165, %rd164, %r622;
	cvt.u32.u64 	%r623, %rd165;
	and.b32  	%r624, %r623, %r8;
	shl.b32 	%r625, %r624, 3;
	add.s32 	%r627, %r574, %r625;
	ld.shared.u64 	%rd166, [%r627+36864];
	add.s64 	%rd167, %rd166, %rd34;
	shl.b64 	%rd168, %rd167, 3;
	add.s64 	%rd169, %rd2, %rd168;
	st.global.u64 	[%rd169+3072], %rd164;
$L__BB23_119:
	bar.warp.sync 	-1;
	add.s32 	%r628, %r1, 768;
	setp.ge.s32 	%p87, %r628, %r109;
	@%p87 bra 	$L__BB23_121;
	ld.shared.u64 	%rd170, [%r99+-30720];
	cvt.u32.u64 	%r629, %rd30;
	shr.u64 	%rd171, %rd170, %r629;
	cvt.u32.u64 	%r630, %rd171;
	and.b32  	%r631, %r630, %r8;
	shl.b32 	%r632, %r631, 3;
	add.s32 	%r634, %r574, %r632;
	ld.shared.u64 	%rd172, [%r634+36864];
	add.s64 	%rd173, %rd172, %rd34;
	shl.b64 	%rd174, %rd173, 3;
	add.s64 	%rd175, %rd2, %rd174;
	st.global.u64 	[%rd175+6144], %rd170;
$L__BB23_121:
	bar.warp.sync 	-1;
	add.s32 	%r635, %r1, 1152;
	setp.ge.s32 	%p88, %r635, %r109;
	@%p88 bra 	$L__BB23_123;
	ld.shared.u64 	%rd176, [%r99+-27648];
	cvt.u32.u64 	%r636, %rd30;
	shr.u64 	%rd177, %rd176, %r636;
	cvt.u32.u64 	%r637, %rd177;
	and.b32  	%r638, %r637, %r8;
	shl.b32 	%r639, %r638, 3;
	add.s32 	%r641, %r574, %r639;
	ld.shared.u64 	%rd178, [%r641+36864];
	add.s64 	%rd179, %rd178, %rd34;
	shl.b64 	%rd180, %rd179, 3;
	add.s64 	%rd181, %rd2, %rd180;
	st.global.u64 	[%rd181+9216], %rd176;
$L__BB23_123:
	bar.warp.sync 	-1;
	add.s32 	%r642, %r1, 1536;
	setp.ge.s32 	%p89, %r642, %r109;
	@%p89 bra 	$L__BB23_125;
	ld.shared.u64 	%rd182, [%r99+-24576];
	cvt.u32.u64 	%r643, %rd30;
	shr.u64 	%rd183, %rd182, %r643;
	cvt.u32.u64 	%r644, %rd183;
	and.b32  	%r645, %r644, %r8;
	shl.b32 	%r646, %r645, 3;
	add.s32 	%r648, %r574, %r646;
	ld.shared.u64 	%rd184, [%r648+36864];
	add.s64 	%rd185, %rd184, %rd34;
	shl.b64 	%rd186, %rd185, 3;
	add.s64 	%rd187, %rd2, %rd186;
	st.global.u64 	[%rd187+12288], %rd182;
$L__BB23_125:
	bar.warp.sync 	-1;
	add.s32 	%r649, %r1, 1920;
	setp.ge.s32 	%p90, %r649, %r109;
	@%p90 bra 	$L__BB23_127;
	ld.shared.u64 	%rd188, [%r99+-21504];
	cvt.u32.u64 	%r650, %rd30;
	shr.u64 	%rd189, %rd188, %r650;
	cvt.u32.u64 	%r651, %rd189;
	and.b32  	%r652, %r651, %r8;
	shl.b32 	%r653, %r652, 3;
	add.s32 	%r655, %r574, %r653;
	ld.shared.u64 	%rd190, [%r655+36864];
	add.s64 	%rd191, %rd190, %rd34;
	shl.b64 	%rd192, %rd191, 3;
	add.s64 	%rd193, %rd2, %rd192;
	st.global.u64 	[%rd193+15360], %rd188;
$L__BB23_127:
	bar.warp.sync 	-1;
$L__BB23_128:
	setp.gt.s32 	%p91, %r5, %r118;
	ld.shared.u64 	%rd194, [%r99+-36864];
	cvt.u32.u64 	%r656, %rd30;
	shr.u64 	%rd195, %rd194, %r656;
	cvt.u32.u64 	%r657, %rd195;
	and.b32  	%r110, %r657, %r8;
	ld.shared.u64 	%rd196, [%r99+-33792];
	shr.u64 	%rd197, %rd196, %r656;
	cvt.u32.u64 	%r658, %rd197;
	and.b32  	%r111, %r658, %r8;
	ld.shared.u64 	%rd198, [%r99+-30720];
	shr.u64 	%rd199, %rd198, %r656;
	cvt.u32.u64 	%r659, %rd199;
	and.b32  	%r112, %r659, %r8;
	ld.shared.u64 	%rd200, [%r99+-27648];
	shr.u64 	%rd201, %rd200, %r656;
	cvt.u32.u64 	%r660, %rd201;
	and.b32  	%r113, %r660, %r8;
	ld.shared.u64 	%rd202, [%r99+-24576];
	shr.u64 	%rd203, %rd202, %r656;
	cvt.u32.u64 	%r661, %rd203;
	and.b32  	%r114, %r661, %r8;
	ld.shared.u64 	%rd204, [%r99+-21504];
	shr.u64 	%rd205, %rd204, %r656;
	cvt.u32.u64 	%r662, %rd205;
	and.b32  	%r115, %r662, %r8;
	@%p91 bra 	$L__BB23_130;
	ld.global.v2.f64 	{%fd161, %fd162}, [%rd33];
	ld.global.v2.f64 	{%fd163, %fd164}, [%rd33+512];
	ld.global.v2.f64 	{%fd165, %fd166}, [%rd33+1024];
	ld.global.v2.f64 	{%fd167, %fd168}, [%rd33+1536];
	ld.global.v2.f64 	{%fd169, %fd170}, [%rd33+2048];
	ld.global.v2.f64 	{%fd171, %fd172}, [%rd33+2560];
	bra.uni 	$L__BB23_142;
$L__BB23_130:
	cvt.u32.u64 	%r663, %rd32;
	mul.lo.s32 	%r664, %r4, 2304;
	sub.s32 	%r116, %r118, %r664;
	setp.ge.s32 	%p92, %r663, %r116;
	@%p92 bra 	$L__BB23_132;
	ld.global.v2.f64 	{%fd161, %fd162}, [%rd33];
$L__BB23_132:
	add.s32 	%r666, %r663, 32;
	setp.ge.s32 	%p93, %r666, %r116;
	@%p93 bra 	$L__BB23_134;
	ld.global.v2.f64 	{%fd163, %fd164}, [%rd33+512];
$L__BB23_134:
	add.s32 	%r668, %r663, 64;
	setp.ge.s32 	%p94, %r668, %r116;
	@%p94 bra 	$L__BB23_136;
	ld.global.v2.f64 	{%fd165, %fd166}, [%rd33+1024];
$L__BB23_136:
	add.s32 	%r670, %r663, 96;
	setp.ge.s32 	%p95, %r670, %r116;
	@%p95 bra 	$L__BB23_138;
	ld.global.v2.f64 	{%fd167, %fd168}, [%rd33+1536];
$L__BB23_138:
	add.s32 	%r672, %r663, 128;
	setp.ge.s32 	%p96, %r672, %r116;
	@%p96 bra 	$L__BB23_140;
	ld.global.v2.f64 	{%fd169, %fd170}, [%rd33+2048];
$L__BB23_140:
	add.s32 	%r674, %r663, 160;
	setp.ge.s32 	%p97, %r674, %r116;
	@%p97 bra 	$L__BB23_142;
	ld.global.v2.f64 	{%fd171, %fd172}, [%rd33+2560];
$L__BB23_142:
	setp.gt.s32 	%p98, %r5, %r118;
	bar.sync 	0;
	add.s32 	%r676, %r93, %r573;
	st.shared.v2.f64 	[%r676+-16], {%fd161, %fd162};
	add.s32 	%r678, %r94, %r575;
	st.shared.v2.f64 	[%r678+-16], {%fd163, %fd164};
	add.s32 	%r680, %r95, %r576;
	st.shared.v2.f64 	[%r680+-16], {%fd165, %fd166};
	add.s32 	%r682, %r96, %r577;
	st.shared.v2.f64 	[%r682+-16], {%fd167, %fd168};
	add.s32 	%r684, %r97, %r578;
	st.shared.v2.f64 	[%r684+-16], {%fd169, %fd170};
	add.s32 	%r686, %r98, %r579;
	st.shared.v2.f64 	[%r686+-16], {%fd171, %fd172};
	bar.sync 	0;
	@%p98 bra 	$L__BB23_144;
	add.s32 	%r688, %r108, %r580;
	ld.shared.v2.f64 	{%fd105, %fd106}, [%r688];
	shl.b32 	%r689, %r110, 3;
	add.s32 	%r691, %r574, 36864;
	add.s32 	%r692, %r691, %r689;
	ld.shared.u64 	%rd206, [%r692];
	add.s64 	%rd207, %rd206, %rd34;
	shl.b64 	%rd208, %rd207, 4;
	add.s64 	%rd209, %rd1, %rd208;
	st.global.v2.f64 	[%rd209], {%fd105, %fd106};
	bar.warp.sync 	-1;
	ld.shared.v2.f64 	{%fd107, %fd108}, [%r688+6144];
	shl.b32 	%r693, %r111, 3;
	add.s32 	%r694, %r691, %r693;
	ld.shared.u64 	%rd210, [%r694];
	add.s64 	%rd211, %rd210, %rd34;
	shl.b64 	%rd212, %rd211, 4;
	add.s64 	%rd213, %rd1, %rd212;
	st.global.v2.f64 	[%rd213+6144], {%fd107, %fd108};
	bar.warp.sync 	-1;
	ld.shared.v2.f64 	{%fd109, %fd110}, [%r688+12288];
	shl.b32 	%r695, %r112, 3;
	add.s32 	%r696, %r691, %r695;
	ld.shared.u64 	%rd214, [%r696];
	add.s64 	%rd215, %rd214, %rd34;
	shl.b64 	%rd216, %rd215, 4;
	add.s64 	%rd217, %rd1, %rd216;
	st.global.v2.f64 	[%rd217+12288], {%fd109, %fd110};
	bar.warp.sync 	-1;
	ld.shared.v2.f64 	{%fd111, %fd112}, [%r688+18432];
	shl.b32 	%r697, %r113, 3;
	add.s32 	%r698, %r691, %r697;
	ld.shared.u64 	%rd218, [%r698];
	add.s64 	%rd219, %rd218, %rd34;
	shl.b64 	%rd220, %rd219, 4;
	add.s64 	%rd221, %rd1, %rd220;
	st.global.v2.f64 	[%rd221+18432], {%fd111, %fd112};
	bar.warp.sync 	-1;
	ld.shared.v2.f64 	{%fd113, %fd114}, [%r688+24576];
	shl.b32 	%r699, %r114, 3;
	add.s32 	%r700, %r691, %r699;
	ld.shared.u64 	%rd222, [%r700];
	add.s64 	%rd223, %rd222, %rd34;
	shl.b64 	%rd224, %rd223, 4;
	add.s64 	%rd225, %rd1, %rd224;
	st.global.v2.f64 	[%rd225+24576], {%fd113, %fd114};
	bar.warp.sync 	-1;
	ld.shared.v2.f64 	{%fd115, %fd116}, [%r688+30720];
	shl.b32 	%r701, %r115, 3;
	add.s32 	%r702, %r691, %r701;
	ld.shared.u64 	%rd226, [%r702];
	add.s64 	%rd227, %rd226, %rd34;
	shl.b64 	%rd228, %rd227, 4;
	add.s64 	%rd229, %rd1, %rd228;
	st.global.v2.f64 	[%rd229+30720], {%fd115, %fd116};
	bar.warp.sync 	-1;
	bra.uni 	$L__BB23_157;
$L__BB23_144:
	mad.lo.s32 	%r117, %r4, -2304, %r118;
	shl.b32 	%r703, %r110, 3;
	add.s32 	%r705, %r574, %r703;
	ld.shared.u64 	%rd50, [%r705+36864];
	setp.ge.s32 	%p99, %r1, %r117;
	@%p99 bra 	$L__BB23_146;
	add.s32 	%r707, %r108, %r580;
	ld.shared.v2.f64 	{%fd117, %fd118}, [%r707];
	add.s64 	%rd230, %rd50, %rd34;
	shl.b64 	%rd231, %rd230, 4;
	add.s64 	%rd232, %rd1, %rd231;
	st.global.v2.f64 	[%rd232], {%fd117, %fd118};
$L__BB23_146:
	bar.warp.sync 	-1;
	shl.b32 	%r708, %r111, 3;
	add.s32 	%r710, %r574, %r708;
	ld.shared.u64 	%rd51, [%r710+36864];
	add.s32 	%r711, %r1, 384;
	setp.ge.s32 	%p100, %r711, %r117;
	@%p100 bra 	$L__BB23_148;
	add.s32 	%r713, %r108, %r580;
	ld.shared.v2.f64 	{%fd119, %fd120}, [%r713+6144];
	add.s64 	%rd233, %rd51, %rd34;
	shl.b64 	%rd234, %rd233, 4;
	add.s64 	%rd235, %rd1, %rd234;
	st.global.v2.f64 	[%rd235+6144], {%fd119, %fd120};
$L__BB23_148:
	bar.warp.sync 	-1;
	shl.b32 	%r714, %r112, 3;
	add.s32 	%r716, %r574, %r714;
	ld.shared.u64 	%rd52, [%r716+36864];
	add.s32 	%r717, %r1, 768;
	setp.ge.s32 	%p101, %r717, %r117;
	@%p101 bra 	$L__BB23_150;
	add.s32 	%r719, %r108, %r580;
	ld.shared.v2.f64 	{%fd121, %fd122}, [%r719+12288];
	add.s64 	%rd236, %rd52, %rd34;
	shl.b64 	%rd237, %rd236, 4;
	add.s64 	%rd238, %rd1, %rd237;
	st.global.v2.f64 	[%rd238+12288], {%fd121, %fd122};
$L__BB23_150:
	bar.warp.sync 	-1;
	shl.b32 	%r720, %r113, 3;
	add.s32 	%r722, %r574, %r720;
	ld.shared.u64 	%rd53, [%r722+36864];
	add.s32 	%r723, %r1, 1152;
	setp.ge.s32 	%p102, %r723, %r117;
	@%p102 bra 	$L__BB23_152;
	add.s32 	%r725, %r108, %r580;
	ld.shared.v2.f64 	{%fd123, %fd124}, [%r725+18432];
	add.s64 	%rd239, %rd53, %rd34;
	shl.b64 	%rd240, %rd239, 4;
	add.s64 	%rd241, %rd1, %rd240;
	st.global.v2.f64 	[%rd241+18432], {%fd123, %fd124};
$L__BB23_152:
	bar.warp.sync 	-1;
	shl.b32 	%r726, %r114, 3;
	add.s32 	%r728, %r574, %r726;
	ld.shared.u64 	%rd54, [%r728+36864];
	add.s32 	%r729, %r1, 1536;
	setp.ge.s32 	%p103, %r729, %r117;
	@%p103 bra 	$L__BB23_154;
	add.s32 	%r731, %r108, %r580;
	ld.shared.v2.f64 	{%fd125, %fd126}, [%r731+24576];
	add.s64 	%rd242, %rd54, %rd34;
	shl.b64 	%rd243, %rd242, 4;
	add.s64 	%rd244, %rd1, %rd243;
	st.global.v2.f64 	[%rd244+24576], {%fd125, %fd126};
$L__BB23_154:
	bar.warp.sync 	-1;
	shl.b32 	%r732, %r115, 3;
	add.s32 	%r734, %r574, %r732;
	ld.shared.u64 	%rd245, [%r734+36864];
	add.s64 	%rd55, %rd245, %rd34;
	add.s32 	%r735, %r1, 1920;
	setp.ge.s32 	%p104, %r735, %r117;
	@%p104 bra 	$L__BB23_156;
	add.s32 	%r737, %r108, %r580;
	ld.shared.v2.f64 	{%fd127, %fd128}, [%r737+30720];
	shl.b64 	%rd246, %rd55, 4;
	add.s64 	%rd247, %rd1, %rd246;
	st.global.v2.f64 	[%rd247+30720], {%fd127, %fd128};
$L__BB23_156:
	bar.warp.sync 	-1;
$L__BB23_157:
	ret;

}
	// .globl	_ZN3cub18CUB_300001_SM_10006detail10radix_sort31DeviceRadixSortSingleTileKernelINS1_5radix10policy_hubImmyE10Policy1000ELNS0_9SortOrderE0EmmyNS1_21identity_decomposer_tEEEvPKT1_PSA_PKT2_PSE_T3_iiT4_
.visible .entry _ZN3cub18CUB_300001_SM_10006detail10radix_sort31DeviceRadixSortSingleTileKernelINS1_5radix10policy_hubImmyE10Policy1000ELNS0_9SortOrderE0EmmyNS1_21identity_decomposer_tEEEvPKT1_PSA_PKT2_PSE_T3_iiT4_(
	.param .u64 .ptr .align 1 _ZN3cub18CUB_300001_SM_10006detail10radix_sort31DeviceRadixSortSingleTileKernelINS1_5radix10policy_hubImmyE10Policy1000ELNS0_9SortOrderE0EmmyNS1_21identity_decomposer_tEEEvPKT1_PSA_PKT2_PSE_T3_iiT4__param_0,
	.param .u64 .ptr .align 1 _ZN3cub18CUB_300001_SM_10006detail10radix_sort31DeviceRadixSortSingleTileKernelINS1_5radix10policy_hubImmyE10Policy1000ELNS0_9SortOrderE0EmmyNS1_21identity_decomposer_tEEEvPKT1_PSA_PKT2_PSE_T3_iiT4__param_1,
	.param .u64 .ptr .align 1 _ZN3cub18CUB_300001_SM_10006detail10radix_sort31DeviceRadixSortSingleTileKernelINS1_5radix10policy_hubImmyE10Policy1000ELNS0_9SortOrderE0EmmyNS1_21identity_decomposer_tEEEvPKT1_PSA_PKT2_PSE_T3_iiT4__param_2,
	.param .u64 .ptr .align 1 _ZN3cub18CUB_300001_SM_10006detail10radix_sort31DeviceRadixSortSingleTileKernelINS1_5radix10policy_hubImmyE10Policy1000ELNS0_9SortOrderE0EmmyNS1_21identity_decomposer_tEEEvPKT1_PSA_PKT2_PSE_T3_iiT4__param_3,
	.param .u64 _ZN3cub18CUB_300001_SM_10006detail10radix_sort31DeviceRadixSortSingleTileKernelINS1_5radix10policy_hubImmyE10Policy1000ELNS0_9SortOrderE0EmmyNS1_21identity_decomposer_tEEEvPKT1_PSA_PKT2_PSE_T3_iiT4__param_4,
	.param .u32 _ZN3cub18CUB_300001_SM_10006detail10radix_sort31DeviceRadixSortSingleTileKernelINS1_5radix10policy_hubImmyE10Policy1000ELNS0_9SortOrderE0EmmyNS1_21identity_decomposer_tEEEvPKT1_PSA_PKT2_PSE_T3_iiT4__param_5,
	.param .u32 _ZN3cub18CUB_300001_SM_10006detail10radix_sort31DeviceRadixSortSingleTileKernelINS1_5radix10policy_hubImmyE10Policy1000ELNS0_9SortOrderE0EmmyNS1_21identity_decomposer_tEEEvPKT1_PSA_PKT2_PSE_T3_iiT4__param_6,
	.param .align 1 .b8 _ZN3cub18CUB_300001_SM_10006detail10radix_sort31DeviceRadixSortSingleTileKernelINS1_5radix10policy_hubImmyE10Policy1000ELNS0_9SortOrderE0EmmyNS1_21identity_decomposer_tEEEvPKT1_PSA_PKT2_PSE_T3_iiT4__param_7[1]
)
.maxntid 256
.minnctapersm 1
{
	.reg .pred 	%p<43>;
	.reg .b16 	%rs<19>;
	.reg .b32 	%r<360>;
	.reg .b64 	%rd<193>;
	// demoted variable
	.shared .align 16 .b8 _ZZN3cub18CUB_300001_SM_10006detail10radix_sort31DeviceRadixSortSingleTileKernelINS1_5radix10policy_hubImmyE10Policy1000ELNS0_9SortOrderE0EmmyNS1_21identity_decomposer_tEEEvPKT1_PSA_PKT2_PSE_T3_iiT4_E12temp_storage[33856];
	ld.param.u64 	%rd100, [_ZN3cub18CUB_300001_SM_10006detail10radix_sort31DeviceRadixSortSingleTileKernelINS1_5radix10policy_hubImmyE10Policy1000ELNS0_9SortOrderE0EmmyNS1_21identity_decomposer_tEEEvPKT1_PSA_PKT2_PSE_T3_iiT4__param_0];
	ld.param.u64 	%rd95, [_ZN3cub18CUB_300001_SM_10006detail10radix_sort31DeviceRadixSortSingleTileKernelINS1_5radix10policy_hubImmyE10Policy1000ELNS0_9SortOrderE0EmmyNS1_21identity_decomposer_tEEEvPKT1_PSA_PKT2_PSE_T3_iiT4__param_1];
	ld.param.u64 	%rd96, [_ZN3cub18CUB_300001_SM_10006detail10radix_sort31DeviceRadixSortSingleTileKernelINS1_5radix10policy_hubImmyE10Policy1000ELNS0_9SortOrderE0EmmyNS1_21identity_decomposer_tEEEvPKT1_PSA_PKT2_PSE_T3_iiT4__param_2];
	ld.param.u64 	%rd97, [_ZN3cub18CUB_300001_SM_10006detail10radix_sort31DeviceRadixSortSingleTileKernelINS1_5radix10policy_hubImmyE10Policy1000ELNS0_9SortOrderE0EmmyNS1_21identity_decomposer_tEEEvPKT1_PSA_PKT2_PSE_T3_iiT4__param_3];
	ld.param.u64 	%rd98, [_ZN3cub18CUB_300001_SM_10006detail10radix_sort31DeviceRadixSortSingleTileKernelINS1_5radix10policy_hubImmyE10Policy1000ELNS0_9SortOrderE0EmmyNS1_21identity_decomposer_tEEEvPKT1_PSA_PKT2_PSE_T3_iiT4__param_4];
	ld.param.u32 	%r84, [_ZN3cub18CUB_300001_SM_10006detail10radix_sort31DeviceRadixSortSingleTileKernelINS1_5radix10policy_hubImmyE10Policy1000ELNS0_9SortOrderE0EmmyNS1_21identity_decomposer_tEEEvPKT1_PSA_PKT2_PSE_T3_iiT4__param_5];
	ld.param.u32 	%r85, [_ZN3cub18CUB_300001_SM_10006detail10radix_sort31DeviceRadixSortSingleTileKernelINS1_5radix10policy_hubImmyE10Policy1000ELNS0_9SortOrderE0EmmyNS1_21identity_decomposer_tEEEvPKT1_PSA_PKT2_PSE_T3_iiT4__param_6];
	cvta.to.global.u64 	%rd101, %rd100;
	cvt.u32.u64 	%r1, %rd98;
	mov.u32 	%r2, %tid.x;
	mul.lo.s32 	%r3, %r2, 9;
	setp.ge.s32 	%p1, %r3, %r1;
	mul.wide.u32 	%rd102, %r3, 8;
	add.s64 	%rd1, %rd101, %rd102;
	mov.b64 	%rd183, -1;
	@%p1 bra 	$L__BB24_2;
	ld.global.u64 	%rd183, [%rd1];
$L__BB24_2:
	add.s32 	%r4, %r3, 1;
	setp.ge.s32 	%p2, %r4, %r1;
	mov.b64 	%rd182, -1;
	@%p2 bra 	$L__BB24_4;
	ld.global.u64 	%rd182, [%rd1+8];
$L__BB24_4:
	add.s32 	%r5, %r3, 2;
	setp.ge.s32 	%p3, %r5, %r1;
	mov.b64 	%rd181, -1;
	@%p3 bra 	$L__BB24_6;
	ld.global.u64 	%rd181, [%rd1+16];
$L__BB24_6:
	add.s32 	%r6, %r3, 3;
	setp.ge.s32 	%p4, %r6, %r1;
	mov.b64 	%rd180, -1;
	@%p4 bra 	$L__BB24_8;
	ld.global.u64 	%rd180, [%rd1+24];
$L__BB24_8:
	add.s32 	%r7, %r3, 4;
	setp.ge.s32 	%p5, %r7, %r1;
	mov.b64 	%rd179, -1;
	@%p5 bra 	$L__BB24_10;
	ld.global.u64 	%rd179, [%rd1+32];
$L__BB24_10:
	add.s32 	%r8, %r3, 5;
	setp.ge.s32 	%p6, %r8, %r1;
	mov.b64 	%rd178, -1;
	@%p6 bra 	$L__BB24_12;
	ld.global.u64 	%rd178, [%rd1+40];
$L__BB24_12:
	add.s32 	%r9, %r3, 6;
	setp.ge.s32 	%p7, %r9, %r1;
	mov.b64 	%rd177, -1;
	@%p7 bra 	$L__BB24_14;
	ld.global.u64 	%rd177, [%rd1+48];
$L__BB24_14:
	add.s32 	%r10, %r3, 7;
	setp.ge.s32 	%p8, %r10, %r1;
	mov.b64 	%rd176, -1;
	@%p8 bra 	$L__BB24_16;
	ld.global.u64 	%rd176, [%rd1+56];
$L__BB24_16:
	add.s32 	%r11, %r3, 8;
	setp.ge.s32 	%p9, %r11, %r1;
	mov.b64 	%rd175, -1;
	@%p9 bra 	$L__BB24_18;
	ld.global.u64 	%rd175, [%rd1+64];
$L__BB24_18:
	bar.sync 	0;
	mov.b64 	{%r86, %r87}, %rd98;
	shfl.sync.idx.b32	%r12|%p10, %r86, 0, 31, -1;
	shfl.sync.idx.b32	%r88|%p11, %r87, 0, 31, -1;
	mov.b64 	%rd20, {%r12, %r88};
	setp.ge.s32 	%p12, %r3, %r12;
	cvta.to.global.u64 	%rd112, %rd96;
	add.s64 	%rd21, %rd112, %rd102;
	@%p12 bra 	$L__BB24_20;
	ld.global.u64 	%rd192, [%rd21];
$L__BB24_20:
	setp.ge.s32 	%p13, %r4, %r12;
	@%p13 bra 	$L__BB24_22;
	ld.global.u64 	%rd191, [%rd21+8];
$L__BB24_22:
	setp.ge.s32 	%p14, %r5, %r12;
	@%p14 bra 	$L__BB24_24;
	ld.global.u64 	%rd190, [%rd21+16];
$L__BB24_24:
	setp.ge.s32 	%p15, %r6, %r12;
	@%p15 bra 	$L__BB24_26;
	ld.global.u64 	%rd189, [%rd21+24];
$L__BB24_26:
	setp.ge.s32 	%p16, %r7, %r12;
	@%p16 bra 	$L__BB24_28;
	ld.global.u64 	%rd188, [%rd21+32];
$L__BB24_28:
	setp.ge.s32 	%p17, %r8, %r12;
	@%p17 bra 	$L__BB24_30;
	ld.global.u64 	%rd187, [%rd21+40];
$L__BB24_30:
	setp.ge.s32 	%p18, %r9, %r12;
	@%p18 bra 	$L__BB24_32;
	ld.global.u64 	%rd186, [%rd21+48];
$L__BB24_32:
	setp.ge.s32 	%p19, %r10, %r12;
	@%p19 bra 	$L__BB24_34;
	ld.global.u64 	%rd185, [%rd21+56];
$L__BB24_34:
	setp.ge.s32 	%p20, %r11, %r12;
	@%p20 bra 	$L__BB24_36;
	ld.global.u64 	%rd184, [%rd21+64];
$L__BB24_36:
	bar.sync 	0;
	shr.u32 	%r13, %r2, 5;
	shl.b32 	%r90, %r2, 2;
	mov.u32 	%r91, _ZZN3cub18CUB_300001_SM_10006detail10radix_sort31DeviceRadixSortSingleTileKernelINS1_5radix10policy_hubImmyE10Policy1000ELNS0_9SortOrderE0EmmyNS1_21identity_decomposer_tEEEvPKT1_PSA_PKT2_PSE_T3_iiT4_E12temp_storage;
	add.s32 	%r14, %r91, %r90;
	shl.b32 	%r92, %r2, 7;
	add.s32 	%r15, %r14, %r92;
	shl.b32 	%r93, %r13, 2;
	add.s32 	%r94, %r91, %r93;
	add.s32 	%r16, %r94, 33792;
	mad.lo.s32 	%r17, %r2, -60, %r15;
	add.s32 	%r357, %r84, 6;
	sub.s32 	%r356, %r85, %r84;
$L__BB24_37:
	add.s32 	%r105, %r357, -6;
	min.s32 	%r95, %r356, 6;
	mov.b32 	%r134, 0;
	st.shared.u32 	[%r14], %r134;
	st.shared.u32 	[%r14+1024], %r134;
	st.shared.u32 	[%r14+2048], %r134;
	st.shared.u32 	[%r14+3072], %r134;
	st.shared.u32 	[%r14+4096], %r134;
	st.shared.u32 	[%r14+5120], %r134;
	st.shared.u32 	[%r14+6144], %r134;
	st.shared.u32 	[%r14+7168], %r134;
	st.shared.u32 	[%r14+8192], %r134;
	st.shared.u32 	[%r14+9216], %r134;
	st.shared.u32 	[%r14+10240], %r134;
	st.shared.u32 	[%r14+11264], %r134;
	st.shared.u32 	[%r14+12288], %r134;
	st.shared.u32 	[%r14+13312], %r134;
	st.shared.u32 	[%r14+14336], %r134;
	st.shared.u32 	[%r14+15360], %r134;
	st.shared.u32 	[%r14+16384], %r134;
	st.shared.u32 	[%r14+17408], %r134;
	st.shared.u32 	[%r14+18432], %r134;
	st.shared.u32 	[%r14+19456], %r134;
	st.shared.u32 	[%r14+20480], %r134;
	st.shared.u32 	[%r14+21504], %r134;
	st.shared.u32 	[%r14+22528], %r134;
	st.shared.u32 	[%r14+23552], %r134;
	st.shared.u32 	[%r14+24576], %r134;
	st.shared.u32 	[%r14+25600], %r134;
	st.shared.u32 	[%r14+26624], %r134;
	st.shared.u32 	[%r14+27648], %r134;
	st.shared.u32 	[%r14+28672], %r134;
	st.shared.u32 	[%r14+29696], %r134;
	st.shared.u32 	[%r14+30720], %r134;
	st.shared.u32 	[%r14+31744], %r134;
	st.shared.u32 	[%r14+32768], %r134;
	mov.b64 	%rd123, 1;
	// begin inline asm
	shl.b64 %rd122, %rd123, %r95;
	// end inline asm
	add.s64 	%rd125, %rd122, -1;
	// begin inline asm
	shl.b64 %rd124, %rd125, %r134;
	// end inline asm
	// begin inline asm
	shr.b64 %rd126, %rd183, %r105;
	// end inline asm
	cvt.u32.u64 	%r137, %rd126;
	cvt.u32.u64 	%r138, %rd124;
	and.b32  	%r139, %r138, %r137;
	shl.b32 	%r140, %r139, 10;
	and.b32  	%r141, %r140, 31744;
	add.s32 	%r142, %r14, %r141;
	shr.u32 	%r143, %r139, 4;
	and.b32  	%r144, %r143, 268435454;
	add.s32 	%r23, %r142, %r144;
	ld.shared.u16 	%rs1, [%r23];
	add.s16 	%rs10, %rs1, 1;
	st.shared.u16 	[%r23], %rs10;
	// begin inline asm
	shr.b64 %rd128, %rd182, %r105;
	// end inline asm
	cvt.u32.u64 	%r145, %rd128;
	and.b32  	%r146, %r138, %r145;
	shl.b32 	%r147, %r146, 10;
	and.b32  	%r148, %r147, 31744;
	add.s32 	%r149, %r14, %r148;
	shr.u32 	%r150, %r146, 4;
	and.b32  	%r151, %r150, 268435454;
	add.s32 	%r24, %r149, %r151;
	ld.shared.u16 	%rs2, [%r24];
	add.s16 	%rs11, %rs2, 1;
	st.shared.u16 	[%r24], %rs11;
	// begin inline asm
	shr.b64 %rd130, %rd181, %r105;
	// end inline asm
	cvt.u32.u64 	%r152, %rd130;
	and.b32  	%r153, %r138, %r152;
	shl.b32 	%r154, %r153, 10;
	and.b32  	%r155, %r154, 31744;
	add.s32 	%r156, %r14, %r155;
	shr.u32 	%r157, %r153, 4;
	and.b32  	%r158, %r157, 268435454;
	add.s32 	%r25, %r156, %r158;
	ld.shared.u16 	%rs3, [%r25];
	add.s16 	%rs12, %rs3, 1;
	st.shared.u16 	[%r25], %rs12;
	// begin inline asm
	shr.b64 %rd132, %rd180, %r105;
	// end inline asm
	cvt.u32.u64 	%r159, %rd132;
	and.b32  	%r160, %r138, %r159;
	shl.b32 	%r161, %r160, 10;
	and.b32  	%r162, %r161, 31744;
	add.s32 	%r163, %r14, %r162;
	shr.u32 	%r164, %r160, 4;
	and.b32  	%r165, %r164, 268435454;
	add.s32 	%r26, %r163, %r165;
	ld.shared.u16 	%rs4, [%r26];
	add.s16 	%rs13, %rs4, 1;
	st.shared.u16 	[%r26], %rs13;
	// begin inline asm
	shr.b64 %rd134, %rd179, %r105;
	// end inline asm
	cvt.u32.u64 	%r166, %rd134;
	and.b32  	%r167, %r138, %r166;
	shl.b32 	%r168, %r167, 10;
	and.b32  	%r169, %r168, 31744;
	add.s32 	%r170, %r14, %r169;
	shr.u32 	%r171, %r167, 4;
	and.b32  	%r172, %r171, 268435454;
	add.s32 	%r27, %r170, %r172;
	ld.shared.u16 	%rs5, [%r27];
	add.s16 	%rs14, %rs5, 1;
	st.shared.u16 	[%r27], %rs14;
	// begin inline asm
	shr.b64 %rd136, %rd178, %r105;
	// end inline asm
	cvt.u32.u64 	%r173, %rd136;
	and.b32  	%r174, %r138, %r173;
	shl.b32 	%r175, %r174, 10;
	and.b32  	%r176, %r175, 31744;
	add.s32 	%r177, %r14, %r176;
	shr.u32 	%r178, %r174, 4;
	and.b32  	%r179, %r178, 268435454;
	add.s32 	%r28, %r177, %r179;
	ld.shared.u16 	%rs6, [%r28];
	add.s16 	%rs15, %rs6, 1;
	st.shared.u16 	[%r28], %rs15;
	// begin inline asm
	shr.b64 %rd138, %rd177, %r105;
	// end inline asm
	cvt.u32.u64 	%r180, %rd138;
	and.b32  	%r181, %r138, %r180;
	shl.b32 	%r182, %r181, 10;
	and.b32  	%r183, %r182, 31744;
	add.s32 	%r184, %r14, %r183;
	shr.u32 	%r185, %r181, 4;
	and.b32  	%r186, %r185, 268435454;
	add.s32 	%r29, %r184, %r186;
	ld.shared.u16 	%rs7, [%r29];
	add.s16 	%rs16, %rs7, 1;
	st.shared.u16 	[%r29], %rs16;
	// begin inline asm
	shr.b64 %rd140, %rd176, %r105;
	// end inline asm
	cvt.u32.u64 	%r187, %rd140;
	and.b32  	%r188, %r138, %r187;
	shl.b32 	%r189, %r188, 10;
	and.b32  	%r190, %r189, 31744;
	add.s32 	%r191, %r14, %r190;
	shr.u32 	%r192, %r188, 4;
	and.b32  	%r193, %r192, 268435454;
	add.s32 	%r30, %r191, %r193;
	ld.shared.u16 	%rs8, [%r30];
	add.s16 	%rs17, %rs8, 1;
	st.shared.u16 	[%r30], %rs17;
	// begin inline asm
	shr.b64 %rd142, %rd175, %r105;
	// end inline asm
	cvt.u32.u64 	%r194, %rd142;
	and.b32  	%r195, %r138, %r194;
	shl.b32 	%r196, %r195, 10;
	and.b32  	%r197, %r196, 31744;
	add.s32 	%r198, %r14, %r197;
	shr.u32 	%r199, %r195, 4;
	and.b32  	%r200, %r199, 268435454;
	add.s32 	%r31, %r198, %r200;
	ld.shared.u16 	%rs9, [%r31];
	add.s16 	%rs18, %rs9, 1;
	st.shared.u16 	[%r31], %rs18;
	bar.sync 	0;
	ld.shared.u32 	%r32, [%r15];
	ld.shared.u32 	%r201, [%r15+4];
	ld.shared.u32 	%r202, [%r15+8];
	ld.shared.u32 	%r203, [%r15+12];
	ld.shared.u32 	%r204, [%r15+16];
	ld.shared.u32 	%r205, [%r15+20];
	ld.shared.u32 	%r206, [%r15+24];
	ld.shared.u32 	%r207, [%r15+28];
	ld.shared.u32 	%r208, [%r15+32];
	ld.shared.u32 	%r209, [%r15+36];
	ld.shared.u32 	%r210, [%r15+40];
	ld.shared.u32 	%r211, [%r15+44];
	ld.shared.u32 	%r212, [%r15+48];
	ld.shared.u32 	%r213, [%r15+52];
	ld.shared.u32 	%r214, [%r15+56];
	ld.shared.u32 	%r215, [%r15+60];
	ld.shared.u32 	%r216, [%r15+64];
	ld.shared.u32 	%r217, [%r15+68];
	ld.shared.u32 	%r218, [%r15+72];
	ld.shared.u32 	%r219, [%r15+76];
	ld.shared.u32 	%r220, [%r15+80];
	ld.shared.u32 	%r221, [%r15+84];
	ld.shared.u32 	%r222, [%r15+88];
	ld.shared.u32 	%r223, [%r15+92];
	ld.shared.u32 	%r224, [%r15+96];
	ld.shared.u32 	%r225, [%r15+100];
	ld.shared.u32 	%r226, [%r15+104];
	ld.shared.u32 	%r227, [%r15+108];
	ld.shared.u32 	%r228, [%r15+112];
	ld.shared.u32 	%r229, [%r15+116];
	ld.shared.u32 	%r230, [%r15+120];
	ld.shared.u32 	%r231, [%r15+124];
	ld.shared.u32 	%r232, [%r15+128];
	add.s32 	%r33, %r201, %r32;
	add.s32 	%r34, %r202, %r33;
	add.s32 	%r35, %r203, %r34;
	add.s32 	%r36, %r204, %r35;
	add.s32 	%r37, %r205, %r36;
	add.s32 	%r38, %r206, %r37;
	add.s32 	%r39, %r207, %r38;
	add.s32 	%r40, %r208, %r39;
	add.s32 	%r41, %r209, %r40;
	add.s32 	%r42, %r210, %r41;
	add.s32 	%r43, %r211, %r42;
	add.s32 	%r44, %r212, %r43;
	add.s32 	%r45, %r213, %r44;
	add.s32 	%r46, %r214, %r45;
	add.s32 	%r47, %r215, %r46;
	add.s32 	%r48, %r216, %r47;
	add.s32 	%r49, %r217, %r48;
	add.s32 	%r50, %r218, %r49;
	add.s32 	%r51, %r219, %r50;
	add.s32 	%r52, %r220, %r51;
	add.s32 	%r53, %r221, %r52;
	add.s32 	%r54, %r222, %r53;
	add.s32 	%r55, %r223, %r54;
	add.s32 	%r56, %r224, %r55;
	add.s32 	%r57, %r225, %r56;
	add.s32 	%r58, %r226, %r57;
	add.s32 	%r59, %r227, %r58;
	add.s32 	%r60, %r228, %r59;
	add.s32 	%r61, %r229, %r60;
	add.s32 	%r62, %r230, %r61;
	add.s32 	%r63, %r231, %r62;
	add.s32 	%r111, %r232, %r63;
	// begin inline asm
	mov.u32 %r106, %laneid;
	// end inline asm
	mov.b32 	%r109, 1;
	mov.b32 	%r136, -1;
	// begin inline asm
	{  .reg .u32 r0;  .reg .pred p;  shfl.sync.up.b32 r0|p, %r111, %r109, %r134, %r136;  @p add.u32 r0, r0, %r111;  mov.u32 %r107, r0;}
	// end inline asm
	mov.b32 	%r115, 2;
	// begin inline asm
	{  .reg .u32 r0;  .reg .pred p;  shfl.sync.up.b32 r0|p, %r107, %r115, %r134, %r136;  @p add.u32 r0, r0, %r107;  mov.u32 %r113, r0;}
	// end inline asm
	mov.b32 	%r121, 4;
	// begin inline asm
	{  .reg .u32 r0;  .reg .pred p;  shfl.sync.up.b32 r0|p, %r113, %r121, %r134, %r136;  @p add.u32 r0, r0, %r113;  mov.u32 %r119, r0;}
	// end inline asm
	mov.b32 	%r127, 8;
	// begin inline asm
	{  .reg .u32 r0;  .reg .pred p;  shfl.sync.up.b32 r0|p, %r119, %r127, %r134, %r136;  @p add.u32 r0, r0, %r119;  mov.u32 %r125, r0;}
	// end inline asm
	mov.b32 	%r133, 16;
	// begin inline asm
	{  .reg .u32 r0;  .reg .pred p;  shfl.sync.up.b32 r0|p, %r125, %r133, %r134, %r136;  @p add.u32 r0, r0, %r125;  mov.u32 %r131, r0;}
	// end inline asm
	setp.ne.s32 	%p21, %r106, 31;
	@%p21 bra 	$L__BB24_39;
	st.shared.u32 	[%r16], %r131;
$L__BB24_39:
	sub.s32 	%r233, %r131, %r111;
	setp.gt.u32 	%p22, %r2, 31;
	setp.eq.s32 	%p23, %r13, 7;
	setp.eq.s32 	%p24, %r13, 6;
	setp.eq.s32 	%p25, %r13, 5;
	setp.eq.s32 	%p26, %r13, 4;
	setp.eq.s32 	%p27, %r13, 3;
	setp.eq.s32 	%p28, %r13, 2;
	setp.eq.s32 	%p29, %r13, 1;
	bar.sync 	0;
	ld.shared.v4.u32 	{%r234, %r235, %r236, %r237}, [_ZZN3cub18CUB_300001_SM_10006detail10radix_sort31DeviceRadixSortSingleTileKernelINS1_5radix10policy_hubImmyE10Policy1000ELNS0_9SortOrderE0EmmyNS1_21identity_decomposer_tEEEvPKT1_PSA_PKT2_PSE_T3_iiT4_E12temp_storage+33792];
	selp.b32 	%r238, %r234, %r358, %p29;
	add.s32 	%r239, %r235, %r234;
	selp.b32 	%r240, %r239, %r238, %p28;
	add.s32 	%r241, %r239, %r236;
	selp.b32 	%r242, %r241, %r240, %p27;
	add.s32 	%r243, %r241, %r237;
	selp.b32 	%r244, %r243, %r242, %p26;
	ld.shared.v4.u32 	{%r245, %r246, %r247, %r248}, [_ZZN3cub18CUB_300001_SM_10006detail10radix_sort31DeviceRadixSortSingleTileKernelINS1_5radix10policy_hubImmyE10Policy1000ELNS0_9SortOrderE0EmmyNS1_21identity_decomposer_tEEEvPKT1_PSA_PKT2_PSE_T3_iiT4_E12temp_storage+33808];
	add.s32 	%r249, %r243, %r245;
	selp.b32 	%r250, %r249, %r244, %p25;
	add.s32 	%r251, %r249, %r246;
	selp.b32 	%r252, %r251, %r250, %p24;
	add.s32 	%r253, %r251, %r247;
	selp.b32 	%r358, %r253, %r252, %p23;
	add.s32 	%r68, %r253, %r248;
	setp.ne.s32 	%p30, %r106, 0;
	selp.b32 	%r254, %r233, 0, %p30;
	add.s32 	%r255, %r358, %r254;
	or.pred  	%p31, %p22, %p30;
	selp.b32 	%r359, %r255, %r233, %p22;
	@%p31 bra 	$L__BB24_41;
	shl.b32 	%r359, %r68, 16;
	st.shared.u32 	[_ZZN3cub18CUB_300001_SM_10006detail10radix_sort31DeviceRadixSortSingleTileKernelINS1_5radix10policy_hubImmyE10Policy1000ELNS0_9SortOrderE0EmmyNS1_21identity_decomposer_tEEEvPKT1_PSA_PKT2_PSE_T3_iiT4_E12temp_storage+33832], %r359;
$L__BB24_41:
	setp.eq.s32 	%p32, %r2, 0;
	bar.sync 	0;
	ld.shared.u32 	%r256, [_ZZN3cub18CUB_300001_SM_10006detail10radix_sort31DeviceRadixSortSingleTileKernelINS1_5radix10policy_hubImmyE10Policy1000ELNS0_9SortOrderE0EmmyNS1_21identity_decomposer_tEEEvPKT1_PSA_PKT2_PSE_T3_iiT4_E12temp_storage+33832];
	selp.b32 	%r257, 0, %r256, %p32;
	add.s32 	%r258, %r359, %r257;
	add.s32 	%r259, %r32, %r258;
	add.s32 	%r260, %r33, %r258;
	add.s32 	%r261, %r34, %r258;
	add.s32 	%r262, %r35, %r258;
	add.s32 	%r263, %r36, %r258;
	add.s32 	%r264, %r37, %r258;
	add.s32 	%r265, %r38, %r258;
	add.s32 	%r266, %r39, %r258;
	add.s32 	%r267, %r40, %r258;
	add.s32 	%r268, %r41, %r258;
	add.s32 	%r269, %r42, %r258;
	add.s32 	%r270, %r43, %r258;
	add.s32 	%r271, %r44, %r258;
	add.s32 	%r272, %r45, %r258;
	add.s32 	%r273, %r46, %r258;
	add.s32 	%r274, %r47, %r258;
	add.s32 	%r275, %r48, %r258;
	add.s32 	%r276, %r49, %r258;
	add.s32 	%r277, %r50, %r258;
	add.s32 	%r278, %r51, %r258;
	add.s32 	%r279, %r52, %r258;
	add.s32 	%r280, %r53, %r258;
	add.s32 	%r281, %r54, %r258;
	add.s32 	%r282, %r55, %r258;
	add.s32 	%r283, %r56, %r258;
	add.s32 	%r284, %r57, %r258;
	add.s32 	%r285, %r58, %r258;
	add.s32 	%r286, %r59, %r258;
	add.s32 	%r287, %r60, %r258;
	add.s32 	%r288, %r61, %r258;
	add.s32 	%r289, %r62, %r258;
	add.s32 	%r290, %r63, %r258;
	st.shared.u32 	[%r15], %r258;
	st.shared.u32 	[%r15+4], %r259;
	st.shared.u32 	[%r15+8], %r260;
	st.shared.u32 	[%r15+12], %r261;
	st.shared.u32 	[%r15+16], %r262;
	st.shared.u32 	[%r15+20], %r263;
	st.shared.u32 	[%r15+24], %r264;
	st.shared.u32 	[%r15+28], %r265;
	st.shared.u32 	[%r15+32], %r266;
	st.shared.u32 	[%r15+36], %r267;
	st.shared.u32 	[%r15+40], %r268;
	st.shared.u32 	[%r15+44], %r269;
	st.shared.u32 	[%r15+48], %r270;
	st.shared.u32 	[%r15+52], %r271;
	st.shared.u32 	[%r15+56], %r272;
	st.shared.u32 	[%r15+60], %r273;
	st.shared.u32 	[%r15+64], %r274;
	st.shared.u32 	[%r15+68], %r275;
	st.shared.u32 	[%r15+72], %r276;
	st.shared.u32 	[%r15+76], %r277;
	st.shared.u32 	[%r15+80], %r278;
	st.shared.u32 	[%r15+84], %r279;
	st.shared.u32 	[%r15+88], %r280;
	st.shared.u32 	[%r15+92], %r281;
	st.shared.u32 	[%r15+96], %r282;
	st.shared.u32 	[%r15+100], %r283;
	st.shared.u32 	[%r15+104], %r284;
	st.shared.u32 	[%r15+108], %r285;
	st.shared.u32 	[%r15+112], %r286;
	st.shared.u32 	[%r15+116], %r287;
	st.shared.u32 	[%r15+120], %r288;
	st.shared.u32 	[%r15+124], %r289;
	st.shared.u32 	[%r15+128], %r290;
	bar.sync 	0;
	cvt.u32.u16 	%r291, %rs1;
	ld.shared.u16 	%r292, [%r23];
	add.s32 	%r72, %r292, %r291;
	cvt.u32.u16 	%r293, %rs2;
	ld.shared.u16 	%r294, [%r24];
	add.s32 	%r73, %r294, %r293;
	cvt.u32.u16 	%r295, %rs3;
	ld.shared.u16 	%r296, [%r25];
	add.s32 	%r74, %r296, %r295;
	cvt.u32.u16 	%r297, %rs4;
	ld.shared.u16 	%r298, [%r26];
	add.s32 	%r75, %r298, %r297;
	cvt.u32.u16 	%r299, %rs5;
	ld.shared.u16 	%r300, [%r27];
	add.s32 	%r76, %r300, %r299;
	cvt.u32.u16 	%r301, %rs6;
	ld.shared.u16 	%r302, [%r28];
	add.s32 	%r77, %r302, %r301;
	cvt.u32.u16 	%r303, %rs7;
	ld.shared.u16 	%r304, [%r29];
	add.s32 	%r78, %r304, %r303;
	cvt.u32.u16 	%r305, %rs8;
	ld.shared.u16 	%r306, [%r30];
	add.s32 	%r79, %r306, %r305;
	cvt.u32.u16 	%r307, %rs9;
	ld.shared.u16 	%r308, [%r31];
	add.s32 	%r80, %r308, %r307;
	bar.sync 	0;
	setp.lt.s32 	%p33, %r357, %r85;
	@%p33 bra 	$L__BB24_61;
	cvt.u64.u32 	%rd144, %r2;
	shl.b32 	%r309, %r72, 3;
	mov.u32 	%r310, _ZZN3cub18CUB_300001_SM_10006detail10radix_sort31DeviceRadixSortSingleTileKernelINS1_5radix10policy_hubImmyE10Policy1000ELNS0_9SortOrderE0EmmyNS1_21identity_decomposer_tEEEvPKT1_PSA_PKT2_PSE_T3_iiT4_E12temp_storage;
	add.s32 	%r311, %r310, %r309;
	st.shared.u64 	[%r311], %rd183;
	shl.b32 	%r312, %r73, 3;
	add.s32 	%r313, %r310, %r312;
	st.shared.u64 	[%r313], %rd182;
	shl.b32 	%r314, %r74, 3;
	add.s32 	%r315, %r310, %r314;
	st.shared.u64 	[%r315], %rd181;
	shl.b32 	%r316, %r75, 3;
	add.s32 	%r317, %r310, %r316;
	st.shared.u64 	[%r317], %rd180;
	shl.b32 	%r318, %r76, 3;
	add.s32 	%r319, %r310, %r318;
	st.shared.u64 	[%r319], %rd179;
	shl.b32 	%r320, %r77, 3;
	add.s32 	%r321, %r310, %r320;
	st.shared.u64 	[%r321], %rd178;
	shl.b32 	%r322, %r78, 3;
	add.s32 	%r323, %r310, %r322;
	st.shared.u64 	[%r323], %rd177;
	shl.b32 	%r324, %r79, 3;
	add.s32 	%r325, %r310, %r324;
	st.shared.u64 	[%r325], %rd176;
	shl.b32 	%r326, %r80, 3;
	add.s32 	%r327, %r310, %r326;
	st.shared.u64 	[%r327], %rd175;
	bar.sync 	0;
	shl.b32 	%r328, %r2, 6;
	sub.s32 	%r81, %r17, %r328;
	ld.shared.u64 	%rd58, [%r81];
	ld.shared.u64 	%rd59, [%r81+2048];
	ld.shared.u64 	%rd60, [%r81+4096];
	ld.shared.u64 	%rd61, [%r81+6144];
	ld.shared.u64 	%rd62, [%r81+8192];
	ld.shared.u64 	%rd63, [%r81+10240];
	ld.shared.u64 	%rd64, [%r81+12288];
	ld.shared.u64 	%rd65, [%r81+14336];
	ld.shared.u64 	%rd66, [%r81+16384];
	bar.sync 	0;
	st.shared.u64 	[%r311], %rd192;
	st.shared.u64 	[%r313], %rd191;
	st.shared.u64 	[%r315], %rd190;
	st.shared.u64 	[%r317], %rd189;
	st.shared.u64 	[%r319], %rd188;
	st.shared.u64 	[%r321], %rd187;
	st.shared.u64 	[%r323], %rd186;
	st.shared.u64 	[%r325], %rd185;
	st.shared.u64 	[%r327], %rd184;
	bar.sync 	0;
	ld.shared.u64 	%rd67, [%r81+2048];
	ld.shared.u64 	%rd68, [%r81+4096];
	ld.shared.u64 	%rd69, [%r81+6144];
	ld.shared.u64 	%rd70, [%r81+8192];
	ld.shared.u64 	%rd71, [%r81+10240];
	ld.shared.u64 	%rd72, [%r81+12288];
	ld.shared.u64 	%rd73, [%r81+14336];
	ld.shared.u64 	%rd74, [%r81+16384];
	setp.gt.u64 	%p34, %rd20, %rd144;
	cvta.to.global.u64 	%rd145, %rd95;
	mul.wide.u32 	%rd146, %r2, 8;
	add.s64 	%rd75, %rd145, %rd146;
	cvta.to.global.u64 	%rd147, %rd97;
	add.s64 	%rd76, %rd147, %rd146;
	@%p34 bra 	$L__BB24_43;
	bra.uni 	$L__BB24_44;
$L__BB24_43:
	ld.shared.u64 	%rd148, [%r81];
	st.global.u64 	[%rd75], %rd58;
	st.global.u64 	[%rd76], %rd148;
$L__BB24_44:
	add.s32 	%r329, %r2, 256;
	cvt.u64.u32 	%rd149, %r329;
	setp.le.u64 	%p35, %rd20, %rd149;
	@%p35 bra 	$L__BB24_46;
	st.global.u64 	[%rd75+2048], %rd59;
	st.global.u64 	[%rd76+2048], %rd67;
$L__BB24_46:
	add.s32 	%r330, %r2, 512;
	cvt.u64.u32 	%rd150, %r330;
	setp.le.u64 	%p36, %rd20, %rd150;
	@%p36 bra 	$L__BB24_48;
	st.global.u64 	[%rd75+4096], %rd60;
	st.global.u64 	[%rd76+4096], %rd68;
$L__BB24_48:
	add.s32 	%r331, %r2, 768;
	cvt.u64.u32 	%rd151, %r331;
	setp.le.u64 	%p37, %rd20, %rd151;
	@%p37 bra 	$L__BB24_50;
	st.global.u64 	[%rd75+6144], %rd61;
	st.global.u64 	[%rd76+6144], %rd69;
$L__BB24_50:
	or.b32  	%r332, %r2, 1024;
	cvt.u64.u32 	%rd152, %r332;
	setp.le.u64 	%p38, %rd20, %rd152;
	@%p38 bra 	$L__BB24_52;
	st.global.u64 	[%rd75+8192], %rd62;
	st.global.u64 	[%rd76+8192], %rd70;
$L__BB24_52:
	add.s32 	%r333, %r2, 1280;
	cvt.u64.u32 	%rd153, %r333;
	setp.le.u64 	%p39, %rd20, %rd153;
	@%p39 bra 	$L__BB24_54;
	st.global.u64 	[%rd75+10240], %rd63;
	st.global.u64 	[%rd76+10240], %rd71;
$L__BB24_54:
	add.s32 	%r334, %r2, 1536;
	cvt.u64.u32 	%rd154, %r334;
	setp.le.u64 	%p40, %rd20, %rd154;
	@%p40 bra 	$L__BB24_56;
	st.global.u64 	[%rd75+12288], %rd64;
	st.global.u64 	[%rd76+12288], %rd72;
$L__BB24_56:
	add.s32 	%r335, %r2, 1792;
	cvt.u64.u32 	%rd155, %r335;
	setp.le.u64 	%p41, %rd20, %rd155;
	@%p41 bra 	$L__BB24_58;
	st.global.u64 	[%rd75+14336], %rd65;
	st.global.u64 	[%rd76+14336], %rd73;
$L__BB24_58:
	or.b32  	%r336, %r2, 2048;
	cvt.u64.u32 	%rd156, %r336;
	setp.le.u64 	%p42, %rd20, %rd156;
	@%p42 bra 	$L__BB24_60;
	st.global.u64 	[%rd75+16384], %rd66;
	st.global.u64 	[%rd76+16384], %rd74;
$L__BB24_60:
	ret;
$L__BB24_61:
	shl.b32 	%r337, %r72, 3;
	mov.u32 	%r338, _ZZN3cub18CUB_300001_SM_10006detail10radix_sort31DeviceRadixSortSingleTileKernelINS1_5radix10policy_hubImmyE10Policy1000ELNS0_9SortOrderE0EmmyNS1_21identity_decomposer_tEEEvPKT1_PSA_PKT2_PSE_T3_iiT4_E12temp_storage;
	add.s32 	%r339, %r338, %r337;
	st.shared.u64 	[%r339], %rd183;
	shl.b32 	%r340, %r73, 3;
	add.s32 	%r341, %r338, %r340;
	st.shared.u64 	[%r341], %rd182;
	shl.b32 	%r342, %r74, 3;
	add.s32 	%r343, %r338, %r342;
	st.shared.u64 	[%r343], %rd181;
	shl.b32 	%r344, %r75, 3;
	add.s32 	%r345, %r338, %r344;
	st.shared.u64 	[%r345], %rd180;
	shl.b32 	%r346, %r76, 3;
	add.s32 	%r347, %r338, %r346;
	st.shared.u64 	[%r347], %rd179;
	shl.b32 	%r348, %r77, 3;
	add.s32 	%r349, %r338, %r348;
	st.shared.u64 	[%r349], %rd178;
	shl.b32 	%r350, %r78, 3;
	add.s32 	%r351, %r338, %r350;
	st.shared.u64 	[%r351], %rd177;
	shl.b32 	%r352, %r79, 3;
	add.s32 	%r353, %r338, %r352;
	st.shared.u64 	[%r353], %rd176;
	shl.b32 	%r354, %r80, 3;
	add.s32 	%r355, %r338, %r354;
	st.shared.u64 	[%r355], %rd175;
	bar.sync 	0;
	ld.shared.u64 	%rd183, [%r17];
	ld.shared.u64 	%rd182, [%r17+8];
	ld.shared.u64 	%rd181, [%r17+16];
	ld.shared.u64 	%rd180, [%r17+24];
	ld.shared.u64 	%rd179, [%r17+32];
	ld.shared.u64 	%rd178, [%r17+40];
	ld.shared.u64 	%rd177, [%r17+48];
	ld.shared.u64 	%rd176, [%r17+56];
	ld.shared.u64 	%rd175, [%r17+64];
	bar.sync 	0;
	st.shared.u64 	[%r339], %rd192;
	st.shared.u64 	[%r341], %rd191;
	st.shared.u64 	[%r343], %rd190;
	st.shared.u64 	[%r345], %rd189;
	st.shared.u64 	[%r347], %rd188;
	st.shared.u64 	[%r349], %rd187;
	st.shared.u64 	[%r351], %rd186;
	st.shared.u64 	[%r353], %rd185;
	st.shared.u64 	[%r355], %rd184;
	bar.sync 	0;
	ld.shared.u64 	%rd192, [%r17];
	ld.shared.u64 	%rd191, [%r17+8];
	ld.shared.u64 	%rd190, [%r17+16];
	ld.shared.u64 	%rd189, [%r17+24];
	ld.shared.u64 	%rd188, [%r17+32];
	ld.shared.u64 	%rd187, [%r17+40];
	ld.shared.u64 	%rd186, [%r17+48];
	ld.shared.u64 	%rd185, [%r17+56];
	ld.shared.u64 	%rd184, [%r17+64];
	bar.sync 	0;
	add.s32 	%r357, %r357, 6;
	add.s32 	%r356, %r356, -6;
	bra.uni 	$L__BB24_37;

}
	// .globl	_ZN3cub18CUB_300001_SM_10006detail10radix_sort30DeviceRadixSortHistogramKernelINS1_5radix10policy_hubImmyE10Policy1000ELNS0_9SortOrderE0EmyNS1_21identity_decomposer_tEEEvPT2_PKT1_SA_iiT3_
.visible .entry _ZN3cub18CUB_300001_SM_10006detail10radix_sort30DeviceRadixSortHistogramKernelINS1_5radix10policy_hubImmyE10Policy1000ELNS0_9SortOrderE0EmyNS1_21identity_decomposer_tEEEvPT2_PKT1_SA_iiT3_(
	.param .u64 .ptr .align 1 _ZN3cub18CUB_300001_SM_10006detail10radix_sort30DeviceRadixSortHistogramKernelINS1_5radix10policy_hubImmyE10Policy1000ELNS0_9SortOrderE0EmyNS1_21identity_decomposer_tEEEvPT2_PKT1_SA_iiT3__param_0,
	.param .u64 .ptr .align 1 _ZN3cub18CUB_300001_SM_10006detail10radix_sort30DeviceRadixSortHistogramKernelINS1_5radix10policy_hubImmyE10Policy1000ELNS0_9SortOrderE0EmyNS1_21identity_decomposer_tEEEvPT2_PKT1_SA_iiT3__param_1,
	.param .u64 _ZN3cub18CUB_300001_SM_10006detail10radix_sort30DeviceRadixSortHistogramKernelINS1_5radix10policy_hubImmyE10Policy1000ELNS0_9SortOrderE0EmyNS1_21identity_decomposer_tEEEvPT2_PKT1_SA_iiT3__param_2,
	.param .u32 _ZN3cub18CUB_300001_SM_10006detail10radix_sort30DeviceRadixSortHistogramKernelINS1_5radix10policy_hubImmyE10Policy1000ELNS0_9SortOrderE0EmyNS1_21identity_decomposer_tEEEvPT2_PKT1_SA_iiT3__param_3,
	.param .u32 _ZN3cub18CUB_300001_SM_10006detail10radix_sort30DeviceRadixSortHistogramKernelINS1_5radix10policy_hubImmyE10Policy1000ELNS0_9SortOrderE0EmyNS1_21identity_decomposer_tEEEvPT2_PKT1_SA_iiT3__param_4,
	.param .align 1 .b8 _ZN3cub18CUB_300001_SM_10006detail10radix_sort30DeviceRadixSortHistogramKernelINS1_5radix10policy_hubImmyE10Policy1000ELNS0_9SortOrderE0EmyNS1_21identity_decomposer_tEEEvPT2_PKT1_SA_iiT3__param_5[1]
)
.maxntid 128
{
	.reg .pred 	%p<91>;
	.reg .b32 	%r<362>;
	.reg .b64 	%rd<263>;
	// demoted variable
	.shared .align 4 .b8 _ZZN3cub18CUB_300001_SM_10006detail10radix_sort30DeviceRadixSortHistogramKernelINS1_5radix10policy_hubImmyE10Policy1000ELNS0_9SortOrderE0EmyNS1_21identity_decomposer_tEEEvPT2_PKT1_SA_iiT3_E12temp_storage[8192];
	ld.param.u64 	%rd81, [_ZN3cub18CUB_300001_SM_10006detail10radix_sort30DeviceRadixSortHistogramKernelINS1_5radix10policy_hubImmyE10Policy1000ELNS0_9SortOrderE0EmyNS1_21identity_decomposer_tEEEvPT2_PKT1_SA_iiT3__param_0];
	ld.param.u64 	%rd82, [_ZN3cub18CUB_300001_SM_10006detail10radix_sort30DeviceRadixSortHistogramKernelINS1_5radix10policy_hubImmyE10Policy1000ELNS0_9SortOrderE0EmyNS1_21identity_decomposer_tEEEvPT2_PKT1_SA_iiT3__param_1];
	ld.param.u64 	%rd80, [_ZN3cub18CUB_300001_SM_10006detail10radix_sort30DeviceRadixSortHistogramKernelINS1_5radix10policy_hubImmyE10Policy1000ELNS0_9SortOrderE0EmyNS1_21identity_decomposer_tEEEvPT2_PKT1_SA_iiT3__param_2];
	ld.param.u32 	%r93, [_ZN3cub18CUB_300001_SM_10006detail10radix_sort30DeviceRadixSortHistogramKernelINS1_5radix10policy_hubImmyE10Policy1000ELNS0_9SortOrderE0EmyNS1_21identity_decomposer_tEEEvPT2_PKT1_SA_iiT3__param_3];
	ld.param.u32 	%r94, [_ZN3cub18CUB_300001_SM_10006detail10radix_sort30DeviceRadixSortHistogramKernelINS1_5radix10policy_hubImmyE10Policy1000ELNS0_9SortOrderE0EmyNS1_21identity_decomposer_tEEEvPT2_PKT1_SA_iiT3__param_4];
	cvta.to.global.u64 	%rd1, %rd82;
	cvta.to.global.u64 	%rd2, %rd81;
	setp.eq.s64 	%p2, %rd80, 0;
	@%p2 bra 	$L__BB25_153;
	sub.s32 	%r95, %r94, %r93;
	add.s32 	%r96, %r95, 7;
	shr.s32 	%r97, %r96, 31;
	shr.u32 	%r98, %r97, 29;
	add.s32 	%r99, %r96, %r98;
	shr.s32 	%r100, %r99, 3;
	mov.u32 	%r101, %tid.x;
	setp.gt.u32 	%p3, %r101, 255;
	setp.lt.s32 	%p4, %r96, 8;
	mov.u32 	%r102, %ctaid.x;
	shl.b32 	%r103, %r102, 11;
	cvt.u64.u32 	%rd3, %r103;
	mov.u32 	%r104, %nctaid.x;
	shl.b32 	%r105, %r104, 11;
	cvt.u64.u32 	%rd4, %r105;
	add.s32 	%r1, %r100, -1;
	and.b32  	%r2, %r100, 15;
	and.b32  	%r3, %r100, 7;
	add.s32 	%r4, %r3, -1;
	and.b32  	%r5, %r100, 3;
	or.pred  	%p1, %p3, %p4;
	shl.b32 	%r106, %r101, 2;
	mov.u32 	%r107, _ZZN3cub18CUB_300001_SM_10006detail10radix_sort30DeviceRadixSortHistogramKernelINS1_5radix10policy_hubImmyE10Policy1000ELNS0_9SortOrderE0EmyNS1_21identity_decomposer_tEEEvPT2_PKT1_SA_iiT3_E12temp_storage;
	add.s32 	%r6, %r107, %r106;
	and.b32  	%r7, %r100, 268435440;
	cvt.u64.u32 	%rd5, %r101;
	add.s32 	%r8, %r101, 128;
	add.s32 	%r9, %r101, 256;
	add.s32 	%r10, %r101, 512;
	add.s32 	%r11, %r101, 640;
	add.s32 	%r12, %r101, 768;
	add.s32 	%r13, %r101, 1920;
	and.b32  	%r14, %r100, 268435448;
	and.b32  	%r15, %r100, 1;
	neg.s32 	%r16, %r7;
	add.s32 	%r17, %r6, 8192;
	add.s64 	%rd84, %rd80, -1;
	shr.u64 	%rd85, %rd84, 30;
	add.s64 	%rd86, %rd85, 1;
	min.u64 	%rd6, %rd86, %rd80;
	mov.b64 	%rd230, 0;
$L__BB25_2:
	@%p1 bra 	$L__BB25_30;
	setp.lt.u32 	%p5, %r1, 15;
	mov.b32 	%r346, 0;
	@%p5 bra 	$L__BB25_6;
	mov.u32 	%r343, %r17;
	mov.u32 	%r344, %r16;
$L__BB25_5:
	.pragma "nounroll";
	mov.b32 	%r109, 0;
	st.shared.u32 	[%r343+-8192], %r109;
	st.shared.u32 	[%r343+-7168], %r109;
	st.shared.u32 	[%r343+-6144], %r109;
	st.shared.u32 	[%r343+-5120], %r109;
	st.shared.u32 	[%r343+-4096], %r109;
	st.shared.u32 	[%r343+-3072], %r109;
	st.shared.u32 	[%r343+-2048], %r109;
	st.shared.u32 	[%r343+-1024], %r109;
	st.shared.u32 	[%r343], %r109;
	st.shared.u32 	[%r343+1024], %r109;
	st.shared.u32 	[%r343+2048], %r109;
	st.shared.u32 	[%r343+3072], %r109;
	st.shared.u32 	[%r343+4096], %r109;
	st.shared.u32 	[%r343+5120], %r109;
	st.shared.u32 	[%r343+6144], %r109;
	st.shared.u32 	[%r343+7168], %r109;
	add.s32 	%r344, %r344, 16;
	add.s32 	%r343, %r343, 16384;
	setp.ne.s32 	%p6, %r344, 0;
	mov.u32 	%r346, %r7;
	@%p6 bra 	$L__BB25_5;
$L__BB25_6:
	add.s32 	%r23, %r2, -1;
	setp.eq.s32 	%p7, %r2, 0;
	@%p7 bra 	$L__BB25_16;
	setp.lt.u32 	%p8, %r23, 7;
	@%p8 bra 	$L__BB25_9;
	shl.b32 	%r110, %r346, 10;
	add.s32 	%r111, %r6, %r110;
	mov.b32 	%r112, 0;
	st.shared.u32 	[%r111], %r112;
	st.shared.u32 	[%r111+1024], %r112;
	st.shared.u32 	[%r111+2048], %r112;
	st.shared.u32 	[%r111+3072], %r112;
	st.shared.u32 	[%r111+4096], %r112;
	st.shared.u32 	[%r111+5120], %r112;
	st.shared.u32 	[%r111+6144], %r112;
	st.shared.u32 	[%r111+7168], %r112;
	add.s32 	%r346, %r346, 8;
$L__BB25_9:
	setp.eq.s32 	%p9, %r3, 0;
	@%p9 bra 	$L__BB25_16;
	setp.lt.u32 	%p10, %r4, 3;
	@%p10 bra 	$L__BB25_12;
	shl.b32 	%r113, %r346, 10;
	add.s32 	%r114, %r6, %r113;
	mov.b32 	%r115, 0;
	st.shared.u32 	[%r114], %r115;
	st.shared.u32 	[%r114+1024], %r115;
	st.shared.u32 	[%r114+2048], %r115;
	st.shared.u32 	[%r114+3072], %r115;
	add.s32 	%r346, %r346, 4;
$L__BB25_12:
	setp.eq.s32 	%p11, %r5, 0;
	@%p11 bra 	$L__BB25_16;
	setp.eq.s32 	%p12, %r5, 1;
	shl.b32 	%r116, %r346, 10;
	add.s32 	%r28, %r6, %r116;
	mov.b32 	%r117, 0;
	st.shared.u32 	[%r28], %r117;
	@%p12 bra 	$L__BB25_16;
	setp.eq.s32 	%p13, %r5, 2;
	mov.b32 	%r118, 0;
	st.shared.u32 	[%r28+1024], %r118;
	@%p13 bra 	$L__BB25_16;
	mov.b32 	%r119, 0;
	st.shared.u32 	[%r28+2048], %r119;
$L__BB25_16:
	cvt.u32.u64 	%r120, %rd5;
	setp.gt.u32 	%p14, %r120, 127;
	@%p14 bra 	$L__BB25_30;
	setp.lt.u32 	%p15, %r1, 15;
	mov.b32 	%r350, 0;
	@%p15 bra 	$L__BB25_20;
	mov.b32 	%r348, 0;
$L__BB25_19:
	.pragma "nounroll";
	shl.b32 	%r123, %r348, 10;
	add.s32 	%r124, %r6, %r123;
	mov.b32 	%r125, 0;
	st.shared.u32 	[%r124+512], %r125;
	st.shared.u32 	[%r124+1536], %r125;
	st.shared.u32 	[%r124+2560], %r125;
	st.shared.u32 	[%r124+3584], %r125;
	st.shared.u32 	[%r124+4608], %r125;
	st.shared.u32 	[%r124+5632], %r125;
	st.shared.u32 	[%r124+6656], %r125;
	st.shared.u32 	[%r124+7680], %r125;
	st.shared.u32 	[%r124+8704], %r125;
	st.shared.u32 	[%r124+9728], %r125;
	st.shared.u32 	[%r124+10752], %r125;
	st.shared.u32 	[%r124+11776], %r125;
	st.shared.u32 	[%r124+12800], %r125;
	st.shared.u32 	[%r124+13824], %r125;
	st.shared.u32 	[%r124+14848], %r125;
	st.shared.u32 	[%r124+15872], %r125;
	add.s32 	%r348, %r348, 16;
	setp.ne.s32 	%p16, %r348, %r7;
	mov.u32 	%r350, %r7;
	@%p16 bra 	$L__BB25_19;
$L__BB25_20:
	setp.eq.s32 	%p17, %r2, 0;
	@%p17 bra 	$L__BB25_30;
	setp.lt.u32 	%p18, %r23, 7;
	@%p18 bra 	$L__BB25_23;
	shl.b32 	%r126, %r350, 10;
	add.s32 	%r127, %r6, %r126;
	mov.b32 	%r128, 0;
	st.shared.u32 	[%r127+512], %r128;
	st.shared.u32 	[%r127+1536], %r128;
	st.shared.u32 	[%r127+2560], %r128;
	st.shared.u32 	[%r127+3584], %r128;
	st.shared.u32 	[%r127+4608], %r128;
	st.shared.u32 	[%r127+5632], %r128;
	st.shared.u32 	[%r127+6656], %r128;
	st.shared.u32 	[%r127+7680], %r128;
	add.s32 	%r350, %r350, 8;
$L__BB25_23:
	setp.eq.s32 	%p19, %r3, 0;
	@%p19 bra 	$L__BB25_30;
	setp.lt.u32 	%p20, %r4, 3;
	@%p20 bra 	$L__BB25_26;
	shl.b32 	%r129, %r350, 10;
	add.s32 	%r130, %r6, %r129;
	mov.b32 	%r131, 0;
	st.shared.u32 	[%r130+512], %r131;
	st.shared.u32 	[%r130+1536], %r131;
	st.shared.u32 	[%r130+2560], %r131;
	st.shared.u32 	[%r130+3584], %r131;
	add.s32 	%r350, %r350, 4;
$L__BB25_26:
	setp.eq.s32 	%p21, %r5, 0;
	@%p21 bra 	$L__BB25_30;
	setp.eq.s32 	%p22, %r5, 1;
	shl.b32 	%r132, %r350, 10;
	add.s32 	%r36, %r6, %r132;
	mov.b32 	%r133, 0;
	st.shared.u32 	[%r36+512], %r133;
	@%p22 bra 	$L__BB25_30;
	setp.eq.s32 	%p23, %r5, 2;
	mov.b32 	%r134, 0;
	st.shared.u32 	[%r36+1536], %r134;
	@%p23 bra 	$L__BB25_30;
	mov.b32 	%r135, 0;
	st.shared.u32 	[%r36+2560], %r135;
$L__BB25_30:
	bar.sync 	0;
	bar.sync 	0;
	shl.b64 	%rd8, %rd230, 30;
	sub.s64 	%rd87, %rd80, %rd8;
	min.u64 	%rd9, %rd87, 1073741824;
	setp.le.u64 	%p24, %rd9, %rd3;
	@%p24 bra 	$L__BB25_70;
	mov.u64 	%rd231, %rd3;
$L__BB25_32:
	add.s64 	%rd11, %rd231, %rd8;
	sub.s64 	%rd12, %rd80, %rd11;
	setp.lt.u64 	%p25, %rd12, 2048;
	@%p25 bra 	$L__BB25_34;
	add.s64 	%rd106, %rd11, %rd5;
	shl.b64 	%rd107, %rd106, 3;
	add.s64 	%rd108, %rd1, %rd107;
	ld.global.u64 	%rd262, [%rd108];
	ld.global.u64 	%rd261, [%rd108+1024];
	ld.global.u64 	%rd260, [%rd108+2048];
	ld.global.u64 	%rd259, [%rd108+3072];
	ld.global.u64 	%rd258, [%rd108+4096];
	ld.global.u64 	%rd257, [%rd108+5120];
	ld.global.u64 	%rd256, [%rd108+6144];
	ld.global.u64 	%rd255, [%rd108+7168];
	ld.global.u64 	%rd254, [%rd108+8192];
	ld.global.u64 	%rd253, [%rd108+9216];
	ld.global.u64 	%rd252, [%rd108+10240];
	ld.global.u64 	%rd251, [%rd108+11264];
	ld.global.u64 	%rd250, [%rd108+12288];
	ld.global.u64 	%rd249, [%rd108+13312];
	ld.global.u64 	%rd248, [%rd108+14336];
	ld.global.u64 	%rd247, [%rd108+15360];
	bra.uni 	$L__BB25_66;
$L__BB25_34:
	cvt.u32.u64 	%r136, %rd5;
	cvt.u32.u64 	%r37, %rd12;
	setp.ge.s32 	%p26, %r136, %r37;
	add.s64 	%rd89, %rd11, %rd5;
	shl.b64 	%rd90, %rd89, 3;
	add.s64 	%rd29, %rd1, %rd90;
	mov.b64 	%rd262, -1;
	@%p26 bra 	$L__BB25_36;
	ld.global.u64 	%rd262, [%rd29];
$L__BB25_36:
	setp.ge.s32 	%p27, %r8, %r37;
	mov.b64 	%rd261, -1;
	@%p27 bra 	$L__BB25_38;
	ld.global.u64 	%rd261, [%rd29+1024];
$L__BB25_38:
	setp.ge.s32 	%p28, %r9, %r37;
	mov.b64 	%rd260, -1;
	@%p28 bra 	$L__BB25_40;
	ld.global.u64 	%rd260, [%rd29+2048];
$L__BB25_40:
	mov.u32 	%r137, %tid.x;
	add.s32 	%r138, %r137, 384;
	setp.ge.s32 	%p29, %r138, %r37;
	mov.b64 	%rd259, -1;
	@%p29 bra 	$L__BB25_42;
	ld.global.u64 	%rd259, [%rd29+3072];
$L__BB25_42:
	setp.ge.s32 	%p30, %r10, %r37;
	mov.b64 	%rd258, -1;
	@%p30 bra 	$L__BB25_44;
	ld.global.u64 	%rd258, [%rd29+4096];
$L__BB25_44:
	setp.ge.s32 	%p31, %r11, %r37;
	mov.b64 	%rd257, -1;
	@%p31 bra 	$L__BB25_46;
	ld.global.u64 	%rd257, [%rd29+5120];
$L__BB25_46:
	setp.ge.s32 	%p32, %r12, %r37;
	mov.b64 	%rd256, -1;
	@%p32 bra 	$L__BB25_48;
	ld.global.u64 	%rd256, [%rd29+6144];
$L__BB25_48:
	add.s32 	%r140, %r137, 896;
	setp.ge.s32 	%p33, %r140, %r37;
	mov.b64 	%rd255, -1;
	@%p33 bra 	$L__BB25_50;
	ld.global.u64 	%rd255, [%rd29+7168];
$L__BB25_50:
	or.b32  	%r142, %r137, 1024;
	setp.ge.s32 	%p34, %r142, %r37;
	mov.b64 	%rd254, -1;
	@%p34 bra 	$L__BB25_52;
	ld.global.u64 	%rd254, [%rd29+8192];
$L__BB25_52:
	add.s32 	%r144, %r137, 1152;
	setp.ge.s32 	%p35, %r144, %r37;
	mov.b64 	%rd253, -1;
	@%p35 bra 	$L__BB25_54;
	ld.global.u64 	%rd253, [%rd29+9216];
$L__BB25_54:
	add.s32 	%r146, %r137, 1280;
	setp.ge.s32 	%p36, %r146, %r37;
	mov.b64 	%rd252, -1;
	@%p36 bra 	$L__BB25_56;
	ld.global.u64 	%rd252, [%rd29+10240];
$L__BB25_56:
	add.s32 	%r148, %r137, 1408;
	setp.ge.s32 	%p37, %r148, %r37;
	mov.b64 	%rd251, -1;
	@%p37 bra 	$L__BB25_58;
	ld.global.u64 	%rd251, [%rd29+11264];
$L__BB25_58:
	add.s32 	%r150, %r137, 1536;
	setp.ge.s32 	%p38, %r150, %r37;
	mov.b64 	%rd250, -1;
	@%p38 bra 	$L__BB25_60;
	ld.global.u64 	%rd250, [%rd29+12288];
$L__BB25_60:
	add.s32 	%r152, %r137, 1664;
	setp.ge.s32 	%p39, %r152, %r37;
	mov.b64 	%rd249, -1;
	@%p39 bra 	$L__BB25_62;
	ld.global.u64 	%rd249, [%rd29+13312];
$L__BB25_62:
	add.s32 	%r154, %r137, 1792;
	setp.ge.s32 	%p40, %r154, %r37;
	mov.b64 	%rd248, -1;
	@%p40 bra 	$L__BB25_64;
	ld.global.u64 	%rd248, [%rd29+14336];
$L__BB25_64:
	setp.ge.s32 	%p41, %r13, %r37;
	mov.b64 	%rd247, -1;
	@%p41 bra 	$L__BB25_66;
	ld.global.u64 	%rd247, [%rd29+15360];
$L__BB25_66:
	setp.le.s32 	%p42, %r94, %r93;
	@%p42 bra 	$L__BB25_69;
	mov.b32 	%r352, 0;
	mov.u32 	%r353, %r93;
$L__BB25_68:
	sub.s32 	%r156, %r94, %r353;
	shl.b32 	%r157, %r352, 10;
	mov.u32 	%r158, _ZZN3cub18CUB_300001_SM_10006detail10radix_sort30DeviceRadixSortHistogramKernelINS1_5radix10policy_hubImmyE10Policy1000ELNS0_9SortOrderE0EmyNS1_21identity_decomposer_tEEEvPT2_PKT1_SA_iiT3_E12temp_storage;
	add.s32 	%r159, %r158, %r157;
	min.s32 	%r160, %r156, 8;
	mov.b32 	%r161, -1;
	shl.b32 	%r162, %r161, %r160;
	not.b32 	%r163, %r162;
	shr.u64 	%rd109, %rd262, %r353;
	cvt.u32.u64 	%r164, %rd109;
	and.b32  	%r165, %r164, %r163;
	shl.b32 	%r166, %r165, 2;
	add.s32 	%r167, %r159, %r166;
	atom.shared.add.u32 	%r168, [%r167], 1;
	shr.u64 	%rd110, %rd261, %r353;
	cvt.u32.u64 	%r169, %rd110;
	and.b32  	%r170, %r169, %r163;
	shl.b32 	%r171, %r170, 2;
	add.s32 	%r172, %r159, %r171;
	atom.shared.add.u32 	%r173, [%r172], 1;
	shr.u64 	%rd111, %rd260, %r353;
	cvt.u32.u64 	%r174, %rd111;
	and.b32  	%r175, %r174, %r163;
	shl.b32 	%r176, %r175, 2;
	add.s32 	%r177, %r159, %r176;
	atom.shared.add.u32 	%r178, [%r177], 1;
	shr.u64 	%rd112, %rd259, %r353;
	cvt.u32.u64 	%r179, %rd112;
	and.b32  	%r180, %r179, %r163;
	shl.b32 	%r181, %r180, 2;
	add.s32 	%r182, %r159, %r181;
	atom.shared.add.u32 	%r183, [%r182], 1;
	shr.u64 	%rd113, %rd258, %r353;
	cvt.u32.u64 	%r184, %rd113;
	and.b32  	%r185, %r184, %r163;
	shl.b32 	%r186, %r185, 2;
	add.s32 	%r187, %r159, %r186;
	atom.shared.add.u32 	%r188, [%r187], 1;
	shr.u64 	%rd114, %rd257, %r353;
	cvt.u32.u64 	%r189, %rd114;
	and.b32  	%r190, %r189, %r163;
	shl.b32 	%r191, %r190, 2;
	add.s32 	%r192, %r159, %r191;
	atom.shared.add.u32 	%r193, [%r192], 1;
	shr.u64 	%rd115, %rd256, %r353;
	cvt.u32.u64 	%r194, %rd115;
	and.b32  	%r195, %r194, %r163;
	shl.b32 	%r196, %r195, 2;
	add.s32 	%r197, %r159, %r196;
	atom.shared.add.u32 	%r198, [%r197], 1;
	shr.u64 	%rd116, %rd255, %r353;
	cvt.u32.u64 	%r199, %rd116;
	and.b32  	%r200, %r199, %r163;
	shl.b32 	%r201, %r200, 2;
	add.s32 	%r202, %r159, %r201;
	atom.shared.add.u32 	%r203, [%r202], 1;
	shr.u64 	%rd117, %rd254, %r353;
	cvt.u32.u64 	%r204, %rd117;
	and.b32  	%r205, %r204, %r163;
	shl.b32 	%r206, %r205, 2;
	add.s32 	%r207, %r159, %r206;
	atom.shared.add.u32 	%r208, [%r207], 1;
	shr.u64 	%rd118, %rd253, %r353;
	cvt.u32.u64 	%r209, %rd118;
	and.b32  	%r210, %r209, %r163;
	shl.b32 	%r211, %r210, 2;
	add.s32 	%r212, %r159, %r211;
	atom.shared.add.u32 	%r213, [%r212], 1;
	shr.u64 	%rd119, %rd252, %r353;
	cvt.u32.u64 	%r214, %rd119;
	and.b32  	%r215, %r214, %r163;
	shl.b32 	%r216, %r215, 2;
	add.s32 	%r217, %r159, %r216;
	atom.shared.add.u32 	%r218, [%r217], 1;
	shr.u64 	%rd120, %rd251, %r353;
	cvt.u32.u64 	%r219, %rd120;
	and.b32  	%r220, %r219, %r163;
	shl.b32 	%r221, %r220, 2;
	add.s32 	%r222, %r159, %r221;
	atom.shared.add.u32 	%r223, [%r222], 1;
	shr.u64 	%rd121, %rd250, %r353;
	cvt.u32.u64 	%r224, %rd121;
	and.b32  	%r225, %r224, %r163;
	shl.b32 	%r226, %r225, 2;
	add.s32 	%r227, %r159, %r226;
	atom.shared.add.u32 	%r228, [%r227], 1;
	shr.u64 	%rd122, %rd249, %r353;
	cvt.u32.u64 	%r229, %rd122;
	and.b32  	%r230, %r229, %r163;
	shl.b32 	%r231, %r230, 2;
	add.s32 	%r232, %r159, %r231;
	atom.shared.add.u32 	%r233, [%r232], 1;
	shr.u64 	%rd123, %rd248, %r353;
	cvt.u32.u64 	%r234, %rd123;
	and.b32  	%r235, %r234, %r163;
	shl.b32 	%r236, %r235, 2;
	add.s32 	%r237, %r159, %r236;
	atom.shared.add.u32 	%r238, [%r237], 1;
	shr.u64 	%rd124, %rd247, %r353;
	cvt.u32.u64 	%r239, %rd124;
	and.b32  	%r240, %r239, %r163;
	shl.b32 	%r241, %r240, 2;
	add.s32 	%r242, %r159, %r241;
	atom.shared.add.u32 	%r243, [%r242], 1;
	add.s32 	%r353, %r353, 8;
	add.s32 	%r352, %r352, 1;
	setp.lt.s32 	%p43, %r353, %r94;
	@%p43 bra 	$L__BB25_68;
$L__BB25_69:
	add.s64 	%rd231, %rd231, %rd4;
	setp.lt.u64 	%p44, %rd231, %rd9;
	@%p44 bra 	$L__BB25_32;
$L__BB25_70:
	bar.sync 	0;
	@%p1 bra 	$L__BB25_152;
	setp.lt.u32 	%p45, %r1, 7;
	mov.b32 	%r356, 0;
	@%p45 bra 	$L__BB25_90;
	mov.b32 	%r354, 0;
$L__BB25_73:
	.pragma "nounroll";
	shl.b32 	%r246, %r354, 10;
	add.s32 	%r43, %r6, %r246;
	ld.shared.u32 	%r44, [%r43];
	setp.eq.s32 	%p46, %r44, 0;
	@%p46 bra 	$L__BB25_75;
	cvt.u32.u64 	%r247, %rd5;
	shl.b32 	%r248, %r354, 8;
	add.s32 	%r249, %r248, %r247;
	mul.wide.u32 	%rd125, %r249, 8;
	add.s64 	%rd126, %rd2, %rd125;
	cvt.u64.u32 	%rd127, %r44;
	atom.global.add.u64 	%rd128, [%rd126], %rd127;
$L__BB25_75:
	ld.shared.u32 	%r45, [%r43+1024];
	setp.eq.s32 	%p47, %r45, 0;
	@%p47 bra 	$L__BB25_77;
	cvt.u32.u64 	%r250, %rd5;
	shl.b32 	%r251, %r354, 8;
	add.s32 	%r252, %r251, %r250;
	add.s32 	%r253, %r252, 256;
	mul.wide.u32 	%rd129, %r253, 8;
	add.s64 	%rd130, %rd2, %rd129;
	cvt.u64.u32 	%rd131, %r45;
	atom.global.add.u64 	%rd132, [%rd130], %rd131;
$L__BB25_77:
	ld.shared.u32 	%r46, [%r43+2048];
	setp.eq.s32 	%p48, %r46, 0;
	@%p48 bra 	$L__BB25_79;
	cvt.u32.u64 	%r254, %rd5;
	shl.b32 	%r255, %r354, 8;
	add.s32 	%r256, %r255, %r254;
	add.s32 	%r257, %r256, 512;
	mul.wide.u32 	%rd133, %r257, 8;
	add.s64 	%rd134, %rd2, %rd133;
	cvt.u64.u32 	%rd135, %r46;
	atom.global.add.u64 	%rd136, [%rd134], %rd135;
$L__BB25_79:
	ld.shared.u32 	%r47, [%r43+3072];
	setp.eq.s32 	%p49, %r47, 0;
	@%p49 bra 	$L__BB25_81;
	cvt.u32.u64 	%r258, %rd5;
	shl.b32 	%r259, %r354, 8;
	add.s32 	%r260, %r259, %r258;
	add.s32 	%r261, %r260, 768;
	mul.wide.u32 	%rd137, %r261, 8;
	add.s64 	%rd138, %rd2, %rd137;
	cvt.u64.u32 	%rd139, %r47;
	atom.global.add.u64 	%rd140, [%rd138], %rd139;
$L__BB25_81:
	ld.shared.u32 	%r48, [%r43+4096];
	setp.eq.s32 	%p50, %r48, 0;
	@%p50 bra 	$L__BB25_83;
	cvt.u32.u64 	%r262, %rd5;
	shl.b32 	%r263, %r354, 8;
	add.s32 	%r264, %r263, %r262;
	add.s32 	%r265, %r264, 1024;
	mul.wide.u32 	%rd141, %r265, 8;
	add.s64 	%rd142, %rd2, %rd141;
	cvt.u64.u32 	%rd143, %r48;
	atom.global.add.u64 	%rd144, [%rd142], %rd143;
$L__BB25_83:
	ld.shared.u32 	%r49, [%r43+5120];
	setp.eq.s32 	%p51, %r49, 0;
	@%p51 bra 	$L__BB25_85;
	cvt.u32.u64 	%r266, %rd5;
	shl.b32 	%r267, %r354, 8;
	add.s32 	%r268, %r267, %r266;
	add.s32 	%r269, %r268, 1280;
	mul.wide.u32 	%rd145, %r269, 8;
	add.s64 	%rd146, %rd2, %rd145;
	cvt.u64.u32 	%rd147, %r49;
	atom.global.add.u64 	%rd148, [%rd146], %rd147;
$L__BB25_85:
	ld.shared.u32 	%r50, [%r43+6144];
	setp.eq.s32 	%p52, %r50, 0;
	@%p52 bra 	$L__BB25_87;
	cvt.u32.u64 	%r270, %rd5;
	shl.b32 	%r271, %r354, 8;
	add.s32 	%r272, %r271, %r270;
	add.s32 	%r273, %r272, 1536;
	mul.wide.u32 	%rd149, %r273, 8;
	add.s64 	%rd150, %rd2, %rd149;
	cvt.u64.u32 	%rd151, %r50;
	atom.global.add.u64 	%rd152, [%rd150], %rd151;
$L__BB25_87:
	ld.shared.u32 	%r51, [%r43+7168];
	setp.eq.s32 	%p53, %r51, 0;
	@%p53 bra 	$L__BB25_89;
	cvt.u32.u64 	%r274, %rd5;
	shl.b32 	%r275, %r354, 8;
	add.s32 	%r276, %r275, %r274;
	add.s32 	%r277, %r276, 1792;
	mul.wide.u32 	%rd153, %r277, 8;
	add.s64 	%rd154, %rd2, %rd153;
	cvt.u64.u32 	%rd155, %r51;
	atom.global.add.u64 	%rd156, [%rd154], %rd155;
$L__BB25_89:
	add.s32 	%r354, %r354, 8;
	setp.ne.s32 	%p54, %r354, %r14;
	mov.u32 	%r356, %r14;
	@%p54 bra 	$L__BB25_73;
$L__BB25_90:
	add.s32 	%r54, %r5, -1;
	setp.eq.s32 	%p55, %r3, 0;
	@%p55 bra 	$L__BB25_111;
	setp.lt.u32 	%p56, %r4, 3;
	@%p56 bra 	$L__BB25_101;
	shl.b32 	%r278, %r356, 10;
	add.s32 	%r55, %r6, %r278;
	ld.shared.u32 	%r56, [%r55];
	setp.eq.s32 	%p57, %r56, 0;
	@%p57 bra 	$L__BB25_94;
	cvt.u32.u64 	%r279, %rd5;
	shl.b32 	%r280, %r356, 8;
	add.s32 	%r281, %r280, %r279;
	mul.wide.u32 	%rd157, %r281, 8;
	add.s64 	%rd158, %rd2, %rd157;
	cvt.u64.u32 	%rd159, %r56;
	atom.global.add.u64 	%rd160, [%rd158], %rd159;
$L__BB25_94:
	ld.shared.u32 	%r57, [%r55+1024];
	setp.eq.s32 	%p58, %r57, 0;
	@%p58 bra 	$L__BB25_96;
	cvt.u32.u64 	%r282, %rd5;
	shl.b32 	%r283, %r356, 8;
	add.s32 	%r284, %r283, %r282;
	add.s32 	%r285, %r284, 256;
	mul.wide.u32 	%rd161, %r285, 8;
	add.s64 	%rd162, %rd2, %rd161;
	cvt.u64.u32 	%rd163, %r57;
	atom.global.add.u64 	%rd164, [%rd162], %rd163;
$L__BB25_96:
	ld.shared.u32 	%r58, [%r55+2048];
	setp.eq.s32 	%p59, %r58, 0;
	@%p59 bra 	$L__BB25_98;
	cvt.u32.u64 	%r286, %rd5;
	shl.b32 	%r287, %r356, 8;
	add.s32 	%r288, %r287, %r286;
	add.s32 	%r289, %r288, 512;
	mul.wide.u32 	%rd165, %r289, 8;
	add.s64 	%rd166, %rd2, %rd165;
	cvt.u64.u32 	%rd167, %r58;
	atom.global.add.u64 	%rd168, [%rd166], %rd167;
$L__BB25_98:
	ld.shared.u32 	%r59, [%r55+3072];
	setp.eq.s32 	%p60, %r59, 0;
	@%p60 bra 	$L__BB25_100;
	cvt.u32.u64 	%r290, %rd5;
	shl.b32 	%r291, %r356, 8;
	add.s32 	%r292, %r291, %r290;
	add.s32 	%r293, %r292, 768;
	mul.wide.u32 	%rd169, %r293, 8;
	add.s64 	%rd170, %rd2, %rd169;
	cvt.u64.u32 	%rd171, %r59;
	atom.global.add.u64 	%rd172, [%rd170], %rd171;
$L__BB25_100:
	add.s32 	%r356, %r356, 4;
$L__BB25_101:
	setp.eq.s32 	%p61, %r5, 0;
	@%p61 bra 	$L__BB25_111;
	setp.eq.s32 	%p62, %r54, 0;
	@%p62 bra 	$L__BB25_108;
	shl.b32 	%r294, %r356, 10;
	add.s32 	%r62, %r6, %r294;
	ld.shared.u32 	%r63, [%r62];
	setp.eq.s32 	%p63, %r63, 0;
	@%p63 bra 	$L__BB25_105;
	cvt.u32.u64 	%r295, %rd5;
	shl.b32 	%r296, %r356, 8;
	add.s32 	%r297, %r296, %r295;
	mul.wide.u32 	%rd173, %r297, 8;
	add.s64 	%rd174, %rd2, %rd173;
	cvt.u64.u32 	%rd175, %r63;
	atom.global.add.u64 	%rd176, [%rd174], %rd175;
$L__BB25_105:
	ld.shared.u32 	%r64, [%r62+1024];
	setp.eq.s32 	%p64, %r64, 0;
	@%p64 bra 	$L__BB25_107;
	cvt.u32.u64 	%r298, %rd5;
	shl.b32 	%r299, %r356, 8;
	add.s32 	%r300, %r299, %r298;
	add.s32 	%r301, %r300, 256;
	mul.wide.u32 	%rd177, %r301, 8;
	add.s64 	%rd178, %rd2, %rd177;
	cvt.u64.u32 	%rd179, %r64;
	atom.global.add.u64 	%rd180, [%rd178], %rd179;
$L__BB25_107:
	add.s32 	%r356, %r356, 2;
$L__BB25_108:
	setp.eq.s32 	%p65, %r15, 0;
	@%p65 bra 	$L__BB25_111;
	shl.b32 	%r302, %r356, 10;
	add.s32 	%r303, %r6, %r302;
	ld.shared.u32 	%r67, [%r303];
	setp.eq.s32 	%p66, %r67, 0;
	@%p66 bra 	$L__BB25_111;
	cvt.u32.u64 	%r304, %rd5;
	shl.b32 	%r305, %r356, 8;
	add.s32 	%r306, %r305, %r304;
	mul.wide.u32 	%rd181, %r306, 8;
	add.s64 	%rd182, %rd2, %rd181;
	cvt.u64.u32 	%rd183, %r67;
	atom.global.add.u64 	%rd184, [%rd182], %rd183;
$L__BB25_111:
	cvt.u32.u64 	%r307, %rd5;
	setp.gt.u32 	%p67, %r307, 127;
	@%p67 bra 	$L__BB25_152;
	setp.lt.u32 	%p68, %r1, 7;
	mov.b32 	%r360, 0;
	@%p68 bra 	$L__BB25_131;
	mov.b32 	%r358, 0;
$L__BB25_114:
	.pragma "nounroll";
	shl.b32 	%r311, %r358, 10;
	add.s32 	%r69, %r6, %r311;
	ld.shared.u32 	%r70, [%r69+512];
	setp.eq.s32 	%p69, %r70, 0;
	shl.b32 	%r312, %r358, 8;
	add.s32 	%r313, %r312, %r307;
	mul.wide.u32 	%rd185, %r313, 8;
	add.s64 	%rd78, %rd2, %rd185;
	@%p69 bra 	$L__BB25_116;
	cvt.u64.u32 	%rd186, %r70;
	atom.global.add.u64 	%rd187, [%rd78+1024], %rd186;
$L__BB25_116:
	ld.shared.u32 	%r71, [%r69+1536];
	setp.eq.s32 	%p70, %r71, 0;
	@%p70 bra 	$L__BB25_118;
	cvt.u64.u32 	%rd188, %r71;
	atom.global.add.u64 	%rd189, [%rd78+3072], %rd188;
$L__BB25_118:
	ld.shared.u32 	%r72, [%r69+2560];
	setp.eq.s32 	%p71, %r72, 0;
	@%p71 bra 	$L__BB25_120;
	cvt.u64.u32 	%rd190, %r72;
	atom.global.add.u64 	%rd191, [%rd78+5120], %rd190;
$L__BB25_120:
	ld.shared.u32 	%r73, [%r69+3584];
	setp.eq.s32 	%p72, %r73, 0;
	@%p72 bra 	$L__BB25_122;
	cvt.u64.u32 	%rd192, %r73;
	atom.global.add.u64 	%rd193, [%rd78+7168], %rd192;
$L__BB25_122:
	ld.shared.u32 	%r74, [%r69+4608];
	setp.eq.s32 	%p73, %r74, 0;
	@%p73 bra 	$L__BB25_124;
	cvt.u64.u32 	%rd194, %r74;
	atom.global.add.u64 	%rd195, [%rd78+9216], %rd194;
$L__BB25_124:
	ld.shared.u32 	%r75, [%r69+5632];
	setp.eq.s32 	%p74, %r75, 0;
	@%p74 bra 	$L__BB25_126;
	cvt.u64.u32 	%rd196, %r75;
	atom.global.add.u64 	%rd197, [%rd78+11264], %rd196;
$L__BB25_126:
	ld.shared.u32 	%r76, [%r69+6656];
	setp.eq.s32 	%p75, %r76, 0;
	@%p75 bra 	$L__BB25_128;
	cvt.u64.u32 	%rd198, %r76;
	atom.global.add.u64 	%rd199, [%rd78+13312], %rd198;
$L__BB25_128:
	ld.shared.u32 	%r77, [%r69+7680];
	setp.eq.s32 	%p76, %r77, 0;
	@%p76 bra 	$L__BB25_130;
	cvt.u64.u32 	%rd200, %r77;
	atom.global.add.u64 	%rd201, [%rd78+15360], %rd200;
$L__BB25_130:
	add.s32 	%r358, %r358, 8;
	setp.ne.s32 	%p77, %r358, %r14;
	mov.u32 	%r360, %r14;
	@%p77 bra 	$L__BB25_114;
$L__BB25_131:
	setp.eq.s32 	%p78, %r3, 0;
	@%p78 bra 	$L__BB25_152;
	setp.lt.u32 	%p79, %r4, 3;
	@%p79 bra 	$L__BB25_142;
	shl.b32 	%r314, %r360, 10;
	add.s32 	%r80, %r6, %r314;
	ld.shared.u32 	%r81, [%r80+512];
	setp.eq.s32 	%p80, %r81, 0;
	@%p80 bra 	$L__BB25_135;
	shl.b32 	%r316, %r360, 8;
	add.s32 	%r317, %r316, %r307;
	mul.wide.u32 	%rd202, %r317, 8;
	add.s64 	%rd203, %rd2, %rd202;
	cvt.u64.u32 	%rd204, %r81;
	atom.global.add.u64 	%rd205, [%rd203+1024], %rd204;
$L__BB25_135:
	ld.shared.u32 	%r82, [%r80+1536];
	setp.eq.s32 	%p81, %r82, 0;
	@%p81 bra 	$L__BB25_137;
	shl.b32 	%r319, %r360, 8;
	add.s32 	%r320, %r319, %r307;
	add.s32 	%r321, %r320, 256;
	mul.wide.u32 	%rd206, %r321, 8;
	add.s64 	%rd207, %rd2, %rd206;
	cvt.u64.u32 	%rd208, %r82;
	atom.global.add.u64 	%rd209, [%rd207+1024], %rd208;
$L__BB25_137:
	ld.shared.u32 	%r83, [%r80+2560];
	setp.eq.s32 	%p82, %r83, 0;
	@%p82 bra 	$L__BB25_139;
	shl.b32 	%r323, %r360, 8;
	add.s32 	%r324, %r323, %r307;
	add.s32 	%r325, %r324, 512;
	mul.wide.u32 	%rd210, %r325, 8;
	add.s64 	%rd211, %rd2, %rd210;
	cvt.u64.u32 	%rd212, %r83;
	atom.global.add.u64 	%rd213, [%rd211+1024], %rd212;
$L__BB25_139:
	ld.shared.u32 	%r84, [%r80+3584];
	setp.eq.s32 	%p83, %r84, 0;
	@%p83 bra 	$L__BB25_141;
	shl.b32 	%r327, %r360, 8;
	add.s32 	%r328, %r327, %r307;
	add.s32 	%r329, %r328, 768;
	mul.wide.u32 	%rd214, %r329, 8;
	add.s64 	%rd215, %rd2, %rd214;
	cvt.u64.u32 	%rd216, %r84;
	atom.global.add.u64 	%rd217, [%rd215+1024], %rd216;
$L__BB25_141:
	add.s32 	%r360, %r360, 4;
$L__BB25_142:
	setp.eq.s32 	%p84, %r5, 0;
	@%p84 bra 	$L__BB25_152;
	setp.eq.s32 	%p85, %r54, 0;
	@%p85 bra 	$L__BB25_149;
	shl.b32 	%r330, %r360, 10;
	add.s32 	%r87, %r6, %r330;
	ld.shared.u32 	%r88, [%r87+512];
	setp.eq.s32 	%p86, %r88, 0;
	@%p86 bra 	$L__BB25_146;
	shl.b32 	%r332, %r360, 8;
	add.s32 	%r333, %r332, %r307;
	mul.wide.u32 	%rd218, %r333, 8;
	add.s64 	%rd219, %rd2, %rd218;
	cvt.u64.u32 	%rd220, %r88;
	atom.global.add.u64 	%rd221, [%rd219+1024], %rd220;
$L__BB25_146:
	ld.shared.u32 	%r89, [%r87+1536];
	setp.eq.s32 	%p87, %r89, 0;
	@%p87 bra 	$L__BB25_148;
	shl.b32 	%r335, %r360, 8;
	add.s32 	%r336, %r335, %r307;
	add.s32 	%r337, %r336, 256;
	mul.wide.u32 	%rd222, %r337, 8;
	add.s64 	%rd223, %rd2, %rd222;
	cvt.u64.u32 	%rd224, %r89;
	atom.global.add.u64 	%rd225, [%rd223+1024], %rd224;
$L__BB25_148:
	add.s32 	%r360, %r360, 2;
$L__BB25_149:
	setp.eq.s32 	%p88, %r15, 0;
	@%p88 bra 	$L__BB25_152;
	shl.b32 	%r338, %r360, 10;
	add.s32 	%r339, %r6, %r338;
	ld.shared.u32 	%r92, [%r339+512];
	setp.eq.s32 	%p89, %r92, 0;
	@%p89 bra 	$L__BB25_152;
	shl.b32 	%r341, %r360, 8;
	add.s32 	%r342, %r341, %r307;
	mul.wide.u32 	%rd226, %r342, 8;
	add.s64 	%rd227, %rd2, %rd226;
	cvt.u64.u32 	%rd228, %r92;
	atom.global.add.u64 	%rd229, [%rd227+1024], %rd228;
$L__BB25_152:
	bar.sync 	0;
	add.s64 	%rd230, %rd230, 1;
	setp.ne.s64 	%p90, %rd230, %rd6;
	@%p90 bra 	$L__BB25_2;
$L__BB25_153:
	ret;

}
	// .globl	_ZN3cub18CUB_300001_SM_10006detail10radix_sort33DeviceRadixSortExclusiveSumKernelINS1_5radix10policy_hubImmyE10Policy1000EyEEvPT0_
.visible .entry _ZN3cub18CUB_300001_SM_10006detail10radix_sort33DeviceRadixSortExclusiveSumKernelINS1_5radix10policy_hubImmyE10Policy1000EyEEvPT0_(
	.param .u64 .ptr .align 1 _ZN3cub18CUB_300001_SM_10006detail10radix_sort33DeviceRadixSortExclusiveSumKernelINS1_5radix10policy_hubImmyE10Policy1000EyEEvPT0__param_0
)
{
	.reg .pred 	%p<4>;
	.reg .b32 	%r<28>;
	.reg .b64 	%rd<54>;
	// demoted variable
	.shared .align 16 .b8 _ZZN3cub18CUB_300001_SM_10006detail10radix_sort33DeviceRadixSortExclusiveSumKernelINS1_5radix10policy_hubImmyE10Policy1000EyEEvPT0_E12temp_storage[2336];
	ld.param.u64 	%rd5, [_ZN3cub18CUB_300001_SM_10006detail10radix_sort33DeviceRadixSortExclusiveSumKernelINS1_5radix10policy_hubImmyE10Policy1000EyEEvPT0__param_0];
	cvta.to.global.u64 	%rd6, %rd5;
	mov.u32 	%r3, %ctaid.x;
	shl.b32 	%r4, %r3, 8;
	mov.u32 	%r1, %tid.x;
	setp.gt.u32 	%p1, %r1, 255;
	add.s32 	%r5, %r4, %r1;
	mul.wide.s32 	%rd7, %r5, 8;
	add.s64 	%rd1, %rd6, %rd7;
	@%p1 bra 	$L__BB26_2;
	ld.global.u64 	%rd53, [%rd1];
$L__BB26_2:
	shr.u32 	%r6, %r1, 3;
	add.s32 	%r7, %r6, %r1;
	shl.b32 	%r8, %r7, 3;
	mov.u32 	%r9, _ZZN3cub18CUB_300001_SM_10006detail10radix_sort33DeviceRadixSortExclusiveSumKernelINS1_5radix10policy_hubImmyE10Policy1000EyEEvPT0_E12temp_storage;
	add.s32 	%r10, %r9, %r8;
	add.s32 	%r2, %r10, 16;
	st.shared.u64 	[%r10+16], %rd53;
	bar.sync 	0;
	setp.gt.u32 	%p2, %r1, 31;
	@%p2 bra 	$L__BB26_4;
	mad.lo.s32 	%r27, %r1, 72, %r9;
	ld.shared.u64 	%rd23, [%r27+16];
	ld.shared.u64 	%rd24, [%r27+24];
	ld.shared.u64 	%rd25, [%r27+32];
	ld.shared.u64 	%rd26, [%r27+40];
	ld.shared.u64 	%rd27, [%r27+48];
	ld.shared.u64 	%rd28, [%r27+56];
	ld.shared.u64 	%rd29, [%r27+64];
	ld.shared.u64 	%rd30, [%r27+72];
	add.s64 	%rd31, %rd24, %rd23;
	add.s64 	%rd32, %rd31, %rd25;
	add.s64 	%rd33, %rd32, %rd26;
	add.s64 	%rd34, %rd33, %rd27;
	add.s64 	%rd35, %rd34, %rd28;
	add.s64 	%rd36, %rd35, %rd29;
	add.s64 	%rd10, %rd36, %rd30;
	mov.b32 	%r11, 1;
	mov.b32 	%r24, 0;
	mov.b32 	%r25, -1;
	// begin inline asm
	{  .reg .u64 r0;  .reg .u32 lo;  .reg .u32 hi;  .reg .pred p;  mov.b64 {lo, hi}, %rd10;  shfl.sync.up.b32 lo|p, lo, %r11, %r24, %r25;  shfl.sync.up.b32 hi|p, hi, %r11, %r24, %r25;  mov.b64 r0, {lo, hi};  @p add.u64 r0, r0, %rd10;  mov.u64 %rd8, r0;}
	// end inline asm
	mov.b32 	%r14, 2;
	// begin inline asm
	{  .reg .u64 r0;  .reg .u32 lo;  .reg .u32 hi;  .reg .pred p;  mov.b64 {lo, hi}, %rd8;  shfl.sync.up.b32 lo|p, lo, %r14, %r24, %r25;  shfl.sync.up.b32 hi|p, hi, %r14, %r24, %r25;  mov.b64 r0, {lo, hi};  @p add.u64 r0, r0, %rd8;  mov.u64 %rd11, r0;}
	// end inline asm
	mov.b32 	%r17, 4;
	// begin inline asm
	{  .reg .u64 r0;  .reg .u32 lo;  .reg .u32 hi;  .reg .pred p;  mov.b64 {lo, hi}, %rd11;  shfl.sync.up.b32 lo|p, lo, %r17, %r24, %r25;  shfl.sync.up.b32 hi|p, hi, %r17, %r24, %r25;  mov.b64 r0, {lo, hi};  @p add.u64 r0, r0, %rd11;  mov.u64 %rd14, r0;}
	// end inline asm
	mov.b32 	%r20, 8;
	// begin inline asm
	{  .reg .u64 r0;  .reg .u32 lo;  .reg .u32 hi;  .reg .pred p;  mov.b64 {lo, hi}, %rd14;  shfl.sync.up.b32 lo|p, lo, %r20, %r24, %r25;  shfl.sync.up.b32 hi|p, hi, %r20, %r24, %r25;  mov.b64 r0, {lo, hi};  @p add.u64 r0, r0, %rd14;  mov.u64 %rd17, r0;}
	// end inline asm
	mov.b32 	%r23, 16;
	// begin inline asm
	{  .reg .u64 r0;  .reg .u32 lo;  .reg .u32 hi;  .reg .pred p;  mov.b64 {lo, hi}, %rd17;  shfl.sync.up.b32 lo|p, lo, %r23, %r24, %r25;  shfl.sync.up.b32 hi|p, hi, %r23, %r24, %r25;  mov.b64 r0, {lo, hi};  @p add.u64 r0, r0, %rd17;  mov.u64 %rd20, r0;}
	// end inline asm
	sub.s64 	%rd37, %rd20, %rd10;
	ld.shared.u64 	%rd38, [%r27+16];
	ld.shared.u64 	%rd39, [%r27+24];
	ld.shared.u64 	%rd40, [%r27+32];
	ld.shared.u64 	%rd41, [%r27+40];
	ld.shared.u64 	%rd42, [%r27+48];
	ld.shared.u64 	%rd43, [%r27+56];
	ld.shared.u64 	%rd44, [%r27+64];
	add.s64 	%rd45, %rd38, %rd37;
	add.s64 	%rd46, %rd39, %rd45;
	add.s64 	%rd47, %rd40, %rd46;
	add.s64 	%rd48, %rd41, %rd47;
	add.s64 	%rd49, %rd42, %rd48;
	add.s64 	%rd50, %rd43, %rd49;
	add.s64 	%rd51, %rd44, %rd50;
	st.shared.u64 	[%r27+16], %rd37;
	st.shared.u64 	[%r27+24], %rd45;
	st.shared.u64 	[%r27+32], %rd46;
	st.shared.u64 	[%r27+40], %rd47;
	st.shared.u64 	[%r27+48], %rd48;
	st.shared.u64 	[%r27+56], %rd49;
	st.shared.u64 	[%r27+64], %rd50;
	st.shared.u64 	[%r27+72], %rd51;
$L__BB26_4:
	setp.gt.u32 	%p3, %r1, 255;
	bar.sync 	0;
	@%p3 bra 	$L__BB26_6;
	ld.shared.u64 	%rd52, [%r2];
	st.global.u64 	[%rd1], %rd52;
$L__BB26_6:
	ret;

}
	// .globl	_ZN3cub18CUB_300001_SM_10006detail10radix_sort29DeviceRadixSortOnesweepKernelINS1_5radix10policy_hubImmyE10Policy1000ELNS0_9SortOrderE0EmmyiiNS1_21identity_decomposer_tEEEvPT5_SB_PT3_PKSC_PT1_PKSG_PT2_PKSK_T4_iiT6_
.visible .entry _ZN3cub18CUB_300001_SM_10006detail10radix_sort29DeviceRadixSortOnesweepKernelINS1_5radix10policy_hubImmyE10Policy1000ELNS0_9SortOrderE0EmmyiiNS1_21identity_decomposer_tEEEvPT5_SB_PT3_PKSC_PT1_PKSG_PT2_PKSK_T4_iiT6_(
	.param .u64 .ptr .align 1 _ZN3cub18CUB_300001_SM_10006detail10radix_sort29DeviceRadixSortOnesweepKernelINS1_5radix10policy_hubImmyE10Policy1000ELNS0_9SortOrderE0EmmyiiNS1_21identity_decomposer_tEEEvPT5_SB_PT3_PKSC_PT1_PKSG_PT2_PKSK_T4_iiT6__param_0,
	.param .u64 .ptr .align 1 _ZN3cub18CUB_300001_SM_10006detail10radix_sort29DeviceRadixSortOnesweepKernelINS1_5radix10policy_hubImmyE10Policy1000ELNS0_9SortOrderE0EmmyiiNS1_21identity_decomposer_tEEEvPT5_SB_PT3_PKSC_PT1_PKSG_PT2_PKSK_T4_iiT6__param_1,
	.param .u64 .ptr .align 1 _ZN3cub18CUB_300001_SM_10006detail10radix_sort29DeviceRadixSortOnesweepKernelINS1_5radix10policy_hubImmyE10Policy1000ELNS0_9SortOrderE0EmmyiiNS1_21identity_decomposer_tEEEvPT5_SB_PT3_PKSC_PT1_PKSG_PT2_PKSK_T4_iiT6__param_2,
	.param .u64 .ptr .align 1 _ZN3cub18CUB_300001_SM_10006detail10radix_sort29DeviceRadixSortOnesweepKernelINS1_5radix10policy_hubImmyE10Policy1000ELNS0_9SortOrderE0EmmyiiNS1_21identity_decomposer_tEEEvPT5_SB_PT3_PKSC_PT1_PKSG_PT2_PKSK_T4_iiT6__param_3,
	.param .u64 .ptr .align 1 _ZN3cub18CUB_300001_SM_10006detail10radix_sort29DeviceRadixSortOnesweepKernelINS1_5radix10policy_hubImmyE10Policy1000ELNS0_9SortOrderE0EmmyiiNS1_21identity_decomposer_tEEEvPT5_SB_PT3_PKSC_PT1_PKSG_PT2_PKSK_T4_iiT6__param_4,
	.param .u64 .ptr .align 1 _ZN3cub18CUB_300001_SM_10006detail10radix_sort29DeviceRadixSortOnesweepKernelINS1_5radix10policy_hubImmyE10Policy1000ELNS0_9SortOrderE0EmmyiiNS1_21identity_decomposer_tEEEvPT5_SB_PT3_PKSC_PT1_PKSG_PT2_PKSK_T4_iiT6__param_5,
	.param .u64 .ptr .align 1 _ZN3cub18CUB_300001_SM_10006detail10radix_sort29DeviceRadixSortOnesweepKernelINS1_5radix10policy_hubImmyE10Policy1000ELNS0_9SortOrderE0EmmyiiNS1_21identity_decomposer_tEEEvPT5_SB_PT3_PKSC_PT1_PKSG_PT2_PKSK_T4_iiT6__param_6,
	.param .u64 .ptr .align 1 _ZN3cub18CUB_300001_SM_10006detail10radix_sort29DeviceRadixSortOnesweepKernelINS1_5radix10policy_hubImmyE10Policy1000ELNS0_9SortOrderE0EmmyiiNS1_21identity_decomposer_tEEEvPT5_SB_PT3_PKSC_PT1_PKSG_PT2_PKSK_T4_iiT6__param_7,
	.param .u32 _ZN3cub18CUB_300001_SM_10006detail10radix_sort29DeviceRadixSortOnesweepKernelINS1_5radix10policy_hubImmyE10Policy1000ELNS0_9SortOrderE0EmmyiiNS1_21identity_decomposer_tEEEvPT5_SB_PT3_PKSC_PT1_PKSG_PT2_PKSK_T4_iiT6__param_8,
	.param .u32 _ZN3cub18CUB_300001_SM_10006detail10radix_sort29DeviceRadixSortOnesweepKernelINS1_5radix10policy_hubImmyE10Policy1000ELNS0_9SortOrderE0EmmyiiNS1_21identity_decomposer_tEEEvPT5_SB_PT3_PKSC_PT1_PKSG_PT2_PKSK_T4_iiT6__param_9,
	.param .u32 _ZN3cub18CUB_300001_SM_10006detail10radix_sort29DeviceRadixSortOnesweepKernelINS1_5radix10policy_hubImmyE10Policy1000ELNS0_9SortOrderE0EmmyiiNS1_21identity_decomposer_tEEEvPT5_SB_PT3_PKSC_PT1_PKSG_PT2_PKSK_T4_iiT6__param_10,
	.param .align 1 .b8 _ZN3cub18CUB_300001_SM_10006detail10radix_sort29DeviceRadixSortOnesweepKernelINS1_5radix10policy_hubImmyE10Policy1000ELNS0_9SortOrderE0EmmyiiNS1_21identity_decomposer_tEEEvPT5_SB_PT3_PKSC_PT1_PKSG_PT2_PKSK_T4_iiT6__param_11[1]
)
.maxntid 384
{
	.reg .pred 	%p<160>;
	.reg .b32 	%r<1293>;
	.reg .b64 	%rd<661>;
	// demoted variable
	.shared .align 16 .b8 _ZZN3cub18CUB_300001_SM_10006detail10radix_sort29DeviceRadixSortOnesweepKernelINS1_5radix10policy_hubImmyE10Policy1000ELNS0_9SortOrderE0EmmyiiNS1_21identity_decomposer_tEEEvPT5_SB_PT3_PKSC_PT1_PKSG_PT2_PKSK_T4_iiT6_E1s[38912];
	ld.param.u64 	%rd180, [_ZN3cub18CUB_300001_SM_10006detail10radix_sort29DeviceRadixSortOnesweepKernelINS1_5radix10policy_hubImmyE10Policy1000ELNS0_9SortOrderE0EmmyiiNS1_21identity_decomposer_tEEEvPT5_SB_PT3_PKSC_PT1_PKSG_PT2_PKSK_T4_iiT6__param_0];
	ld.param.u64 	%rd176, [_ZN3cub18CUB_300001_SM_10006detail10radix_sort29DeviceRadixSortOnesweepKernelINS1_5radix10policy_hubImmyE10Policy1000ELNS0_9SortOrderE0EmmyiiNS1_21identity_decomposer_tEEEvPT5_SB_PT3_PKSC_PT1_PKSG_PT2_PKSK_T4_iiT6__param_1];
	ld.param.u64 	%rd181, [_ZN3cub18CUB_300001_SM_10006detail10radix_sort29DeviceRadixSortOnesweepKernelINS1_5radix10policy_hubImmyE10Policy1000ELNS0_9SortOrderE0EmmyiiNS1_21identity_decomposer_tEEEvPT5_SB_PT3_PKSC_PT1_PKSG_PT2_PKSK_T4_iiT6__param_4];
	ld.param.u64 	%rd182, [_ZN3cub18CUB_300001_SM_10006detail10radix_sort29DeviceRadixSortOnesweepKernelINS1_5radix10policy_hubImmyE10Policy1000ELNS0_9SortOrderE0EmmyiiNS1_21identity_decomposer_tEEEvPT5_SB_PT3_PKSC_PT1_PKSG_PT2_PKSK_T4_iiT6__param_5];
	ld.param.u64 	%rd183, [_ZN3cub18CUB_300001_SM_10006detail10radix_sort29DeviceRadixSortOnesweepKernelINS1_5radix10policy_hubImmyE10Policy1000ELNS0_9SortOrderE0EmmyiiNS1_21identity_decomposer_tEEEvPT5_SB_PT3_PKSC_PT1_PKSG_PT2_PKSK_T4_iiT6__param_6];
	ld.param.u32 	%r149, [_ZN3cub18CUB_300001_SM_10006detail10radix_sort29DeviceRadixSortOnesweepKernelINS1_5radix10policy_hubImmyE10Policy1000ELNS0_9SortOrderE0EmmyiiNS1_21identity_decomposer_tEEEvPT5_SB_PT3_PKSC_PT1_PKSG_PT2_PKSK_T4_iiT6__param_8];
	ld.param.u32 	%r151, [_ZN3cub18CUB_300001_SM_10006detail10radix_sort29DeviceRadixSortOnesweepKernelINS1_5radix10policy_hubImmyE10Policy1000ELNS0_9SortOrderE0EmmyiiNS1_21identity_decomposer_tEEEvPT5_SB_PT3_PKSC_PT1_PKSG_PT2_PKSK_T4_iiT6__param_10];
	cvta.to.global.u64 	%rd1, %rd183;
	cvta.to.global.u64 	%rd2, %rd181;
	cvta.to.global.u64 	%rd3, %rd180;
	cvta.to.global.u64 	%rd4, %rd182;
	mov.u32 	%r1, %tid.x;
	shr.u32 	%r2, %r1, 5;
	// begin inline asm
	mov.u32 %r152, %laneid;
	// end inline asm
	setp.ne.s32 	%p1, %r1, 0;
	@%p1 bra 	$L__BB27_2;
	cvta.to.global.u64 	%rd184, %rd176;
	atom.global.add.u32 	%r153, [%rd184], 1;
	st.shared.u32 	[_ZZN3cub18CUB_300001_SM_10006detail10radix_sort29DeviceRadixSortOnesweepKernelINS1_5radix10policy_hubImmyE10Policy1000ELNS0_9SortOrderE0EmmyiiNS1_21identity_decomposer_tEEEvPT5_SB_PT3_PKSC_PT1_PKSG_PT2_PKSK_T4_iiT6_E1s+36864], %r153;
$L__BB27_2:
	bar.sync 	0;
	ld.shared.u32 	%r4, [_ZZN3cub18CUB_300001_SM_10006detail10radix_sort29DeviceRadixSortOnesweepKernelINS1_5radix10policy_hubImmyE10Policy1000ELNS0_9SortOrderE0EmmyiiNS1_21identity_decomposer_tEEEvPT5_SB_PT3_PKSC_PT1_PKSG_PT2_PKSK_T4_iiT6_E1s+36864];
	mul.lo.s32 	%r154, %r4, 4608;
	add.s32 	%r5, %r154, 4608;
	setp.gt.s32 	%p2, %r5, %r149;
	cvt.s64.s32 	%rd5, %r154;
	@%p2 bra 	$L__BB27_4;
	and.b32  	%r155, %r1, 31;
	and.b32  	%r156, %r1, 992;
	mul.lo.s32 	%r157, %r156, 12;
	or.b32  	%r158, %r157, %r155;
	cvt.u64.u32 	%rd185, %r158;
	add.s64 	%rd186, %rd185, %rd5;
	shl.b64 	%rd187, %rd186, 3;
	add.s64 	%rd188, %rd4, %rd187;
	ld.global.u64 	%rd612, [%rd188];
	ld.global.u64 	%rd611, [%rd188+256];
	ld.global.u64 	%rd610, [%rd188+512];
	ld.global.u64 	%rd609, [%rd188+768];
	ld.global.u64 	%rd608, [%rd188+1024];
	ld.global.u64 	%rd607, [%rd188+1280];
	ld.global.u64 	%rd606, [%rd188+1536];
	ld.global.u64 	%rd605, [%rd188+1792];
	ld.global.u64 	%rd604, [%rd188+2048];
	ld.global.u64 	%rd603, [%rd188+2304];
	ld.global.u64 	%rd602, [%rd188+2560];
	ld.global.u64 	%rd601, [%rd188+2816];
	bra.uni 	$L__BB27_28;
$L__BB27_4:
	cvt.u32.u64 	%r159, %rd5;
	sub.s32 	%r6, %r149, %r159;
	and.b32  	%r160, %r1, 31;
	and.b32  	%r161, %r1, 992;
	mul.lo.s32 	%r162, %r161, 12;
	or.b32  	%r7, %r162, %r160;
	setp.ge.s32 	%p3, %r7, %r6;
	cvt.u64.u32 	%rd190, %r7;
	add.s64 	%rd191, %rd190, %rd5;
	shl.b64 	%rd192, %rd191, 3;
	add.s64 	%rd18, %rd4, %rd192;
	mov.b64 	%rd612, -1;
	@%p3 bra 	$L__BB27_6;
	ld.global.u64 	%rd612, [%rd18];
$L__BB27_6:
	add.s32 	%r163, %r7, 32;
	setp.ge.s32 	%p4, %r163, %r6;
	mov.b64 	%rd611, -1;
	@%p4 bra 	$L__BB27_8;
	ld.global.u64 	%rd611, [%rd18+256];
$L__BB27_8:
	add.s32 	%r164, %r7, 64;
	setp.ge.s32 	%p5, %r164, %r6;
	mov.b64 	%rd610, -1;
	@%p5 bra 	$L__BB27_10;
	ld.global.u64 	%rd610, [%rd18+512];
$L__BB27_10:
	add.s32 	%r165, %r7, 96;
	setp.ge.s32 	%p6, %r165, %r6;
	mov.b64 	%rd609, -1;
	@%p6 bra 	$L__BB27_12;
	ld.global.u64 	%rd609, [%rd18+768];
$L__BB27_12:
	add.s32 	%r166, %r7, 128;
	setp.ge.s32 	%p7, %r166, %r6;
	mov.b64 	%rd608, -1;
	@%p7 bra 	$L__BB27_14;
	ld.global.u64 	%rd608, [%rd18+1024];
$L__BB27_14:
	add.s32 	%r167, %r7, 160;
	setp.ge.s32 	%p8, %r167, %r6;
	mov.b64 	%rd607, -1;
	@%p8 bra 	$L__BB27_16;
	ld.global.u64 	%rd607, [%rd18+1280];
$L__BB27_16:
	add.s32 	%r168, %r7, 192;
	setp.ge.s32 	%p9, %r168, %r6;
	mov.b64 	%rd606, -1;
	@%p9 bra 	$L__BB27_18;
	ld.global.u64 	%rd606, [%rd18+1536];
$L__BB27_18:
	add.s32 	%r169, %r7, 224;
	setp.ge.s32 	%p10, %r169, %r6;
	mov.b64 	%rd605, -1;
	@%p10 bra 	$L__BB27_20;
	ld.global.u64 	%rd605, [%rd18+1792];
$L__BB27_20:
	add.s32 	%r170, %r7, 256;
	setp.ge.s32 	%p11, %r170, %r6;
	mov.b64 	%rd604, -1;
	@%p11 bra 	$L__BB27_22;
	ld.global.u64 	%rd604, [%rd18+2048];
$L__BB27_22:
	add.s32 	%r171, %r7, 288;
	setp.ge.s32 	%p12, %r171, %r6;
	mov.b64 	%rd603, -1;
	@%p12 bra 	$L__BB27_24;
	ld.global.u64 	%rd603, [%rd18+2304];
$L__BB27_24:
	add.s32 	%r172, %r7, 320;
	setp.ge.s32 	%p13, %r172, %r6;
	mov.b64 	%rd602, -1;
	@%p13 bra 	$L__BB27_26;
	ld.global.u64 	%rd602, [%rd18+2560];
$L__BB27_26:
	add.s32 	%r173, %r7, 352;
	setp.ge.s32 	%p14, %r173, %r6;
	mov.b64 	%rd601, -1;
	@%p14 bra 	$L__BB27_28;
	ld.global.u64 	%rd601, [%rd18+2816];
$L__BB27_28:
	mov.b32 	%r174, -1;
	shl.b32 	%r175, %r174, %r151;
	not.b32 	%r8, %r175;
	shl.b32 	%r176, %r2, 10;
	mov.u32 	%r177, _ZZN3cub18CUB_300001_SM_10006detail10radix_sort29DeviceRadixSortOnesweepKernelINS1_5radix10policy_hubImmyE10Policy1000ELNS0_9SortOrderE0EmmyiiNS1_21identity_decomposer_tEEEvPT5_SB_PT3_PKSC_PT1_PKSG_PT2_PKSK_T4_iiT6_E1s;
	add.s32 	%r9, %r177, %r176;
	setp.gt.s32 	%p15, %r152, 255;
	@%p15 bra 	$L__BB27_41;
	max.s32 	%r178, %r152, 224;
	sub.s32 	%r179, %r178, %r152;
	add.s32 	%r180, %r179, 31;
	shr.u32 	%r181, %r180, 5;
	add.s32 	%r10, %r181, 1;
	and.b32  	%r11, %r10, 15;
	setp.lt.u32 	%p16, %r180, 480;
	mov.u32 	%r1267, %r152;
	@%p16 bra 	$L__BB27_32;
	and.b32  	%r182, %r10, 268435440;
	neg.s32 	%r1265, %r182;
	shl.b32 	%r184, %r152, 2;
	add.s32 	%r185, %r176, %r184;
	add.s32 	%r187, %r185, %r177;
	add.s32 	%r1264, %r187, 1024;
	mov.u32 	%r1267, %r152;
$L__BB27_31:
	.pragma "nounroll";
	mov.b32 	%r188, 0;
	st.shared.u32 	[%r1264+-1024], %r188;
	st.shared.u32 	[%r1264+-896], %r188;
	st.shared.u32 	[%r1264+-768], %r188;
	st.shared.u32 	[%r1264+-640], %r188;
	st.shared.u32 	[%r1264+-512], %r188;
	st.shared.u32 	[%r1264+-384], %r188;
	st.shared.u32 	[%r1264+-256], %r188;
	st.shared.u32 	[%r1264+-128], %r188;
	st.shared.u32 	[%r1264], %r188;
	st.shared.u32 	[%r1264+128], %r188;
	st.shared.u32 	[%r1264+256], %r188;
	st.shared.u32 	[%r1264+384], %r188;
	st.shared.u32 	[%r1264+512], %r188;
	st.shared.u32 	[%r1264+640], %r188;
	st.shared.u32 	[%r1264+768], %r188;
	st.shared.u32 	[%r1264+896], %r188;
	add.s32 	%r1267, %r1267, 512;
	add.s32 	%r1265, %r1265, 16;
	add.s32 	%r1264, %r1264, 2048;
	setp.ne.s32 	%p17, %r1265, 0;
	@%p17 bra 	$L__BB27_31;
$L__BB27_32:
	setp.eq.s32 	%p18, %r11, 0;
	@%p18 bra 	$L__BB27_41;
	and.b32  	%r21, %r10, 7;
	setp.lt.u32 	%p19, %r11, 8;
	@%p19 bra 	$L__BB27_35;
	shl.b32 	%r189, %r1267, 2;
	add.s32 	%r190, %r9, %r189;
	mov.b32 	%r191, 0;
	st.shared.u32 	[%r190], %r191;
	st.shared.u32 	[%r190+128], %r191;
	st.shared.u32 	[%r190+256], %r191;
	st.shared.u32 	[%r190+384], %r191;
	st.shared.u32 	[%r190+512], %r191;
	st.shared.u32 	[%r190+640], %r191;
	st.shared.u32 	[%r190+768], %r191;
	st.shared.u32 	[%r190+896], %r191;
	add.s32 	%r1267, %r1267, 256;
$L__BB27_35:
	setp.eq.s32 	%p20, %r21, 0;
	@%p20 bra 	$L__BB27_41;
	and.b32  	%r24, %r10, 3;
	setp.lt.u32 	%p21, %r21, 4;
	@%p21 bra 	$L__BB27_38;
	shl.b32 	%r192, %r1267, 2;
	add.s32 	%r193, %r9, %r192;
	mov.b32 	%r194, 0;
	st.shared.u32 	[%r193], %r194;
	st.shared.u32 	[%r193+128], %r194;
	st.shared.u32 	[%r193+256], %r194;
	st.shared.u32 	[%r193+384], %r194;
	add.s32 	%r1267, %r1267, 128;
$L__BB27_38:
	setp.eq.s32 	%p22, %r24, 0;
	@%p22 bra 	$L__BB27_41;
	shl.b32 	%r196, %r1267, 2;
	add.s32 	%r197, %r176, %r196;
	add.s32 	%r1271, %r177, %r197;
	neg.s32 	%r1270, %r24;
$L__BB27_40:
	.pragma "nounroll";
	mov.b32 	%r199, 0;
	st.shared.u32 	[%r1271], %r199;
	add.s32 	%r1271, %r1271, 128;
	add.s32 	%r1270, %r1270, 1;
	setp.ne.s32 	%p23, %r1270, 0;
	@%p23 bra 	$L__BB27_40;
$L__BB27_41:
	ld.param.u32 	%r1263, [_ZN3cub18CUB_300001_SM_10006detail10radix_sort29DeviceRadixSortOnesweepKernelINS1_5radix10policy_hubImmyE10Policy1000ELNS0_9SortOrderE0EmmyiiNS1_21identity_decomposer_tEEEvPT5_SB_PT3_PKSC_PT1_PKSG_PT2_PKSK_T4_iiT6__param_9];
	bar.warp.sync 	-1;
	cvt.u64.u32 	%rd54, %r1263;
	shr.u64 	%rd204, %rd612, %r1263;
	cvt.u32.u64 	%r201, %rd204;
	and.b32  	%r33, %r201, %r8;
	shl.b32 	%r202, %r33, 2;
	add.s32 	%r34, %r9, %r202;
	atom.shared.add.u32 	%r203, [%r34], 1;
	shr.u64 	%rd205, %rd611, %r1263;
	cvt.u32.u64 	%r204, %rd205;
	and.b32  	%r205, %r204, %r8;
	shl.b32 	%r206, %r205, 2;
	add.s32 	%r35, %r9, %r206;
	atom.shared.add.u32 	%r207, [%r35], 1;
	shr.u64 	%rd206, %rd610, %r1263;
	cvt.u32.u64 	%r208, %rd206;
	and.b32  	%r209, %r208, %r8;
	shl.b32 	%r210, %r209, 2;
	add.s32 	%r36, %r9, %r210;
	atom.shared.add.u32 	%r211, [%r36], 1;
	shr.u64 	%rd207, %rd609, %r1263;
	cvt.u32.u64 	%r212, %rd207;
	and.b32  	%r213, %r212, %r8;
	shl.b32 	%r214, %r213, 2;
	add.s32 	%r215, %r9, %r214;
	atom.shared.add.u32 	%r216, [%r215], 1;
	shr.u64 	%rd208, %rd608, %r1263;
	cvt.u32.u64 	%r217, %rd208;
	and.b32  	%r218, %r217, %r8;
	shl.b32 	%r219, %r218, 2;
	add.s32 	%r220, %r9, %r219;
	atom.shared.add.u32 	%r221, [%r220], 1;
	shr.u64 	%rd209, %rd607, %r1263;
	cvt.u32.u64 	%r222, %rd209;
	and.b32  	%r223, %r222, %r8;
	shl.b32 	%r224, %r223, 2;
	add.s32 	%r225, %r9, %r224;
	atom.shared.add.u32 	%r226, [%r225], 1;
	shr.u64 	%rd210, %rd606, %r1263;
	cvt.u32.u64 	%r227, %rd210;
	and.b32  	%r228, %r227, %r8;
	shl.b32 	%r229, %r228, 2;
	add.s32 	%r230, %r9, %r229;
	atom.shared.add.u32 	%r231, [%r230], 1;
	shr.u64 	%rd211, %rd605, %r1263;
	cvt.u32.u64 	%r232, %rd211;
	and.b32  	%r233, %r232, %r8;
	shl.b32 	%r234, %r233, 2;
	add.s32 	%r235, %r9, %r234;
	atom.shared.add.u32 	%r236, [%r235], 1;
	shr.u64 	%rd212, %rd604, %r1263;
	cvt.u32.u64 	%r237, %rd212;
	and.b32  	%r238, %r237, %r8;
	shl.b32 	%r239, %r238, 2;
	add.s32 	%r240, %r9, %r239;
	atom.shared.add.u32 	%r241, [%r240], 1;
	shr.u64 	%rd213, %rd603, %r1263;
	cvt.u32.u64 	%r242, %rd213;
	and.b32  	%r243, %r242, %r8;
	shl.b32 	%r244, %r243, 2;
	add.s32 	%r245, %r9, %r244;
	atom.shared.add.u32 	%r246, [%r245], 1;
	shr.u64 	%rd214, %rd602, %r1263;
	cvt.u32.u64 	%r247, %rd214;
	and.b32  	%r248, %r247, %r8;
	shl.b32 	%r249, %r248, 2;
	add.s32 	%r250, %r9, %r249;
	atom.shared.add.u32 	%r251, [%r250], 1;
	shr.u64 	%rd215, %rd601, %r1263;
	cvt.u32.u64 	%r252, %rd215;
	and.b32  	%r253, %r252, %r8;
	shl.b32 	%r254, %r253, 2;
	add.s32 	%r255, %r9, %r254;
	atom.shared.add.u32 	%r256, [%r255], 1;
	bar.sync 	0;
	setp.gt.u32 	%p24, %r1, 255;
	mov.b32 	%r1272, 0;
	@%p24 bra 	$L__BB27_43;
	shl.b32 	%r257, %r1, 2;
	mov.u32 	%r258, _ZZN3cub18CUB_300001_SM_10006detail10radix_sort29DeviceRadixSortOnesweepKernelINS1_5radix10policy_hubImmyE10Policy1000ELNS0_9SortOrderE0EmmyiiNS1_21identity_decomposer_tEEEvPT5_SB_PT3_PKSC_PT1_PKSG_PT2_PKSK_T4_iiT6_E1s;
	add.s32 	%r259, %r258, %r257;
	ld.shared.u32 	%r260, [%r259];
	mov.b32 	%r261, 0;
	st.shared.u32 	[%r259], %r261;
	ld.shared.u32 	%r262, [%r259+1024];
	st.shared.u32 	[%r259+1024], %r260;
	add.s32 	%r263, %r262, %r260;
	ld.shared.u32 	%r264, [%r259+2048];
	st.shared.u32 	[%r259+2048], %r263;
	add.s32 	%r265, %r264, %r263;
	ld.shared.u32 	%r266, [%r259+3072];
	st.shared.u32 	[%r259+3072], %r265;
	add.s32 	%r267, %r266, %r265;
	ld.shared.u32 	%r268, [%r259+4096];
	st.shared.u32 	[%r259+4096], %r267;
	add.s32 	%r269, %r268, %r267;
	ld.shared.u32 	%r270, [%r259+5120];
	st.shared.u32 	[%r259+5120], %r269;
	add.s32 	%r271, %r270, %r269;
	ld.shared.u32 	%r272, [%r259+6144];
	st.shared.u32 	[%r259+6144], %r271;
	add.s32 	%r273, %r272, %r271;
	ld.shared.u32 	%r274, [%r259+7168];
	st.shared.u32 	[%r259+7168], %r273;
	add.s32 	%r275, %r274, %r273;
	ld.shared.u32 	%r276, [%r259+8192];
	st.shared.u32 	[%r259+8192], %r275;
	add.s32 	%r277, %r276, %r275;
	ld.shared.u32 	%r278, [%r259+9216];
	st.shared.u32 	[%r259+9216], %r277;
	add.s32 	%r279, %r278, %r277;
	ld.shared.u32 	%r280, [%r259+10240];
	st.shared.u32 	[%r259+10240], %r279;
	add.s32 	%r281, %r280, %r279;
	ld.shared.u32 	%r282, [%r259+11264];
	st.shared.u32 	[%r259+11264], %r281;
	add.s32 	%r1272, %r282, %r281;
$L__BB27_43:
	shl.b32 	%r283, %r4, 8;
	add.s32 	%r284, %r283, %r1;
	mul.wide.s32 	%rd216, %r284, 4;
	add.s64 	%rd55, %rd3, %rd216;
	@%p24 bra 	$L__BB27_45;
	or.b32  	%r285, %r1272, 1073741824;
	st.volatile.global.u32 	[%rd55], %r285;
$L__BB27_45:
	ld.param.u64 	%rd589, [_ZN3cub18CUB_300001_SM_10006detail10radix_sort29DeviceRadixSortOnesweepKernelINS1_5radix10policy_hubImmyE10Policy1000ELNS0_9SortOrderE0EmmyiiNS1_21identity_decomposer_tEEEvPT5_SB_PT3_PKSC_PT1_PKSG_PT2_PKSK_T4_iiT6__param_7];
	setp.lt.u32 	%p26, %r1, 256;
	setp.eq.s32 	%p27, %r1272, 4608;
	and.pred  	%p28, %p26, %p27;
	selp.u32 	%r286, 1, 0, %p28;
	{ 
	.reg .pred 	%p1; 
	.reg .pred 	%p2; 
	setp.ne.u32 	%p1, %r286, 0; 
	bar.red.or.pred 	%p2, 0, %p1; 
	selp.u32 	%r287, 1, 0, %p2; 
	}
	setp.eq.s32 	%p29, %r287, 0;
	and.b32  	%r288, %r1, 992;
	and.b32  	%r289, %r1, 31;
	mul.lo.s32 	%r290, %r288, 12;
	or.b32  	%r291, %r290, %r289;
	cvt.u64.u32 	%rd56, %r291;
	mul.lo.s32 	%r292, %r4, 4608;
	cvt.s64.s32 	%rd217, %r292;
	add.s64 	%rd218, %rd56, %rd217;
	cvta.to.global.u64 	%rd219, %rd589;
	shl.b64 	%rd220, %rd218, 3;
	add.s64 	%rd57, %rd219, %rd220;
	cvt.u64.u32 	%rd58, %r1;
	@%p29 bra 	$L__BB27_135;
	shl.b32 	%r293, %r1, 3;
	mov.u32 	%r294, _ZZN3cub18CUB_300001_SM_10006detail10radix_sort29DeviceRadixSortOnesweepKernelINS1_5radix10policy_hubImmyE10Policy1000ELNS0_9SortOrderE0EmmyiiNS1_21identity_decomposer_tEEEvPT5_SB_PT3_PKSC_PT1_PKSG_PT2_PKSK_T4_iiT6_E1s;
	add.s32 	%r295, %r294, %r293;
	add.s32 	%r39, %r295, 36864;
	@%p24 bra 	$L__BB27_54;
	ld.param.u64 	%rd587, [_ZN3cub18CUB_300001_SM_10006detail10radix_sort29DeviceRadixSortOnesweepKernelINS1_5radix10policy_hubImmyE10Policy1000ELNS0_9SortOrderE0EmmyiiNS1_21identity_decomposer_tEEEvPT5_SB_PT3_PKSC_PT1_PKSG_PT2_PKSK_T4_iiT6__param_3];
	cvta.to.global.u64 	%rd221, %rd587;
	shl.b64 	%rd222, %rd58, 3;
	add.s64 	%rd223, %rd221, %rd222;
	ld.global.u64 	%rd224, [%rd223];
	setp.gt.u32 	%p31, %r1, %r33;
	selp.b64 	%rd225, 4608, 0, %p31;
	sub.s64 	%rd613, %rd224, %rd225;
	st.shared.u64 	[%r39], %rd613;
	setp.lt.s32 	%p32, %r4, 1;
	mov.u32 	%r1276, %r1272;
	@%p32 bra 	$L__BB27_53;
	mov.b32 	%r1274, -1;
	mov.u32 	%r1273, %r4;
	mov.u32 	%r1276, %r1272;
$L__BB27_49:
	add.s32 	%r43, %r1273, -1;
	shl.b32 	%r297, %r43, 8;
	add.s32 	%r298, %r297, %r1;
	mul.wide.s32 	%rd226, %r298, 4;
	add.s64 	%rd60, %rd3, %rd226;
$L__BB27_50:
	membar.cta;
	ld.volatile.global.u32 	%r44, [%rd60];
	setp.eq.s32 	%p33, %r44, 0;
	@%p33 bra 	$L__BB27_50;
	and.b32  	%r299, %r44, 1073741823;
	add.s32 	%r1276, %r299, %r1276;
	setp.gt.s32 	%p34, %r44, -1;
	vote.sync.ballot.b32 	%r1274, %p34, %r1274;
	setp.gt.u32 	%p36, %r1273, 1;
	and.pred  	%p37, %p34, %p36;
	mov.u32 	%r1273, %r43;
	@%p37 bra 	$L__BB27_49;
	ld.shared.u64 	%rd613, [%r39];
$L__BB27_53:
	or.b32  	%r300, %r1276, -2147483648;
	st.volatile.global.u32 	[%rd55], %r300;
	sub.s32 	%r301, %r1276, %r1272;
	cvt.s64.s32 	%rd227, %r301;
	add.s64 	%rd228, %rd613, %rd227;
	st.shared.u64 	[%r39], %rd228;
$L__BB27_54:
	ld.param.u64 	%rd583, [_ZN3cub18CUB_300001_SM_10006detail10radix_sort29DeviceRadixSortOnesweepKernelINS1_5radix10policy_hubImmyE10Policy1000ELNS0_9SortOrderE0EmmyiiNS1_21identity_decomposer_tEEEvPT5_SB_PT3_PKSC_PT1_PKSG_PT2_PKSK_T4_iiT6__param_2];
	setp.lt.s32 	%p39, %r5, %r149;
	setp.eq.s64 	%p40, %rd583, 0;
	or.pred  	%p41, %p40, %p39;
	or.pred  	%p42, %p24, %p41;
	@%p42 bra 	$L__BB27_56;
	ld.param.u64 	%rd584, [_ZN3cub18CUB_300001_SM_10006detail10radix_sort29DeviceRadixSortOnesweepKernelINS1_5radix10policy_hubImmyE10Policy1000ELNS0_9SortOrderE0EmmyiiNS1_21identity_decomposer_tEEEvPT5_SB_PT3_PKSC_PT1_PKSG_PT2_PKSK_T4_iiT6__param_2];
	ld.shared.u64 	%rd229, [%r39];
	setp.gt.u32 	%p43, %r1, %r33;
	selp.b64 	%rd230, 4608, 0, %p43;
	cvt.s64.s32 	%rd231, %r1272;
	add.s64 	%rd232, %rd230, %rd231;
	add.s64 	%rd233, %rd232, %rd229;
	cvta.to.global.u64 	%rd234, %rd584;
	shl.b64 	%rd235, %rd58, 3;
	add.s64 	%rd236, %rd234, %rd235;
	st.global.u64 	[%rd236], %rd233;
$L__BB27_56:
	setp.gt.s32 	%p44, %r5, %r149;
	bar.sync 	0;
	shl.b32 	%r302, %r33, 3;
	mov.u32 	%r303, _ZZN3cub18CUB_300001_SM_10006detail10radix_sort29DeviceRadixSortOnesweepKernelINS1_5radix10policy_hubImmyE10Policy1000ELNS0_9SortOrderE0EmmyiiNS1_21identity_decomposer_tEEEvPT5_SB_PT3_PKSC_PT1_PKSG_PT2_PKSK_T4_iiT6_E1s;
	add.s32 	%r304, %r303, %r302;
	ld.shared.u64 	%rd63, [%r304+36864];
	@%p44 bra 	$L__BB27_58;
	add.s64 	%rd237, %rd63, %rd56;
	shl.b64 	%rd238, %rd237, 3;
	add.s64 	%rd239, %rd2, %rd238;
	st.global.u64 	[%rd239], %rd612;
	st.global.u64 	[%rd239+256], %rd611;
	st.global.u64 	[%rd239+512], %rd610;
	st.global.u64 	[%rd239+768], %rd609;
	st.global.u64 	[%rd239+1024], %rd608;
	st.global.u64 	[%rd239+1280], %rd607;
	st.global.u64 	[%rd239+1536], %rd606;
	st.global.u64 	[%rd239+1792], %rd605;
	st.global.u64 	[%rd239+2048], %rd604;
	st.global.u64 	[%rd239+2304], %rd603;
	st.global.u64 	[%rd239+2560], %rd602;
	st.global.u64 	[%rd239+2816], %rd601;
	bra.uni 	$L__BB27_82;
$L__BB27_58:
	cvt.u32.u64 	%r305, %rd56;
	mad.lo.s32 	%r48, %r4, -4608, %r149;
	setp.ge.s32 	%p45, %r305, %r48;
	add.s64 	%rd240, %rd63, %rd56;
	shl.b64 	%rd241, %rd240, 3;
	add.s64 	%rd64, %rd2, %rd241;
	@%p45 bra 	$L__BB27_60;
	st.global.u64 	[%rd64], %rd612;
$L__BB27_60:
	cvt.u32.u64 	%r306, %rd56;
	add.s32 	%r307, %r306, 32;
	setp.ge.s32 	%p46, %r307, %r48;
	@%p46 bra 	$L__BB27_62;
	st.global.u64 	[%rd64+256], %rd611;
$L__BB27_62:
	cvt.u32.u64 	%r308, %rd56;
	add.s32 	%r309, %r308, 64;
	setp.ge.s32 	%p47, %r309, %r48;
	@%p47 bra 	$L__BB27_64;
	st.global.u64 	[%rd64+512], %rd610;
$L__BB27_64:
	cvt.u32.u64 	%r310, %rd56;
	add.s32 	%r311, %r310, 96;
	setp.ge.s32 	%p48, %r311, %r48;
	@%p48 bra 	$L__BB27_66;
	st.global.u64 	[%rd64+768], %rd609;
$L__BB27_66:
	cvt.u32.u64 	%r312, %rd56;
	add.s32 	%r313, %r312, 128;
	setp.ge.s32 	%p49, %r313, %r48;
	@%p49 bra 	$L__BB27_68;
	st.global.u64 	[%rd64+1024], %rd608;
$L__BB27_68:
	cvt.u32.u64 	%r314, %rd56;
	add.s32 	%r315, %r314, 160;
	setp.ge.s32 	%p50, %r315, %r48;
	@%p50 bra 	$L__BB27_70;
	st.global.u64 	[%rd64+1280], %rd607;
$L__BB27_70:
	cvt.u32.u64 	%r316, %rd56;
	add.s32 	%r317, %r316, 192;
	setp.ge.s32 	%p51, %r317, %r48;
	@%p51 bra 	$L__BB27_72;
	st.global.u64 	[%rd64+1536], %rd606;
$L__BB27_72:
	cvt.u32.u64 	%r318, %rd56;
	add.s32 	%r319, %r318, 224;
	setp.ge.s32 	%p52, %r319, %r48;
	@%p52 bra 	$L__BB27_74;
	st.global.u64 	[%rd64+1792], %rd605;
$L__BB27_74:
	cvt.u32.u64 	%r320, %rd56;
	add.s32 	%r321, %r320, 256;
	setp.ge.s32 	%p53, %r321, %r48;
	@%p53 bra 	$L__BB27_76;
	st.global.u64 	[%rd64+2048], %rd604;
$L__BB27_76:
	cvt.u32.u64 	%r322, %rd56;
	add.s32 	%r323, %r322, 288;
	setp.ge.s32 	%p54, %r323, %r48;
	@%p54 bra 	$L__BB27_78;
	st.global.u64 	[%rd64+2304], %rd603;
$L__BB27_78:
	cvt.u32.u64 	%r324, %rd56;
	add.s32 	%r325, %r324, 320;
	setp.ge.s32 	%p55, %r325, %r48;
	@%p55 bra 	$L__BB27_80;
	st.global.u64 	[%rd64+2560], %rd602;
$L__BB27_80:
	cvt.u32.u64 	%r326, %rd56;
	add.s32 	%r327, %r326, 352;
	setp.ge.s32 	%p56, %r327, %r48;
	@%p56 bra 	$L__BB27_82;
	st.global.u64 	[%rd64+2816], %rd601;
$L__BB27_82:
	@%p44 bra 	$L__BB27_84;
	ld.global.u64 	%rd636, [%rd57];
	ld.global.u64 	%rd635, [%rd57+256];
	ld.global.u64 	%rd634, [%rd57+512];
	ld.global.u64 	%rd633, [%rd57+768];
	ld.global.u64 	%rd632, [%rd57+1024];
	ld.global.u64 	%rd631, [%rd57+1280];
	ld.global.u64 	%rd630, [%rd57+1536];
	ld.global.u64 	%rd629, [%rd57+1792];
	ld.global.u64 	%rd628, [%rd57+2048];
	ld.global.u64 	%rd627, [%rd57+2304];
	ld.global.u64 	%rd626, [%rd57+2560];
	ld.global.u64 	%rd625, [%rd57+2816];
	bra.uni 	$L__BB27_108;
$L__BB27_84:
	cvt.u32.u64 	%r328, %rd56;
	mul.lo.s32 	%r329, %r4, 4608;
	sub.s32 	%r49, %r149, %r329;
	setp.ge.s32 	%p58, %r328, %r49;
	@%p58 bra 	$L__BB27_86;
	ld.global.u64 	%rd636, [%rd57];
$L__BB27_86:
	cvt.u32.u64 	%r330, %rd56;
	add.s32 	%r331, %r330, 32;
	setp.ge.s32 	%p59, %r331, %r49;
	@%p59 bra 	$L__BB27_88;
	ld.global.u64 	%rd635, [%rd57+256];
$L__BB27_88:
	cvt.u32.u64 	%r332, %rd56;
	add.s32 	%r333, %r332, 64;
	setp.ge.s32 	%p60, %r333, %r49;
	@%p60 bra 	$L__BB27_90;
	ld.global.u64 	%rd634, [%rd57+512];
$L__BB27_90:
	cvt.u32.u64 	%r334, %rd56;
	add.s32 	%r335, %r334, 96;
	setp.ge.s32 	%p61, %r335, %r49;
	@%p61 bra 	$L__BB27_92;
	ld.global.u64 	%rd633, [%rd57+768];
$L__BB27_92:
	cvt.u32.u64 	%r336, %rd56;
	add.s32 	%r337, %r336, 128;
	setp.ge.s32 	%p62, %r337, %r49;
	@%p62 bra 	$L__BB27_94;
	ld.global.u64 	%rd632, [%rd57+1024];
$L__BB27_94:
	cvt.u32.u64 	%r338, %rd56;
	add.s32 	%r339, %r338, 160;
	setp.ge.s32 	%p63, %r339, %r49;
	@%p63 bra 	$L__BB27_96;
	ld.global.u64 	%rd631, [%rd57+1280];
$L__BB27_96:
	cvt.u32.u64 	%r340, %rd56;
	add.s32 	%r341, %r340, 192;
	setp.ge.s32 	%p64, %r341, %r49;
	@%p64 bra 	$L__BB27_98;
	ld.global.u64 	%rd630, [%rd57+1536];
$L__BB27_98:
	cvt.u32.u64 	%r342, %rd56;
	add.s32 	%r343, %r342, 224;
	setp.ge.s32 	%p65, %r343, %r49;
	@%p65 bra 	$L__BB27_100;
	ld.global.u64 	%rd629, [%rd57+1792];
$L__BB27_100:
	cvt.u32.u64 	%r344, %rd56;
	add.s32 	%r345, %r344, 256;
	setp.ge.s32 	%p66, %r345, %r49;
	@%p66 bra 	$L__BB27_102;
	ld.global.u64 	%rd628, [%rd57+2048];
$L__BB27_102:
	cvt.u32.u64 	%r346, %rd56;
	add.s32 	%r347, %r346, 288;
	setp.ge.s32 	%p67, %r347, %r49;
	@%p67 bra 	$L__BB27_104;
	ld.global.u64 	%rd627, [%rd57+2304];
$L__BB27_104:
	cvt.u32.u64 	%r348, %rd56;
	add.s32 	%r349, %r348, 320;
	setp.ge.s32 	%p68, %r349, %r49;
	@%p68 bra 	$L__BB27_106;
	ld.global.u64 	%rd626, [%rd57+2560];
$L__BB27_106:
	cvt.u32.u64 	%r350, %rd56;
	add.s32 	%r351, %r350, 352;
	setp.ge.s32 	%p69, %r351, %r49;
	@%p69 bra 	$L__BB27_108;
	ld.global.u64 	%rd625, [%rd57+2816];
$L__BB27_108:
	@%p44 bra 	$L__BB27_110;
	add.s64 	%rd254, %rd63, %rd56;
	shl.b64 	%rd255, %rd254, 3;
	add.s64 	%rd256, %rd1, %rd255;
	st.global.u64 	[%rd256], %rd636;
	st.global.u64 	[%rd256+256], %rd635;
	st.global.u64 	[%rd256+512], %rd634;
	st.global.u64 	[%rd256+768], %rd633;
	st.global.u64 	[%rd256+1024], %rd632;
	st.global.u64 	[%rd256+1280], %rd631;
	st.global.u64 	[%rd256+1536], %rd630;
	st.global.u64 	[%rd256+1792], %rd629;
	st.global.u64 	[%rd256+2048], %rd628;
	st.global.u64 	[%rd256+2304], %rd627;
	st.global.u64 	[%rd256+2560], %rd626;
	st.global.u64 	[%rd256+2816], %rd625;
	bra.uni 	$L__BB27_134;
$L__BB27_110:
	cvt.u32.u64 	%r352, %rd56;
	mad.lo.s32 	%r50, %r4, -4608, %r149;
	setp.ge.s32 	%p71, %r352, %r50;
	add.s64 	%rd257, %rd63, %rd56;
	shl.b64 	%rd258, %rd257, 3;
	add.s64 	%rd112, %rd1, %rd258;
	@%p71 bra 	$L__BB27_112;
	st.global.u64 	[%rd112], %rd636;
$L__BB27_112:
	cvt.u32.u64 	%r353, %rd56;
	add.s32 	%r354, %r353, 32;
	setp.ge.s32 	%p72, %r354, %r50;
	@%p72 bra 	$L__BB27_114;
	st.global.u64 	[%rd112+256], %rd635;
$L__BB27_114:
	cvt.u32.u64 	%r355, %rd56;
	add.s32 	%r356, %r355, 64;
	setp.ge.s32 	%p73, %r356, %r50;
	@%p73 bra 	$L__BB27_116;
	st.global.u64 	[%rd112+512], %rd634;
$L__BB27_116:
	cvt.u32.u64 	%r357, %rd56;
	add.s32 	%r358, %r357, 96;
	setp.ge.s32 	%p74, %r358, %r50;
	@%p74 bra 	$L__BB27_118;
	st.global.u64 	[%rd112+768], %rd633;
$L__BB27_118:
	cvt.u32.u64 	%r359, %rd56;
	add.s32 	%r360, %r359, 128;
	setp.ge.s32 	%p75, %r360, %r50;
	@%p75 bra 	$L__BB27_120;
	st.global.u64 	[%rd112+1024], %rd632;
$L__BB27_120:
	cvt.u32.u64 	%r361, %rd56;
	add.s32 	%r362, %r361, 160;
	setp.ge.s32 	%p76, %r362, %r50;
	@%p76 bra 	$L__BB27_122;
	st.global.u64 	[%rd112+1280], %rd631;
$L__BB27_122:
	cvt.u32.u64 	%r363, %rd56;
	add.s32 	%r364, %r363, 192;
	setp.ge.s32 	%p77, %r364, %r50;
	@%p77 bra 	$L__BB27_124;
	st.global.u64 	[%rd112+1536], %rd630;
$L__BB27_124:
	cvt.u32.u64 	%r365, %rd56;
	add.s32 	%r366, %r365, 224;
	setp.ge.s32 	%p78, %r366, %r50;
	@%p78 bra 	$L__BB27_126;
	st.global.u64 	[%rd112+1792], %rd629;
$L__BB27_126:
	cvt.u32.u64 	%r367, %rd56;
	add.s32 	%r368, %r367, 256;
	setp.ge.s32 	%p79, %r368, %r50;
	@%p79 bra 	$L__BB27_128;
	st.global.u64 	[%rd112+2048], %rd628;
$L__BB27_128:
	cvt.u32.u64 	%r369, %rd56;
	add.s32 	%r370, %r369, 288;
	setp.ge.s32 	%p80, %r370, %r50;
	@%p80 bra 	$L__BB27_130;
	st.global.u64 	[%rd112+2304], %rd627;
$L__BB27_130:
	cvt.u32.u64 	%r371, %rd56;
	add.s32 	%r372, %r371, 320;
	setp.ge.s32 	%p81, %r372, %r50;
	@%p81 bra 	$L__BB27_132;
	st.global.u64 	[%rd112+2560], %rd626;
$L__BB27_132:
	cvt.u32.u64 	%r373, %rd56;
	add.s32 	%r374, %r373, 352;
	setp.ge.s32 	%p82, %r374, %r50;
	@%p82 bra 	$L__BB27_134;
	st.global.u64 	[%rd112+2816], %rd625;
$L__BB27_134:
	// begin inline asm
	exit;
	// end inline asm
$L__BB27_135:
	mul.hi.u32 	%r375, %r1, 357913942;
	add.s32 	%r376, %r375, %r1;
	shl.b32 	%r377, %r376, 2;
	mov.u32 	%r378, _ZZN3cub18CUB_300001_SM_10006detail10radix_sort29DeviceRadixSortOnesweepKernelINS1_5radix10policy_hubImmyE10Policy1000ELNS0_9SortOrderE0EmmyiiNS1_21identity_decomposer_tEEEvPT5_SB_PT3_PKSC_PT1_PKSG_PT2_PKSK_T4_iiT6_E1s;
	add.s32 	%r379, %r378, %r377;
	add.s32 	%r51, %r379, 13328;
	st.shared.u32 	[%r379+13328], %r1272;
	bar.sync 	0;
	setp.gt.u32 	%p83, %r1, 31;
	@%p83 bra 	$L__BB27_137;
	mov.u32 	%r410, _ZZN3cub18CUB_300001_SM_10006detail10radix_sort29DeviceRadixSortOnesweepKernelINS1_5radix10policy_hubImmyE10Policy1000ELNS0_9SortOrderE0EmmyiiNS1_21identity_decomposer_tEEEvPT5_SB_PT3_PKSC_PT1_PKSG_PT2_PKSK_T4_iiT6_E1s;
	mad.lo.s32 	%r411, %r1, 52, %r410;
	ld.shared.u32 	%r412, [%r411+13328];
	ld.shared.u32 	%r413, [%r411+13332];
	ld.shared.u32 	%r414, [%r411+13336];
	ld.shared.u32 	%r415, [%r411+13340];
	ld.shared.u32 	%r416, [%r411+13344];
	ld.shared.u32 	%r417, [%r411+13348];
	ld.shared.u32 	%r418, [%r411+13352];
	ld.shared.u32 	%r419, [%r411+13356];
	ld.shared.u32 	%r420, [%r411+13360];
	ld.shared.u32 	%r421, [%r411+13364];
	ld.shared.u32 	%r422, [%r411+13368];
	ld.shared.u32 	%r423, [%r411+13372];
	add.s32 	%r424, %r413, %r412;
	add.s32 	%r425, %r424, %r414;
	add.s32 	%r426, %r425, %r415;
	add.s32 	%r427, %r426, %r416;
	add.s32 	%r428, %r427, %r417;
	add.s32 	%r429, %r428, %r418;
	add.s32 	%r430, %r429, %r419;
	add.s32 	%r431, %r430, %r420;
	add.s32 	%r432, %r431, %r421;
	add.s32 	%r433, %r432, %r422;
	add.s32 	%r384, %r433, %r423;
	mov.b32 	%r382, 1;
	mov.b32 	%r407, 0;
	mov.b32 	%r409, -1;
	// begin inline asm
	{  .reg .s32 r0;  .reg .pred p;  shfl.sync.up.b32 r0|p, %r384, %r382, %r407, %r409;  @p add.s32 r0, r0, %r384;  mov.s32 %r380, r0;}
	// end inline asm
	mov.b32 	%r388, 2;
	// begin inline asm
	{  .reg .s32 r0;  .reg .pred p;  shfl.sync.up.b32 r0|p, %r380, %r388, %r407, %r409;  @p add.s32 r0, r0, %r380;  mov.s32 %r386, r0;}
	// end inline asm
	mov.b32 	%r394, 4;
	// begin inline asm
	{  .reg .s32 r0;  .reg .pred p;  shfl.sync.up.b32 r0|p, %r386, %r394, %r407, %r409;  @p add.s32 r0, r0, %r386;  mov.s32 %r392, r0;}
	// end inline asm
	mov.b32 	%r400, 8;
	// begin inline asm
	{  .reg .s32 r0;  .reg .pred p;  shfl.sync.up.b32 r0|p, %r392, %r400, %r407, %r409;  @p add.s32 r0, r0, %r392;  mov.s32 %r398, r0;}
	// end inline asm
	mov.b32 	%r406, 16;
	// begin inline asm
	{  .reg .s32 r0;  .reg .pred p;  shfl.sync.up.b32 r0|p, %r398, %r406, %r407, %r409;  @p add.s32 r0, r0, %r398;  mov.s32 %r404, r0;}
	// end inline asm
	sub.s32 	%r434, %r404, %r384;
	add.s32 	%r435, %r412, %r434;
	add.s32 	%r436, %r413, %r435;
	add.s32 	%r437, %r414, %r436;
	add.s32 	%r438, %r415, %r437;
	add.s32 	%r439, %r416, %r438;
	add.s32 	%r440, %r417, %r439;
	add.s32 	%r441, %r418, %r440;
	add.s32 	%r442, %r419, %r441;
	add.s32 	%r443, %r420, %r442;
	add.s32 	%r444, %r421, %r443;
	add.s32 	%r445, %r422, %r444;
	st.shared.u32 	[%r411+13328], %r434;
	st.shared.u32 	[%r411+13332], %r435;
	st.shared.u32 	[%r411+13336], %r436;
	st.shared.u32 	[%r411+13340], %r437;
	st.shared.u32 	[%r411+13344], %r438;
	st.shared.u32 	[%r411+13348], %r439;
	st.shared.u32 	[%r411+13352], %r440;
	st.shared.u32 	[%r411+13356], %r441;
	st.shared.u32 	[%r411+13360], %r442;
	st.shared.u32 	[%r411+13364], %r443;
	st.shared.u32 	[%r411+13368], %r444;
	st.shared.u32 	[%r411+13372], %r445;
$L__BB27_137:
	bar.sync 	0;
	ld.shared.u32 	%r52, [%r51];
	@%p24 bra 	$L__BB27_139;
	shl.b32 	%r446, %r1, 2;
	mov.u32 	%r447, _ZZN3cub18CUB_300001_SM_10006detail10radix_sort29DeviceRadixSortOnesweepKernelINS1_5radix10policy_hubImmyE10Policy1000ELNS0_9SortOrderE0EmmyiiNS1_21identity_decomposer_tEEEvPT5_SB_PT3_PKSC_PT1_PKSG_PT2_PKSK_T4_iiT6_E1s;
	add.s32 	%r448, %r447, %r446;
	ld.shared.u32 	%r449, [%r448];
	add.s32 	%r450, %r449, %r52;
	st.shared.u32 	[%r448], %r450;
	ld.shared.u32 	%r451, [%r448+1024];
	add.s32 	%r452, %r451, %r52;
	st.shared.u32 	[%r448+1024], %r452;
	ld.shared.u32 	%r453, [%r448+2048];
	add.s32 	%r454, %r453, %r52;
	st.shared.u32 	[%r448+2048], %r454;
	ld.shared.u32 	%r455, [%r448+3072];
	add.s32 	%r456, %r455, %r52;
	st.shared.u32 	[%r448+3072], %r456;
	ld.shared.u32 	%r457, [%r448+4096];
	add.s32 	%r458, %r457, %r52;
	st.shared.u32 	[%r448+4096], %r458;
	ld.shared.u32 	%r459, [%r448+5120];
	add.s32 	%r460, %r459, %r52;
	st.shared.u32 	[%r448+5120], %r460;
	ld.shared.u32 	%r461, [%r448+6144];
	add.s32 	%r462, %r461, %r52;
	st.shared.u32 	[%r448+6144], %r462;
	ld.shared.u32 	%r463, [%r448+7168];
	add.s32 	%r464, %r463, %r52;
	st.shared.u32 	[%r448+7168], %r464;
	ld.shared.u32 	%r465, [%r448+8192];
	add.s32 	%r466, %r465, %r52;
	st.shared.u32 	[%r448+8192], %r466;
	ld.shared.u32 	%r467, [%r448+9216];
	add.s32 	%r468, %r467, %r52;
	st.shared.u32 	[%r448+9216], %r468;
	ld.shared.u32 	%r469, [%r448+10240];
	add.s32 	%r470, %r469, %r52;
	st.shared.u32 	[%r448+10240], %r470;
	ld.shared.u32 	%r471, [%r448+11264];
	add.s32 	%r472, %r471, %r52;
	st.shared.u32 	[%r448+11264], %r472;
$L__BB27_139:
	bar.sync 	0;
	// begin inline asm
	mov.u32 %r473, %lanemask_le;
	// end inline asm
	mov.b32 	%r476, 1;
	// begin inline asm
	{
    .reg .pred p;
    and.b32 %r474, %r33, %r476;    setp.ne.u32 p, %r474, 0;
    vote.ballot.sync.b32 %r474, p, 0xffffffff;
    @!p not.b32 %r474, %r474;
}

	// end inline asm
	mov.b32 	%r479, 2;
	// begin inline asm
	{
    .reg .pred p;
    and.b32 %r477, %r33, %r479;    setp.ne.u32 p, %r477, 0;
    vote.ballot.sync.b32 %r477, p, 0xffffffff;
    @!p not.b32 %r477, %r477;
}

	// end inline asm
	and.b32  	%r499, %r477, %r474;
	mov.b32 	%r482, 4;
	// begin inline asm
	{
    .reg .pred p;
    and.b32 %r480, %r33, %r482;    setp.ne.u32 p, %r480, 0;
    vote.ballot.sync.b32 %r480, p, 0xffffffff;
    @!p not.b32 %r480, %r480;
}

	// end inline asm
	and.b32  	%r500, %r480, %r499;
	mov.b32 	%r485, 8;
	// begin inline asm
	{
    .reg .pred p;
    and.b32 %r483, %r33, %r485;    setp.ne.u32 p, %r483, 0;
    vote.ballot.sync.b32 %r483, p, 0xffffffff;
    @!p not.b32 %r483, %r483;
}

	// end inline asm
	and.b32  	%r501, %r483, %r500;
	mov.b32 	%r488, 16;
	// begin inline asm
	{
    .reg .pred p;
    and.b32 %r486, %r33, %r488;    setp.ne.u32 p, %r486, 0;
    vote.ballot.sync.b32 %r486, p, 0xffffffff;
    @!p not.b32 %r486, %r486;
}

	// end inline asm
	and.b32  	%r502, %r486, %r501;
	mov.b32 	%r491, 32;
	// begin inline asm
	{
    .reg .pred p;
    and.b32 %r489, %r33, %r491;    setp.ne.u32 p, %r489, 0;
    vote.ballot.sync.b32 %r489, p, 0xffffffff;
    @!p not.b32 %r489, %r489;
}

	// end inline asm
	and.b32  	%r503, %r489, %r502;
	mov.b32 	%r494, 64;
	// begin inline asm
	{
    .reg .pred p;
    and.b32 %r492, %r33, %r494;    setp.ne.u32 p, %r492, 0;
    vote.ballot.sync.b32 %r492, p, 0xffffffff;
    @!p not.b32 %r492, %r492;
}

	// end inline asm
	and.b32  	%r504, %r492, %r503;
	mov.b32 	%r497, 128;
	// begin inline asm
	{
    .reg .pred p;
    and.b32 %r495, %r33, %r497;    setp.ne.u32 p, %r495, 0;
    vote.ballot.sync.b32 %r495, p, 0xffffffff;
    @!p not.b32 %r495, %r495;
}

	// end inline asm
	and.b32  	%r505, %r495, %r504;
	clz.b32 	%r506, %r505;
	sub.s32 	%r54, 31, %r506;
	and.b32  	%r507, %r473, %r505;
	popc.b32 	%r55, %r507;
	setp.ne.s32 	%p85, %r152, %r54;
	mov.b32 	%r1277, 0;
	@%p85 bra 	$L__BB27_141;
	atom.shared.add.u32 	%r1277, [%r34], %r55;
$L__BB27_141:
	shfl.sync.idx.b32	%r533|%p86, %r1277, %r54, 31, -1;
	add.s32 	%r58, %r55, %r533;
	cvt.u32.u64 	%r534, %rd54;
	shr.u64 	%rd259, %rd611, %r534;
	cvt.u32.u64 	%r535, %rd259;
	and.b32  	%r530, %r535, %r8;
	mov.b32 	%r510, 1;
	// begin inline asm
	{
    .reg .pred p;
    and.b32 %r508, %r530, %r510;    setp.ne.u32 p, %r508, 0;
    vote.ballot.sync.b32 %r508, p, 0xffffffff;
    @!p not.b32 %r508, %r508;
}

	// end inline asm
	mov.b32 	%r513, 2;
	// begin inline asm
	{
    .reg .pred p;
    and.b32 %r511, %r530, %r513;    setp.ne.u32 p, %r511, 0;
    vote.ballot.sync.b32 %r511, p, 0xffffffff;
    @!p not.b32 %r511, %r511;
}

	// end inline asm
	and.b32  	%r536, %r511, %r508;
	mov.b32 	%r516, 4;
	// begin inline asm
	{
    .reg .pred p;
    and.b32 %r514, %r530, %r516;    setp.ne.u32 p, %r514, 0;
    vote.ballot.sync.b32 %r514, p, 0xffffffff;
    @!p not.b32 %r514, %r514;
}

	// end inline asm
	and.b32  	%r537, %r514, %r536;
	mov.b32 	%r519, 8;
	// begin inline asm
	{
    .reg .pred p;
    and.b32 %r517, %r530, %r519;    setp.ne.u32 p, %r517, 0;
    vote.ballot.sync.b32 %r517, p, 0xffffffff;
    @!p not.b32 %r517, %r517;
}

	// end inline asm
	and.b32  	%r538, %r517, %r537;
	mov.b32 	%r522, 16;
	// begin inline asm
	{
    .reg .pred p;
    and.b32 %r520, %r530, %r522;    setp.ne.u32 p, %r520, 0;
    vote.ballot.sync.b32 %r520, p, 0xffffffff;
    @!p not.b32 %r520, %r520;
}

	// end inline asm
	and.b32  	%r539, %r520, %r538;
	mov.b32 	%r525, 32;
	// begin inline asm
	{
    .reg .pred p;
    and.b32 %r523, %r530, %r525;    setp.ne.u32 p, %r523, 0;
    vote.ballot.sync.b32 %r523, p, 0xffffffff;
    @!p not.b32 %r523, %r523;
}

	// end inline asm
	and.b32  	%r540, %r523, %r539;
	mov.b32 	%r528, 64;
	// begin inline asm
	{
    .reg .pred p;
    and.b32 %r526, %r530, %r528;    setp.ne.u32 p, %r526, 0;
    vote.ballot.sync.b32 %r526, p, 0xffffffff;
    @!p not.b32 %r526, %r526;
}

	// end inline asm
	and.b32  	%r541, %r526, %r540;
	mov.b32 	%r531, 128;
	// begin inline asm
	{
    .reg .pred p;
    and.b32 %r529, %r530, %r531;    setp.ne.u32 p, %r529, 0;
    vote.ballot.sync.b32 %r529, p, 0xffffffff;
    @!p not.b32 %r529, %r529;
}

	// end inline asm
	and.b32  	%r542, %r529, %r541;
	clz.b32 	%r543, %r542;
	sub.s32 	%r59, 31, %r543;
	and.b32  	%r544, %r473, %r542;
	popc.b32 	%r60, %r544;
	setp.ne.s32 	%p87, %r152, %r59;
	mov.b32 	%r1278, 0;
	@%p87 bra 	$L__BB27_143;
	atom.shared.add.u32 	%r1278, [%r35], %r60;
$L__BB27_143:
	shfl.sync.idx.b32	%r570|%p88, %r1278, %r59, 31, -1;
	add.s32 	%r63, %r60, %r570;
	shr.u64 	%rd260, %rd610, %r534;
	cvt.u32.u64 	%r572, %rd260;
	and.b32  	%r567, %r572, %r8;
	mov.b32 	%r547, 1;
	// begin inline asm
	{
    .reg .pred p;
    and.b32 %r545, %r567, %r547;    setp.ne.u32 p, %r545, 0;
    vote.ballot.sync.b32 %r545, p, 0xffffffff;
    @!p not.b32 %r545, %r545;
}

	// end inline asm
	mov.b32 	%r550, 2;
	// begin inline asm
	{
    .reg .pred p;
    and.b32 %r548, %r567, %r550;    setp.ne.u32 p, %r548, 0;
    vote.ballot.sync.b32 %r548, p, 0xffffffff;
    @!p not.b32 %r548, %r548;
}

	// end inline asm
	and.b32  	%r573, %r548, %r545;
	mov.b32 	%r553, 4;
	// begin inline asm
	{
    .reg .pred p;
    and.b32 %r551, %r567, %r553;    setp.ne.u32 p, %r551, 0;
    vote.ballot.sync.b32 %r551, p, 0xffffffff;
    @!p not.b32 %r551, %r551;
}

	// end inline asm
	and.b32  	%r574, %r551, %r573;
	mov.b32 	%r556, 8;
	// begin inline asm
	{
    .reg .pred p;
    and.b32 %r554, %r567, %r556;    setp.ne.u32 p, %r554, 0;
    vote.ballot.sync.b32 %r554, p, 0xffffffff;
    @!p not.b32 %r554, %r554;
}

	// end inline asm
	and.b32  	%r575, %r554, %r574;
	mov.b32 	%r559, 16;
	// begin inline asm
	{
    .reg .pred p;
    and.b32 %r557, %r567, %r559;    setp.ne.u32 p, %r557, 0;
    vote.ballot.sync.b32 %r557, p, 0xffffffff;
    @!p not.b32 %r557, %r557;
}

	// end inline asm
	and.b32  	%r576, %r557, %r575;
	mov.b32 	%r562, 32;
	// begin inline asm
	{
    .reg .pred p;
    and.b32 %r560, %r567, %r562;    setp.ne.u32 p, %r560, 0;
    vote.ballot.sync.b32 %r560, p, 0xffffffff;
    @!p not.b32 %r560, %r560;
}

	// end inline asm
	and.b32  	%r577, %r560, %r576;
	mov.b32 	%r565, 64;
	// begin inline asm
	{
    .reg .pred p;
    and.b32 %r563, %r567, %r565;    setp.ne.u32 p, %r563, 0;
    vote.ballot.sync.b32 %r563, p, 0xffffffff;
    @!p not.b32 %r563, %r563;
}

	// end inline asm
	and.b32  	%r578, %r563, %r577;
	mov.b32 	%r568, 128;
	// begin inline asm
	{
    .reg .pred p;
    and.b32 %r566, %r567, %r568;    setp.ne.u32 p, %r566, 0;
    vote.ballot.sync.b32 %r566, p, 0xffffffff;
    @!p not.b32 %r566, %r566;
}

	// end inline asm
	and.b32  	%r579, %r566, %r578;
	clz.b32 	%r580, %r579;
	sub.s32 	%r64, 31, %r580;
	and.b32  	%r581, %r473, %r579;
	popc.b32 	%r65, %r581;
	setp.ne.s32 	%p89, %r152, %r64;
	mov.b32 	%r1279, 0;
	@%p89 bra 	$L__BB27_145;
	atom.shared.add.u32 	%r1279, [%r36], %r65;
$L__BB27_145:
	shfl.sync.idx.b32	%r607|%p90, %r1279, %r64, 31, -1;
	add.s32 	%r68, %r65, %r607;
	shr.u64 	%rd261, %rd609, %r534;
	cvt.u32.u64 	%r609, %rd261;
	and.b32  	%r604, %r609, %r8;
	mov.b32 	%r584, 1;
	// begin inline asm
	{
    .reg .pred p;
    and.b32 %r582, %r604, %r584;    setp.ne.u32 p, %r582, 0;
    vote.ballot.sync.b32 %r582, p, 0xffffffff;
    @!p not.b32 %r582, %r582;
}

	// end inline asm
	mov.b32 	%r587, 2;
	// begin inline asm
	{
    .reg .pred p;
    and.b32 %r585, %r604, %r587;    setp.ne.u32 p, %r585, 0;
    vote.ballot.sync.b32 %r585, p, 0xffffffff;
    @!p not.b32 %r585, %r585;
}

	// end inline asm
	and.b32  	%r610, %r585, %r582;
	mov.b32 	%r590, 4;
	// begin inline asm
	{
    .reg .pred p;
    and.b32 %r588, %r604, %r590;    setp.ne.u32 p, %r588, 0;
    vote.ballot.sync.b32 %r588, p, 0xffffffff;
    @!p not.b32 %r588, %r588;
}

	// end inline asm
	and.b32  	%r611, %r588, %r610;
	mov.b32 	%r593, 8;
	// begin inline asm
	{
    .reg .pred p;
    and.b32 %r591, %r604, %r593;    setp.ne.u32 p, %r591, 0;
    vote.ballot.sync.b32 %r591, p, 0xffffffff;
    @!p not.b32 %r591, %r591;
}

	// end inline asm
	and.b32  	%r612, %r591, %r611;
	mov.b32 	%r596, 16;
	// begin inline asm
	{
    .reg .pred p;
    and.b32 %r594, %r604, %r596;    setp.ne.u32 p, %r594, 0;
    vote.ballot.sync.b32 %r594, p, 0xffffffff;
    @!p not.b32 %r594, %r594;
}

	// end inline asm
	and.b32  	%r613, %r594, %r612;
	mov.b32 	%r599, 32;
	// begin inline asm
	{
    .reg .pred p;
    and.b32 %r597, %r604, %r599;    setp.ne.u32 p, %r597, 0;
    vote.ballot.sync.b32 %r597, p, 0xffffffff;
    @!p not.b32 %r597, %r597;
}

	// end inline asm
	and.b32  	%r614, %r597, %r613;
	mov.b32 	%r602, 64;
	// begin inline asm
	{
    .reg .pred p;
    and.b32 %r600, %r604, %r602;    setp.ne.u32 p, %r600, 0;
    vote.ballot.sync.b32 %r600, p, 0xffffffff;
    @!p not.b32 %r600, %r600;
}

	// end inline asm
	and.b32  	%r615, %r600, %r614;
	mov.b32 	%r605, 128;
	// begin inline asm
	{
    .reg .pred p;
    and.b32 %r603, %r604, %r605;    setp.ne.u32 p, %r603, 0;
    vote.ballot.sync.b32 %r603, p, 0xffffffff;
    @!p not.b32 %r603, %r603;
}

	// end inline asm
	and.b32  	%r616, %r603, %r615;
	clz.b32 	%r617, %r616;
	sub.s32 	%r69, 31, %r617;
	and.b32  	%r618, %r473, %r616;
	popc.b32 	%r70, %r618;
	setp.ne.s32 	%p91, %r152, %r69;
	mov.b32 	%r1280, 0;
	@%p91 bra 	$L__BB27_147;
	shl.b32 	%r619, %r1, 5;
	and.b32  	%r620, %r619, 31744;
	mov.u32 	%r621, _ZZN3cub18CUB_300001_SM_10006detail10radix_sort29DeviceRadixSortOnesweepKernelINS1_5radix10policy_hubImmyE10Policy1000ELNS0_9SortOrderE0EmmyiiNS1_21identity_decomposer_tEEEvPT5_SB_PT3_PKSC_PT1_PKSG_PT2_PKSK_T4_iiT6_E1s;
	add.s32 	%r622, %r621, %r620;
	shr.u64 	%rd262, %rd609, %r534;
	cvt.u32.u64 	%r624, %rd262;
	and.b32  	%r625, %r624, %r8;
	shl.b32 	%r626, %r625, 2;
	add.s32 	%r627, %r622, %r626;
	atom.shared.add.u32 	%r1280, [%r627], %r70;
$L__BB27_147:
	shfl.sync.idx.b32	%r653|%p92, %r1280, %r69, 31, -1;
	add.s32 	%r73, %r70, %r653;
	shr.u64 	%rd263, %rd608, %r534;
	cvt.u32.u64 	%r655, %rd263;
	and.b32  	%r650, %r655, %r8;
	mov.b32 	%r630, 1;
	// begin inline asm
	{
    .reg .pred p;
    and.b32 %r628, %r650, %r630;    setp.ne.u32 p, %r628, 0;
    vote.ballot.sync.b32 %r628, p, 0xffffffff;
    @!p not.b32 %r628, %r628;
}

	// end inline asm
	mov.b32 	%r633, 2;
	// begin inline asm
	{
    .reg .pred p;
    and.b32 %r631, %r650, %r633;    setp.ne.u32 p, %r631, 0;
    vote.ballot.sync.b32 %r631, p, 0xffffffff;
    @!p not.b32 %r631, %r631;
}

	// end inline asm
	and.b32  	%r656, %r631, %r628;
	mov.b32 	%r636, 4;
	// begin inline asm
	{
    .reg .pred p;
    and.b32 %r634, %r650, %r636;    setp.ne.u32 p, %r634, 0;
    vote.ballot.sync.b32 %r634, p, 0xffffffff;
    @!p not.b32 %r634, %r634;
}

	// end inline asm
	and.b32  	%r657, %r634, %r656;
	mov.b32 	%r639, 8;
	// begin inline asm
	{
    .reg .pred p;
    and.b32 %r637, %r650, %r639;    setp.ne.u32 p, %r637, 0;
    vote.ballot.sync.b32 %r637, p, 0xffffffff;
    @!p not.b32 %r637, %r637;
}

	// end inline asm
	and.b32  	%r658, %r637, %r657;
	mov.b32 	%r642, 16;
	// begin inline asm
	{
    .reg .pred p;
    and.b32 %r640, %r650, %r642;    setp.ne.u32 p, %r640, 0;
    vote.ballot.sync.b32 %r640, p, 0xffffffff;
    @!p not.b32 %r640, %r640;
}

	// end inline asm
	and.b32  	%r659, %r640, %r658;
	mov.b32 	%r645, 32;
	// begin inline asm
	{
    .reg .pred p;
    and.b32 %r643, %r650, %r645;    setp.ne.u32 p, %r643, 0;
    vote.ballot.sync.b32 %r643, p, 0xffffffff;
    @!p not.b32 %r643, %r643;
}

	// end inline asm
	and.b32  	%r660, %r643, %r659;
	mov.b32 	%r648, 64;
	// begin inline asm
	{
    .reg .pred p;
    and.b32 %r646, %r650, %r648;    setp.ne.u32 p, %r646, 0;
    vote.ballot.sync.b32 %r646, p, 0xffffffff;
    @!p not.b32 %r646, %r646;
}

	// end inline asm
	and.b32  	%r661, %r646, %r660;
	mov.b32 	%r651, 128;
	// begin inline asm
	{
    .reg .pred p;
    and.b32 %r649, %r650, %r651;    setp.ne.u32 p, %r649, 0;
    vote.ballot.sync.b32 %r649, p, 0xffffffff;
    @!p not.b32 %r649, %r649;
}

	// end inline asm
	and.b32  	%r662, %r649, %r661;
	clz.b32 	%r663, %r662;
	sub.s32 	%r74, 31, %r663;
	and.b32  	%r664, %r473, %r662;
	popc.b32 	%r75, %r664;
	setp.ne.s32 	%p93, %r152, %r74;
	mov.b32 	%r1281, 0;
	@%p93 bra 	$L__BB27_149;
	shl.b32 	%r665, %r1, 5;
	and.b32  	%r666, %r665, 31744;
	mov.u32 	%r667, _ZZN3cub18CUB_300001_SM_10006detail10radix_sort29DeviceRadixSortOnesweepKernelINS1_5radix10policy_hubImmyE10Policy1000ELNS0_9SortOrderE0EmmyiiNS1_21identity_decomposer_tEEEvPT5_SB_PT3_PKSC_PT1_PKSG_PT2_PKSK_T4_iiT6_E1s;
	add.s32 	%r668, %r667, %r666;
	shr.u64 	%rd264, %rd608, %r534;
	cvt.u32.u64 	%r670, %rd264;
	and.b32  	%r671, %r670, %r8;
	shl.b32 	%r672, %r671, 2;
	add.s32 	%r673, %r668, %r672;
	atom.shared.add.u32 	%r1281, [%r673], %r75;
$L__BB27_149:
	shfl.sync.idx.b32	%r699|%p94, %r1281, %r74, 31, -1;
	add.s32 	%r78, %r75, %r699;
	shr.u64 	%rd265, %rd607, %r534;
	cvt.u32.u64 	%r701, %rd265;
	and.b32  	%r696, %r701, %r8;
	mov.b32 	%r676, 1;
	// begin inline asm
	{
    .reg .pred p;
    and.b32 %r674, %r696, %r676;    setp.ne.u32 p, %r674, 0;
    vote.ballot.sync.b32 %r674, p, 0xffffffff;
    @!p not.b32 %r674, %r674;
}

	// end inline asm
	mov.b32 	%r679, 2;
	// begin inline asm
	{
    .reg .pred p;
    and.b32 %r677, %r696, %r679;    setp.ne.u32 p, %r677, 0;
    vote.ballot.sync.b32 %r677, p, 0xffffffff;
    @!p not.b32 %r677, %r677;
}

	// end inline asm
	and.b32  	%r702, %r677, %r674;
	mov.b32 	%r682, 4;
	// begin inline asm
	{
    .reg .pred p;
    and.b32 %r680, %r696, %r682;    setp.ne.u32 p, %r680, 0;
    vote.ballot.sync.b32 %r680, p, 0xffffffff;
    @!p not.b32 %r680, %r680;
}

	// end inline asm
	and.b32  	%r703, %r680, %r702;
	mov.b32 	%r685, 8;
	// begin inline asm
	{
    .reg .pred p;
    and.b32 %r683, %r696, %r685;    setp.ne.u32 p, %r683, 0;
    vote.ballot.sync.b32 %r683, p, 0xffffffff;
    @!p not.b32 %r683, %r683;
}

	// end inline asm
	and.b32  	%r704, %r683, %r703;
	mov.b32 	%r688, 16;
	// begin inline asm
	{
    .reg .pred p;
    and.b32 %r686, %r696, %r688;    setp.ne.u32 p, %r686, 0;
    vote.ballot.sync.b32 %r686, p, 0xffffffff;
    @!p not.b32 %r686, %r686;
}

	// end inline asm
	and.b32  	%r705, %r686, %r704;
	mov.b32 	%r691, 32;
	// begin inline asm
	{
    .reg .pred p;
    and.b32 %r689, %r696, %r691;    setp.ne.u32 p, %r689, 0;
    vote.ballot.sync.b32 %r689, p, 0xffffffff;
    @!p not.b32 %r689, %r689;
}

	// end inline asm
	and.b32  	%r706, %r689, %r705;
	mov.b32 	%r694, 64;
	// begin inline asm
	{
    .reg .pred p;
    and.b32 %r692, %r696, %r694;    setp.ne.u32 p, %r692, 0;
    vote.ballot.sync.b32 %r692, p, 0xffffffff;
    @!p not.b32 %r692, %r692;
}

	// end inline asm
	and.b32  	%r707, %r692, %r706;
	mov.b32 	%r697, 128;
	// begin inline asm
	{
    .reg .pred p;
    and.b32 %r695, %r696, %r697;    setp.ne.u32 p, %r695, 0;
    vote.ballot.sync.b32 %r695, p, 0xffffffff;
    @!p not.b32 %r695, %r695;
}

	// end inline asm
	and.b32  	%r708, %r695, %r707;
	clz.b32 	%r709, %r708;
	sub.s32 	%r79, 31, %r709;
	and.b32  	%r710, %r473, %r708;
	popc.b32 	%r80, %r710;
	setp.ne.s32 	%p95, %r152, %r79;
	mov.b32 	%r1282, 0;
	@%p95 bra 	$L__BB27_151;
	shl.b32 	%r711, %r1, 5;
	and.b32  	%r712, %r711, 31744;
	mov.u32 	%r713, _ZZN3cub18CUB_300001_SM_10006detail10radix_sort29DeviceRadixSortOnesweepKernelINS1_5radix10policy_hubImmyE10Policy1000ELNS0_9SortOrderE0EmmyiiNS1_21identity_decomposer_tEEEvPT5_SB_PT3_PKSC_PT1_PKSG_PT2_PKSK_T4_iiT6_E1s;
	add.s32 	%r714, %r713, %r712;
	shr.u64 	%rd266, %rd607, %r534;
	cvt.u32.u64 	%r716, %rd266;
	and.b32  	%r717, %r716, %r8;
	shl.b32 	%r718, %r717, 2;
	add.s32 	%r719, %r714, %r718;
	atom.shared.add.u32 	%r1282, [%r719], %r80;
$L__BB27_151:
	shfl.sync.idx.b32	%r745|%p96, %r1282, %r79, 31, -1;
	add.s32 	%r83, %r80, %r745;
	shr.u64 	%rd267, %rd606, %r534;
	cvt.u32.u64 	%r747, %rd267;
	and.b32  	%r742, %r747, %r8;
	mov.b32 	%r722, 1;
	// begin inline asm
	{
    .reg .pred p;
    and.b32 %r720, %r742, %r722;    setp.ne.u32 p, %r720, 0;
    vote.ballot.sync.b32 %r720, p, 0xffffffff;
    @!p not.b32 %r720, %r720;
}

	// end inline asm
	mov.b32 	%r725, 2;
	// begin inline asm
	{
    .reg .pred p;
    and.b32 %r723, %r742, %r725;    setp.ne.u32 p, %r723, 0;
    vote.ballot.sync.b32 %r723, p, 0xffffffff;
    @!p not.b32 %r723, %r723;
}

	// end inline asm
	and.b32  	%r748, %r723, %r720;
	mov.b32 	%r728, 4;
	// begin inline asm
	{
    .reg .pred p;
    and.b32 %r726, %r742, %r728;    setp.ne.u32 p, %r726, 0;
    vote.ballot.sync.b32 %r726, p, 0xffffffff;
    @!p not.b32 %r726, %r726;
}

	// end inline asm
	and.b32  	%r749, %r726, %r748;
	mov.b32 	%r731, 8;
	// begin inline asm
	{
    .reg .pred p;
    and.b32 %r729, %r742, %r731;    setp.ne.u32 p, %r729, 0;
    vote.ballot.sync.b32 %r729, p, 0xffffffff;
    @!p not.b32 %r729, %r729;
}

	// end inline asm
	and.b32  	%r750, %r729, %r749;
	mov.b32 	%r734, 16;
	// begin inline asm
	{
    .reg .pred p;
    and.b32 %r732, %r742, %r734;    setp.ne.u32 p, %r732, 0;
    vote.ballot.sync.b32 %r732, p, 0xffffffff;
    @!p not.b32 %r732, %r732;
}

	// end inline asm
	and.b32  	%r751, %r732, %r750;
	mov.b32 	%r737, 32;
	// begin inline asm
	{
    .reg .pred p;
    and.b32 %r735, %r742, %r737;    setp.ne.u32 p, %r735, 0;
    vote.ballot.sync.b32 %r735, p, 0xffffffff;
    @!p not.b32 %r735, %r735;
}

	// end inline asm
	and.b32  	%r752, %r735, %r751;
	mov.b32 	%r740, 64;
	// begin inline asm
	{
    .reg .pred p;
    and.b32 %r738, %r742, %r740;    setp.ne.u32 p, %r738, 0;
    vote.ballot.sync.b32 %r738, p, 0xffffffff;
    @!p not.b32 %r738, %r738;
}

	// end inline asm
	and.b32  	%r753, %r738, %r752;
	mov.b32 	%r743, 128;
	// begin inline asm
	{
    .reg .pred p;
    and.b32 %r741, %r742, %r743;    setp.ne.u32 p, %r741, 0;
    vote.ballot.sync.b32 %r741, p, 0xffffffff;
    @!p not.b32 %r741, %r741;
}

	// end inline asm
	and.b32  	%r754, %r741, %r753;
	clz.b32 	%r755, %r754;
	sub.s32 	%r84, 31, %r755;
	and.b32  	%r756, %r473, %r754;
	popc.b32 	%r85, %r756;
	setp.ne.s32 	%p97, %r152, %r84;
	mov.b32 	%r1283, 0;
	@%p97 bra 	$L__BB27_153;
	shl.b32 	%r757, %r1, 5;
	and.b32  	%r758, %r757, 31744;
	mov.u32 	%r759, _ZZN3cub18CUB_300001_SM_10006detail10radix_sort29DeviceRadixSortOnesweepKernelINS1_5radix10policy_hubImmyE10Policy1000ELNS0_9SortOrderE0EmmyiiNS1_21identity_decomposer_tEEEvPT5_SB_PT3_PKSC_PT1_PKSG_PT2_PKSK_T4_iiT6_E1s;
	add.s32 	%r760, %r759, %r758;
	shr.u64 	%rd268, %rd606, %r534;
	cvt.u32.u64 	%r762, %rd268;
	and.b32  	%r763, %r762, %r8;
	shl.b32 	%r764, %r763, 2;
	add.s32 	%r765, %r760, %r764;
	atom.shared.add.u32 	%r1283, [%r765], %r85;
$L__BB27_153:
	shfl.sync.idx.b32	%r791|%p98, %r1283, %r84, 31, -1;
	add.s32 	%r88, %r85, %r791;
	shr.u64 	%rd269, %rd605, %r534;
	cvt.u32.u64 	%r793, %rd269;
	and.b32  	%r788, %r793, %r8;
	mov.b32 	%r768, 1;
	// begin inline asm
	{
    .reg .pred p;
    and.b32 %r766, %r788, %r768;    setp.ne.u32 p, %r766, 0;
    vote.ballot.sync.b32 %r766, p, 0xffffffff;
    @!p not.b32 %r766, %r766;
}

	// end inline asm
	mov.b32 	%r771, 2;
	// begin inline asm
	{
    .reg .pred p;
    and.b32 %r769, %r788, %r771;    setp.ne.u32 p, %r769, 0;
    vote.ballot.sync.b32 %r769, p, 0xffffffff;
    @!p not.b32 %r769, %r769;
}

	// end inline asm
	and.b32  	%r794, %r769, %r766;
	mov.b32 	%r774, 4;
	// begin inline asm
	{
    .reg .pred p;
    and.b32 %r772, %r788, %r774;    setp.ne.u32 p, %r772, 0;
    vote.ballot.sync.b32 %r772, p, 0xffffffff;
    @!p not.b32 %r772, %r772;
}

	// end inline asm
	and.b32  	%r795, %r772, %r794;
	mov.b32 	%r777, 8;
	// begin inline asm
	{
    .reg .pred p;
    and.b32 %r775, %r788, %r777;    setp.ne.u32 p, %r775, 0;
    vote.ballot.sync.b32 %r775, p, 0xffffffff;
    @!p not.b32 %r775, %r775;
}

	// end inline asm
	and.b32  	%r796, %r775, %r795;
	mov.b32 	%r780, 16;
	// begin inline asm
	{
    .reg .pred p;
    and.b32 %r778, %r788, %r780;    setp.ne.u32 p, %r778, 0;
    vote.ballot.sync.b32 %r778, p, 0xffffffff;
    @!p not.b32 %r778, %r778;
}

	// end inline asm
	and.b32  	%r797, %r778, %r796;
	mov.b32 	%r783, 32;
	// begin inline asm
	{
    .reg .pred p;
    and.b32 %r781, %r788, %r783;    setp.ne.u32 p, %r781, 0;
    vote.ballot.sync.b32 %r781, p, 0xffffffff;
    @!p not.b32 %r781, %r781;
}

	// end inline asm
	and.b32  	%r798, %r781, %r797;
	mov.b32 	%r786, 64;
	// begin inline asm
	{
    .reg .pred p;
    and.b32 %r784, %r788, %r786;    setp.ne.u32 p, %r784, 0;
    vote.ballot.sync.b32 %r784, p, 0xffffffff;
    @!p not.b32 %r784, %r784;
}

	// end inline asm
	and.b32  	%r799, %r784, %r798;
	mov.b32 	%r789, 128;
	// begin inline asm
	{
    .reg .pred p;
    and.b32 %r787, %r788, %r789;    setp.ne.u32 p, %r787, 0;
    vote.ballot.sync.b32 %r787, p, 0xffffffff;
    @!p not.b32 %r787, %r787;
}

	// end inline asm
	and.b32  	%r800, %r787, %r799;
	clz.b32 	%r801, %r800;
	sub.s32 	%r89, 31, %r801;
	and.b32  	%r802, %r473, %r800;
	popc.b32 	%r90, %r802;
	setp.ne.s32 	%p99, %r152, %r89;
	mov.b32 	%r1284, 0;
	@%p99 bra 	$L__BB27_155;
	shl.b32 	%r803, %r1, 5;
	and.b32  	%r804, %r803, 31744;
	mov.u32 	%r805, _ZZN3cub18CUB_300001_SM_10006detail10radix_sort29DeviceRadixSortOnesweepKernelINS1_5radix10policy_hubImmyE10Policy1000ELNS0_9SortOrderE0EmmyiiNS1_21identity_decomposer_tEEEvPT5_SB_PT3_PKSC_PT1_PKSG_PT2_PKSK_T4_iiT6_E1s;
	add.s32 	%r806, %r805, %r804;
	shr.u64 	%rd270, %rd605, %r534;
	cvt.u32.u64 	%r808, %rd270;
	and.b32  	%r809, %r808, %r8;
	shl.b32 	%r810, %r809, 2;
	add.s32 	%r811, %r806, %r810;
	atom.shared.add.u32 	%r1284, [%r811], %r90;
$L__BB27_155:
	shfl.sync.idx.b32	%r837|%p100, %r1284, %r89, 31, -1;
	add.s32 	%r93, %r90, %r837;
	shr.u64 	%rd271, %rd604, %r534;
	cvt.u32.u64 	%r839, %rd271;
	and.b32  	%r834, %r839, %r8;
	mov.b32 	%r814, 1;
	// begin inline asm
	{
    .reg .pred p;
    and.b32 %r812, %r834, %r814;    setp.ne.u32 p, %r812, 0;
    vote.ballot.sync.b32 %r812, p, 0xffffffff;
    @!p not.b32 %r812, %r812;
}

	// end inline asm
	mov.b32 	%r817, 2;
	// begin inline asm
	{
    .reg .pred p;
    and.b32 %r815, %r834, %r817;    setp.ne.u32 p, %r815, 0;
    vote.ballot.sync.b32 %r815, p, 0xffffffff;
    @!p not.b32 %r815, %r815;
}

	// end inline asm
	and.b32  	%r840, %r815, %r812;
	mov.b32 	%r820, 4;
	// begin inline asm
	{
    .reg .pred p;
    and.b32 %r818, %r834, %r820;    setp.ne.u32 p, %r818, 0;
    vote.ballot.sync.b32 %r818, p, 0xffffffff;
    @!p not.b32 %r818, %r818;
}

	// end inline asm
	and.b32  	%r841, %r818, %r840;
	mov.b32 	%r823, 8;
	// begin inline asm
	{
    .reg .pred p;
    and.b32 %r821, %r834, %r823;    setp.ne.u32 p, %r821, 0;
    vote.ballot.sync.b32 %r821, p, 0xffffffff;
    @!p not.b32 %r821, %r821;
}

	// end inline asm
	and.b32  	%r842, %r821, %r841;
	mov.b32 	%r826, 16;
	// begin inline asm
	{
    .reg .pred p;
    and.b32 %r824, %r834, %r826;    setp.ne.u32 p, %r824, 0;
    vote.ballot.sync.b32 %r824, p, 0xffffffff;
    @!p not.b32 %r824, %r824;
}

	// end inline asm
	and.b32  	%r843, %r824, %r842;
	mov.b32 	%r829, 32;
	// begin inline asm
	{
    .reg .pred p;
    and.b32 %r827, %r834, %r829;    setp.ne.u32 p, %r827, 0;
    vote.ballot.sync.b32 %r827, p, 0xffffffff;
    @!p not.b32 %r827, %r827;
}

	// end inline asm
	and.b32  	%r844, %r827, %r843;
	mov.b32 	%r832, 64;
	// begin inline asm
	{
    .reg .pred p;
    and.b32 %r830, %r834, %r832;    setp.ne.u32 p, %r830, 0;
    vote.ballot.sync.b32 %r830, p, 0xffffffff;
    @!p not.b32 %r830, %r830;
}

	// end inline asm
	and.b32  	%r845, %r830, %r844;
	mov.b32 	%r835, 128;
	// begin inline asm
	{
    .reg .pred p;
    and.b32 %r833, %r834, %r835;    setp.ne.u32 p, %r833, 0;
    vote.ballot.sync.b32 %r833, p, 0xffffffff;
    @!p not.b32 %r833, %r833;
}

	// end inline asm
	and.b32  	%r846, %r833, %r845;
	clz.b32 	%r847, %r846;
	sub.s32 	%r94, 31, %r847;
	and.b32  	%r848, %r473, %r846;
	popc.b32 	%r95, %r848;
	setp.ne.s32 	%p101, %r152, %r94;
	mov.b32 	%r1285, 0;
	@%p101 bra 	$L__BB27_157;
	shl.b32 	%r849, %r1, 5;
	and.b32  	%r850, %r849, 31744;
	mov.u32 	%r851, _ZZN3cub18CUB_300001_SM_10006detail10radix_sort29DeviceRadixSortOnesweepKernelINS1_5radix10policy_hubImmyE10Policy1000ELNS0_9SortOrderE0EmmyiiNS1_21identity_decomposer_tEEEvPT5_SB_PT3_PKSC_PT1_PKSG_PT2_PKSK_T4_iiT6_E1s;
	add.s32 	%r852, %r851, %r850;
	shr.u64 	%rd272, %rd604, %r534;
	cvt.u32.u64 	%r854, %rd272;
	and.b32  	%r855, %r854, %r8;
	shl.b32 	%r856, %r855, 2;
	add.s32 	%r857, %r852, %r856;
	atom.shared.add.u32 	%r1285, [%r857], %r95;
$L__BB27_157:
	shfl.sync.idx.b32	%r883|%p102, %r1285, %r94, 31, -1;
	add.s32 	%r98, %r95, %r883;
	shr.u64 	%rd273, %rd603, %r534;
	cvt.u32.u64 	%r885, %rd273;
	and.b32  	%r880, %r885, %r8;
	mov.b32 	%r860, 1;
	// begin inline asm
	{
    .reg .pred p;
    and.b32 %r858, %r880, %r860;    setp.ne.u32 p, %r858, 0;
    vote.ballot.sync.b32 %r858, p, 0xffffffff;
    @!p not.b32 %r858, %r858;
}

	// end inline asm
	mov.b32 	%r863, 2;
	// begin inline asm
	{
    .reg .pred p;
    and.b32 %r861, %r880, %r863;    setp.ne.u32 p, %r861, 0;
    vote.ballot.sync.b32 %r861, p, 0xffffffff;
    @!p not.b32 %r861, %r861;
}

	// end inline asm
	and.b32  	%r886, %r861, %r858;
	mov.b32 	%r866, 4;
	// begin inline asm
	{
    .reg .pred p;
    and.b32 %r864, %r880, %r866;    setp.ne.u32 p, %r864, 0;
    vote.ballot.sync.b32 %r864, p, 0xffffffff;
    @!p not.b32 %r864, %r864;
}

	// end inline asm
	and.b32  	%r887, %r864, %r886;
	mov.b32 	%r869, 8;
	// begin inline asm
	{
    .reg .pred p;
    and.b32 %r867, %r880, %r869;    setp.ne.u32 p, %r867, 0;
    vote.ballot.sync.b32 %r867, p, 0xffffffff;
    @!p not.b32 %r867, %r867;
}

	// end inline asm
	and.b32  	%r888, %r867, %r887;
	mov.b32 	%r872, 16;
	// begin inline asm
	{
    .reg .pred p;
    and.b32 %r870, %r880, %r872;    setp.ne.u32 p, %r870, 0;
    vote.ballot.sync.b32 %r870, p, 0xffffffff;
    @!p not.b32 %r870, %r870;
}

	// end inline asm
	and.b32  	%r889, %r870, %r888;
	mov.b32 	%r875, 32;
	// begin inline asm
	{
    .reg .pred p;
    and.b32 %r873, %r880, %r875;    setp.ne.u32 p, %r873, 0;
    vote.ballot.sync.b32 %r873, p, 0xffffffff;
    @!p not.b32 %r873, %r873;
}

	// end inline asm
	and.b32  	%r890, %r873, %r889;
	mov.b32 	%r878, 64;
	// begin inline asm
	{
    .reg .pred p;
    and.b32 %r876, %r880, %r878;    setp.ne.u32 p, %r876, 0;
    vote.ballot.sync.b32 %r876, p, 0xffffffff;
    @!p not.b32 %r876, %r876;
}

	// end inline asm
	and.b32  	%r891, %r876, %r890;
	mov.b32 	%r881, 128;
	// begin inline asm
	{
    .reg .pred p;
    and.b32 %r879, %r880, %r881;    setp.ne.u32 p, %r879, 0;
    vote.ballot.sync.b32 %r879, p, 0xffffffff;
    @!p not.b32 %r879, %r879;
}

	// end inline asm
	and.b32  	%r892, %r879, %r891;
	clz.b32 	%r893, %r892;
	sub.s32 	%r99, 31, %r893;
	and.b32  	%r894, %r473, %r892;
	popc.b32 	%r100, %r894;
	setp.ne.s32 	%p103, %r152, %r99;
	mov.b32 	%r1286, 0;
	@%p103 bra 	$L__BB27_159;
	shl.b32 	%r895, %r1, 5;
	and.b32  	%r896, %r895, 31744;
	mov.u32 	%r897, _ZZN3cub18CUB_300001_SM_10006detail10radix_sort29DeviceRadixSortOnesweepKernelINS1_5radix10policy_hubImmyE10Policy1000ELNS0_9SortOrderE0EmmyiiNS1_21identity_decomposer_tEEEvPT5_SB_PT3_PKSC_PT1_PKSG_PT2_PKSK_T4_iiT6_E1s;
	add.s32 	%r898, %r897, %r896;
	shr.u64 	%rd274, %rd603, %r534;
	cvt.u32.u64 	%r900, %rd274;
	and.b32  	%r901, %r900, %r8;
	shl.b32 	%r902, %r901, 2;
	add.s32 	%r903, %r898, %r902;
	atom.shared.add.u32 	%r1286, [%r903], %r100;
$L__BB27_159:
	shfl.sync.idx.b32	%r929|%p104, %r1286, %r99, 31, -1;
	add.s32 	%r103, %r100, %r929;
	shr.u64 	%rd275, %rd602, %r534;
	cvt.u32.u64 	%r931, %rd275;
	and.b32  	%r926, %r931, %r8;
	mov.b32 	%r906, 1;
	// begin inline asm
	{
    .reg .pred p;
    and.b32 %r904, %r926, %r906;    setp.ne.u32 p, %r904, 0;
    vote.ballot.sync.b32 %r904, p, 0xffffffff;
    @!p not.b32 %r904, %r904;
}

	// end inline asm
	mov.b32 	%r909, 2;
	// begin inline asm
	{
    .reg .pred p;
    and.b32 %r907, %r926, %r909;    setp.ne.u32 p, %r907, 0;
    vote.ballot.sync.b32 %r907, p, 0xffffffff;
    @!p not.b32 %r907, %r907;
}

	// end inline asm
	and.b32  	%r932, %r907, %r904;
	mov.b32 	%r912, 4;
	// begin inline asm
	{
    .reg .pred p;
    and.b32 %r910, %r926, %r912;    setp.ne.u32 p, %r910, 0;
    vote.ballot.sync.b32 %r910, p, 0xffffffff;
    @!p not.b32 %r910, %r910;
}

	// end inline asm
	and.b32  	%r933, %r910, %r932;
	mov.b32 	%r915, 8;
	// begin inline asm
	{
    .reg .pred p;
    and.b32 %r913, %r926, %r915;    setp.ne.u32 p, %r913, 0;
    vote.ballot.sync.b32 %r913, p, 0xffffffff;
    @!p not.b32 %r913, %r913;
}

	// end inline asm
	and.b32  	%r934, %r913, %r933;
	mov.b32 	%r918, 16;
	// begin inline asm
	{
    .reg .pred p;
    and.b32 %r916, %r926, %r918;    setp.ne.u32 p, %r916, 0;
    vote.ballot.sync.b32 %r916, p, 0xffffffff;
    @!p not.b32 %r916, %r916;
}

	// end inline asm
	and.b32  	%r935, %r916, %r934;
	mov.b32 	%r921, 32;
	// begin inline asm
	{
    .reg .pred p;
    and.b32 %r919, %r926, %r921;    setp.ne.u32 p, %r919, 0;
    vote.ballot.sync.b32 %r919, p, 0xffffffff;
    @!p not.b32 %r919, %r919;
}

	// end inline asm
	and.b32  	%r936, %r919, %r935;
	mov.b32 	%r924, 64;
	// begin inline asm
	{
    .reg .pred p;
    and.b32 %r922, %r926, %r924;    setp.ne.u32 p, %r922, 0;
    vote.ballot.sync.b32 %r922, p, 0xffffffff;
    @!p not.b32 %r922, %r922;
}

	// end inline asm
	and.b32  	%r937, %r922, %r936;
	mov.b32 	%r927, 128;
	// begin inline asm
	{
    .reg .pred p;
    and.b32 %r925, %r926, %r927;    setp.ne.u32 p, %r925, 0;
    vote.ballot.sync.b32 %r925, p, 0xffffffff;
    @!p not.b32 %r925, %r925;
}

	// end inline asm
	and.b32  	%r938, %r925, %r937;
	clz.b32 	%r939, %r938;
	sub.s32 	%r104, 31, %r939;
	and.b32  	%r940, %r473, %r938;
	popc.b32 	%r105, %r940;
	setp.ne.s32 	%p105, %r152, %r104;
	mov.b32 	%r1287, 0;
	@%p105 bra 	$L__BB27_161;
	shl.b32 	%r941, %r1, 5;
	and.b32  	%r942, %r941, 31744;
	mov.u32 	%r943, _ZZN3cub18CUB_300001_SM_10006detail10radix_sort29DeviceRadixSortOnesweepKernelINS1_5radix10policy_hubImmyE10Policy1000ELNS0_9SortOrderE0EmmyiiNS1_21identity_decomposer_tEEEvPT5_SB_PT3_PKSC_PT1_PKSG_PT2_PKSK_T4_iiT6_E1s;
	add.s32 	%r944, %r943, %r942;
	shr.u64 	%rd276, %rd602, %r534;
	cvt.u32.u64 	%r946, %rd276;
	and.b32  	%r947, %r946, %r8;
	shl.b32 	%r948, %r947, 2;
	add.s32 	%r949, %r944, %r948;
	atom.shared.add.u32 	%r1287, [%r949], %r105;
$L__BB27_161:
	shfl.sync.idx.b32	%r975|%p106, %r1287, %r104, 31, -1;
	add.s32 	%r108, %r105, %r975;
	shr.u64 	%rd277, %rd601, %r534;
	cvt.u32.u64 	%r977, %rd277;
	and.b32  	%r972, %r977, %r8;
	mov.b32 	%r952, 1;
	// begin inline asm
	{
    .reg .pred p;
    and.b32 %r950, %r972, %r952;    setp.ne.u32 p, %r950, 0;
    vote.ballot.sync.b32 %r950, p, 0xffffffff;
    @!p not.b32 %r950, %r950;
}

	// end inline asm
	mov.b32 	%r955, 2;
	// begin inline asm
	{
    .reg .pred p;
    and.b32 %r953, %r972, %r955;    setp.ne.u32 p, %r953, 0;
    vote.ballot.sync.b32 %r953, p, 0xffffffff;
    @!p not.b32 %r953, %r953;
}

	// end inline asm
	and.b32  	%r978, %r953, %r950;
	mov.b32 	%r958, 4;
	// begin inline asm
	{
    .reg .pred p;
    and.b32 %r956, %r972, %r958;    setp.ne.u32 p, %r956, 0;
    vote.ballot.sync.b32 %r956, p, 0xffffffff;
    @!p not.b32 %r956, %r956;
}

	// end inline asm
	and.b32  	%r979, %r956, %r978;
	mov.b32 	%r961, 8;
	// begin inline asm
	{
    .reg .pred p;
    and.b32 %r959, %r972, %r961;    setp.ne.u32 p, %r959, 0;
    vote.ballot.sync.b32 %r959, p, 0xffffffff;
    @!p not.b32 %r959, %r959;
}

	// end inline asm
	and.b32  	%r980, %r959, %r979;
	mov.b32 	%r964, 16;
	// begin inline asm
	{
    .reg .pred p;
    and.b32 %r962, %r972, %r964;    setp.ne.u32 p, %r962, 0;
    vote.ballot.sync.b32 %r962, p, 0xffffffff;
    @!p not.b32 %r962, %r962;
}

	// end inline asm
	and.b32  	%r981, %r962, %r980;
	mov.b32 	%r967, 32;
	// begin inline asm
	{
    .reg .pred p;
    and.b32 %r965, %r972, %r967;    setp.ne.u32 p, %r965, 0;
    vote.ballot.sync.b32 %r965, p, 0xffffffff;
    @!p not.b32 %r965, %r965;
}

	// end inline asm
	and.b32  	%r982, %r965, %r981;
	mov.b32 	%r970, 64;
	// begin inline asm
	{
    .reg .pred p;
    and.b32 %r968, %r972, %r970;    setp.ne.u32 p, %r968, 0;
    vote.ballot.sync.b32 %r968, p, 0xffffffff;
    @!p not.b32 %r968, %r968;
}

	// end inline asm
	and.b32  	%r983, %r968, %r982;
	mov.b32 	%r973, 128;
	// begin inline asm
	{
    .reg .pred p;
    and.b32 %r971, %r972, %r973;    setp.ne.u32 p, %r971, 0;
    vote.ballot.sync.b32 %r971, p, 0xffffffff;
    @!p not.b32 %r971, %r971;
}

	// end inline asm
	and.b32  	%r984, %r971, %r983;
	clz.b32 	%r985, %r984;
	sub.s32 	%r109, 31, %r985;
	and.b32  	%r986, %r473, %r984;
	popc.b32 	%r110, %r986;
	setp.ne.s32 	%p107, %r152, %r109;
	mov.b32 	%r1288, 0;
	@%p107 bra 	$L__BB27_163;
	shl.b32 	%r987, %r1, 5;
	and.b32  	%r988, %r987, 31744;
	mov.u32 	%r989, _ZZN3cub18CUB_300001_SM_10006detail10radix_sort29DeviceRadixSortOnesweepKernelINS1_5radix10policy_hubImmyE10Policy1000ELNS0_9SortOrderE0EmmyiiNS1_21identity_decomposer_tEEEvPT5_SB_PT3_PKSC_PT1_PKSG_PT2_PKSK_T4_iiT6_E1s;
	add.s32 	%r990, %r989, %r988;
	shr.u64 	%rd278, %rd601, %r534;
	cvt.u32.u64 	%r992, %rd278;
	and.b32  	%r993, %r992, %r8;
	shl.b32 	%r994, %r993, 2;
	add.s32 	%r995, %r990, %r994;
	atom.shared.add.u32 	%r1288, [%r995], %r110;
$L__BB27_163:
	shfl.sync.idx.b32	%r996|%p109, %r1288, %r109, 31, -1;
	add.s32 	%r997, %r110, %r996;
	bar.sync 	0;
	shl.b32 	%r998, %r58, 3;
	mov.u32 	%r999, _ZZN3cub18CUB_300001_SM_10006detail10radix_sort29DeviceRadixSortOnesweepKernelINS1_5radix10policy_hubImmyE10Policy1000ELNS0_9SortOrderE0EmmyiiNS1_21identity_decomposer_tEEEvPT5_SB_PT3_PKSC_PT1_PKSG_PT2_PKSK_T4_iiT6_E1s;
	add.s32 	%r113, %r999, %r998;
	st.shared.u64 	[%r113+-8], %rd612;
	shl.b32 	%r1000, %r63, 3;
	add.s32 	%r114, %r999, %r1000;
	st.shared.u64 	[%r114+-8], %rd611;
	shl.b32 	%r1001, %r68, 3;
	add.s32 	%r115, %r999, %r1001;
	st.shared.u64 	[%r115+-8], %rd610;
	shl.b32 	%r1002, %r73, 3;
	add.s32 	%r116, %r999, %r1002;
	st.shared.u64 	[%r116+-8], %rd609;
	shl.b32 	%r1003, %r78, 3;
	add.s32 	%r117, %r999, %r1003;
	st.shared.u64 	[%r117+-8], %rd608;
	shl.b32 	%r1004, %r83, 3;
	add.s32 	%r118, %r999, %r1004;
	st.shared.u64 	[%r118+-8], %rd607;
	shl.b32 	%r1005, %r88, 3;
	add.s32 	%r119, %r999, %r1005;
	st.shared.u64 	[%r119+-8], %rd606;
	shl.b32 	%r1006, %r93, 3;
	add.s32 	%r120, %r999, %r1006;
	st.shared.u64 	[%r120+-8], %rd605;
	shl.b32 	%r1007, %r98, 3;
	add.s32 	%r121, %r999, %r1007;
	st.shared.u64 	[%r121+-8], %rd604;
	shl.b32 	%r1008, %r103, 3;
	add.s32 	%r122, %r999, %r1008;
	st.shared.u64 	[%r122+-8], %rd603;
	shl.b32 	%r1009, %r108, 3;
	add.s32 	%r123, %r999, %r1009;
	st.shared.u64 	[%r123+-8], %rd602;
	shl.b32 	%r1010, %r997, 3;
	add.s32 	%r124, %r999, %r1010;
	st.shared.u64 	[%r124+-8], %rd601;
	shl.b32 	%r1011, %r1, 3;
	add.s32 	%r1012, %r999, %r1011;
	add.s32 	%r125, %r1012, 36864;
	@%p24 bra 	$L__BB27_171;
	ld.param.u64 	%rd588, [_ZN3cub18CUB_300001_SM_10006detail10radix_sort29DeviceRadixSortOnesweepKernelINS1_5radix10policy_hubImmyE10Policy1000ELNS0_9SortOrderE0EmmyiiNS1_21identity_decomposer_tEEEvPT5_SB_PT3_PKSC_PT1_PKSG_PT2_PKSK_T4_iiT6__param_3];
	cvta.to.global.u64 	%rd279, %rd588;
	shl.b64 	%rd280, %rd58, 3;
	add.s64 	%rd281, %rd279, %rd280;
	ld.global.u64 	%rd282, [%rd281];
	cvt.s64.s32 	%rd283, %r52;
	sub.s64 	%rd637, %rd282, %rd283;
	st.shared.u64 	[%r125], %rd637;
	setp.lt.s32 	%p110, %r4, 1;
	mov.u32 	%r1292, %r1272;
	@%p110 bra 	$L__BB27_170;
	mov.b32 	%r1290, -1;
	mov.u32 	%r1289, %r4;
	mov.u32 	%r1292, %r1272;
$L__BB27_166:
	add.s32 	%r129, %r1289, -1;
	shl.b32 	%r1014, %r129, 8;
	add.s32 	%r1015, %r1014, %r1;
	mul.wide.s32 	%rd284, %r1015, 4;
	add.s64 	%rd114, %rd3, %rd284;
$L__BB27_167:
	membar.cta;
	ld.volatile.global.u32 	%r130, [%rd114];
	setp.eq.s32 	%p111, %r130, 0;
	@%p111 bra 	$L__BB27_167;
	and.b32  	%r1016, %r130, 1073741823;
	add.s32 	%r1292, %r1016, %r1292;
	setp.gt.s32 	%p112, %r130, -1;
	vote.sync.ballot.b32 	%r1290, %p112, %r1290;
	setp.gt.u32 	%p114, %r1289, 1;
	and.pred  	%p115, %p112, %p114;
	mov.u32 	%r1289, %r129;
	@%p115 bra 	$L__BB27_166;
	ld.shared.u64 	%rd637, [%r125];
$L__BB27_170:
	or.b32  	%r1017, %r1292, -2147483648;
	st.volatile.global.u32 	[%rd55], %r1017;
	sub.s32 	%r1018, %r1292, %r1272;
	cvt.s64.s32 	%rd285, %r1018;
	add.s64 	%rd286, %rd637, %rd285;
	st.shared.u64 	[%r125], %rd286;
$L__BB27_171:
	ld.param.u64 	%rd585, [_ZN3cub18CUB_300001_SM_10006detail10radix_sort29DeviceRadixSortOnesweepKernelINS1_5radix10policy_hubImmyE10Policy1000ELNS0_9SortOrderE0EmmyiiNS1_21identity_decomposer_tEEEvPT5_SB_PT3_PKSC_PT1_PKSG_PT2_PKSK_T4_iiT6__param_2];
	setp.gt.u32 	%p116, %r1, 255;
	setp.lt.s32 	%p117, %r5, %r149;
	setp.eq.s64 	%p118, %rd585, 0;
	or.pred  	%p119, %p118, %p117;
	or.pred  	%p120, %p116, %p119;
	@%p120 bra 	$L__BB27_173;
	ld.param.u64 	%rd586, [_ZN3cub18CUB_300001_SM_10006detail10radix_sort29DeviceRadixSortOnesweepKernelINS1_5radix10policy_hubImmyE10Policy1000ELNS0_9SortOrderE0EmmyiiNS1_21identity_decomposer_tEEEvPT5_SB_PT3_PKSC_PT1_PKSG_PT2_PKSK_T4_iiT6__param_2];
	ld.shared.u64 	%rd287, [%r125];
	cvt.s64.s32 	%rd288, %r1272;
	cvt.s64.s32 	%rd289, %r52;
	add.s64 	%rd290, %rd289, %rd288;
	add.s64 	%rd291, %rd290, %rd287;
	cvta.to.global.u64 	%rd292, %rd586;
	shl.b64 	%rd293, %rd58, 3;
	add.s64 	%rd294, %rd292, %rd293;
	st.global.u64 	[%rd294], %rd291;
$L__BB27_173:
	setp.gt.s32 	%p121, %r5, %r149;
	bar.sync 	0;
	@%p121 bra 	$L__BB27_175;
	ld.shared.u64 	%rd295, [%r125+-36864];
	shr.u64 	%rd296, %rd295, %r534;
	cvt.u32.u64 	%r1020, %rd296;
	and.b32  	%r1021, %r1020, %r8;
	shl.b32 	%r1022, %r1021, 3;
	add.s32 	%r1024, %r999, 36864;
	add.s32 	%r1025, %r1024, %r1022;
	ld.shared.u64 	%rd297, [%r1025];
	add.s64 	%rd298, %rd297, %rd58;
	shl.b64 	%rd299, %rd298, 3;
	add.s64 	%rd300, %rd2, %rd299;
	st.global.u64 	[%rd300], %rd295;
	bar.warp.sync 	-1;
	ld.shared.u64 	%rd301, [%r125+-33792];
	shr.u64 	%rd302, %rd301, %r534;
	cvt.u32.u64 	%r1026, %rd302;
	and.b32  	%r1027, %r1026, %r8;
	shl.b32 	%r1028, %r1027, 3;
	add.s32 	%r1029, %r1024, %r1028;
	ld.shared.u64 	%rd303, [%r1029];
	add.s64 	%rd304, %rd303, %rd58;
	shl.b64 	%rd305, %rd304, 3;
	add.s64 	%rd306, %rd2, %rd305;
	st.global.u64 	[%rd306+3072], %rd301;
	bar.warp.sync 	-1;
	ld.shared.u64 	%rd307, [%r125+-30720];
	shr.u64 	%rd308, %rd307, %r534;
	cvt.u32.u64 	%r1030, %rd308;
	and.b32  	%r1031, %r1030, %r8;
	shl.b32 	%r1032, %r1031, 3;
	add.s32 	%r1033, %r1024, %r1032;
	ld.shared.u64 	%rd309, [%r1033];
	add.s64 	%rd310, %rd309, %rd58;
	shl.b64 	%rd311, %rd310, 3;
	add.s64 	%rd312, %rd2, %rd311;
	st.global.u64 	[%rd312+6144], %rd307;
	bar.warp.sync 	-1;
	ld.shared.u64 	%rd313, [%r125+-27648];
	shr.u64 	%rd314, %rd313, %r534;
	cvt.u32.u64 	%r1034, %rd314;
	and.b32  	%r1035, %r1034, %r8;
	shl.b32 	%r1036, %r1035, 3;
	add.s32 	%r1037, %r1024, %r1036;
	ld.shared.u64 	%rd315, [%r1037];
	add.s64 	%rd316, %rd315, %rd58;
	shl.b64 	%rd317, %rd316, 3;
	add.s64 	%rd318, %rd2, %rd317;
	st.global.u64 	[%rd318+9216], %rd313;
	bar.warp.sync 	-1;
	ld.shared.u64 	%rd319, [%r125+-24576];
	shr.u64 	%rd320, %rd319, %r534;
	cvt.u32.u64 	%r1038, %rd320;
	and.b32  	%r1039, %r1038, %r8;
	shl.b32 	%r1040, %r1039, 3;
	add.s32 	%r1041, %r1024, %r1040;
	ld.shared.u64 	%rd321, [%r1041];
	add.s64 	%rd322, %rd321, %rd58;
	shl.b64 	%rd323, %rd322, 3;
	add.s64 	%rd324, %rd2, %rd323;
	st.global.u64 	[%rd324+12288], %rd319;
	bar.warp.sync 	-1;
	ld.shared.u64 	%rd325, [%r125+-21504];
	shr.u64 	%rd326, %rd325, %r534;
	cvt.u32.u64 	%r1042, %rd326;
	and.b32  	%r1043, %r1042, %r8;
	shl.b32 	%r1044, %r1043, 3;
	add.s32 	%r1045, %r1024, %r1044;
	ld.shared.u64 	%rd327, [%r1045];
	add.s64 	%rd328, %rd327, %rd58;
	shl.b64 	%rd329, %rd328, 3;
	add.s64 	%rd330, %rd2, %rd329;
	st.global.u64 	[%rd330+15360], %rd325;
	bar.warp.sync 	-1;
	ld.shared.u64 	%rd331, [%r125+-18432];
	shr.u64 	%rd332, %rd331, %r534;
	cvt.u32.u64 	%r1046, %rd332;
	and.b32  	%r1047, %r1046, %r8;
	shl.b32 	%r1048, %r1047, 3;
	add.s32 	%r1049, %r1024, %r1048;
	ld.shared.u64 	%rd333, [%r1049];
	add.s64 	%rd334, %rd333, %rd58;
	shl.b64 	%rd335, %rd334, 3;
	add.s64 	%rd336, %rd2, %rd335;
	st.global.u64 	[%rd336+18432], %rd331;
	bar.warp.sync 	-1;
	ld.shared.u64 	%rd337, [%r125+-15360];
	shr.u64 	%rd338, %rd337, %r534;
	cvt.u32.u64 	%r1050, %rd338;
	and.b32  	%r1051, %r1050, %r8;
	shl.b32 	%r1052, %r1051, 3;
	add.s32 	%r1053, %r1024, %r1052;
	ld.shared.u64 	%rd339, [%r1053];
	add.s64 	%rd340, %rd339, %rd58;
	shl.b64 	%rd341, %rd340, 3;
	add.s64 	%rd342, %rd2, %rd341;
	st.global.u64 	[%rd342+21504], %rd337;
	bar.warp.sync 	-1;
	ld.shared.u64 	%rd343, [%r125+-12288];
	shr.u64 	%rd344, %rd343, %r534;
	cvt.u32.u64 	%r1054, %rd344;
	and.b32  	%r1055, %r1054, %r8;
	shl.b32 	%r1056, %r1055, 3;
	add.s32 	%r1057, %r1024, %r1056;
	ld.shared.u64 	%rd345, [%r1057];
	add.s64 	%rd346, %rd345, %rd58;
	shl.b64 	%rd347, %rd346, 3;
	add.s64 	%rd348, %rd2, %rd347;
	st.global.u64 	[%rd348+24576], %rd343;
	bar.warp.sync 	-1;
	ld.shared.u64 	%rd349, [%r125+-9216];
	shr.u64 	%rd350, %rd349, %r534;
	cvt.u32.u64 	%r1058, %rd350;
	and.b32  	%r1059, %r1058, %r8;
	shl.b32 	%r1060, %r1059, 3;
	add.s32 	%r1061, %r1024, %r1060;
	ld.shared.u64 	%rd351, [%r1061];
	add.s64 	%rd352, %rd351, %rd58;
	shl.b64 	%rd353, %rd352, 3;
	add.s64 	%rd354, %rd2, %rd353;
	st.global.u64 	[%rd354+27648], %rd349;
	bar.warp.sync 	-1;
	ld.shared.u64 	%rd355, [%r125+-6144];
	shr.u64 	%rd356, %rd355, %r534;
	cvt.u32.u64 	%r1062, %rd356;
	and.b32  	%r1063, %r1062, %r8;
	shl.b32 	%r1064, %r1063, 3;
	add.s32 	%r1065, %r1024, %r1064;
	ld.shared.u64 	%rd357, [%r1065];
	add.s64 	%rd358, %rd357, %rd58;
	shl.b64 	%rd359, %rd358, 3;
	add.s64 	%rd360, %rd2, %rd359;
	st.global.u64 	[%rd360+30720], %rd355;
	bar.warp.sync 	-1;
	ld.shared.u64 	%rd361, [%r125+-3072];
	shr.u64 	%rd362, %rd361, %r534;
	cvt.u32.u64 	%r1066, %rd362;
	and.b32  	%r1067, %r1066, %r8;
	shl.b32 	%r1068, %r1067, 3;
	add.s32 	%r1069, %r1024, %r1068;
	ld.shared.u64 	%rd363, [%r1069];
	add.s64 	%rd364, %rd363, %rd58;
	shl.b64 	%rd365, %rd364, 3;
	add.s64 	%rd366, %rd2, %rd365;
	st.global.u64 	[%rd366+33792], %rd361;
	bar.warp.sync 	-1;
	bra.uni 	$L__BB27_200;
$L__BB27_175:
	mad.lo.s32 	%r134, %r4, -4608, %r149;
	setp.ge.s32 	%p122, %r1, %r134;
	@%p122 bra 	$L__BB27_177;
	ld.shared.u64 	%rd367, [%r125+-36864];
	shr.u64 	%rd368, %rd367, %r534;
	cvt.u32.u64 	%r1071, %rd368;
	and.b32  	%r1072, %r1071, %r8;
	shl.b32 	%r1073, %r1072, 3;
	add.s32 	%r1075, %r999, %r1073;
	ld.shared.u64 	%rd369, [%r1075+36864];
	add.s64 	%rd370, %rd369, %rd58;
	shl.b64 	%rd371, %rd370, 3;
	add.s64 	%rd372, %rd2, %rd371;
	st.global.u64 	[%rd372], %rd367;
$L__BB27_177:
	bar.warp.sync 	-1;
	add.s32 	%r1076, %r1, 384;
	setp.ge.s32 	%p123, %r1076, %r134;
	@%p123 bra 	$L__BB27_179;
	ld.shared.u64 	%rd373, [%r125+-33792];
	shr.u64 	%rd374, %rd373, %r534;
	cvt.u32.u64 	%r1078, %rd374;
	and.b32  	%r1079, %r1078, %r8;
	shl.b32 	%r1080, %r1079, 3;
	add.s32 	%r1082, %r999, %r1080;
	ld.shared.u64 	%rd375, [%r1082+36864];
	add.s64 	%rd376, %rd375, %rd58;
	shl.b64 	%rd377, %rd376, 3;
	add.s64 	%rd378, %rd2, %rd377;
	st.global.u64 	[%rd378+3072], %rd373;
$L__BB27_179:
	bar.warp.sync 	-1;
	add.s32 	%r1083, %r1, 768;
	setp.ge.s32 	%p124, %r1083, %r134;
	@%p124 bra 	$L__BB27_181;
	ld.shared.u64 	%rd379, [%r125+-30720];
	shr.u64 	%rd380, %rd379, %r534;
	cvt.u32.u64 	%r1085, %rd380;
	and.b32  	%r1086, %r1085, %r8;
	shl.b32 	%r1087, %r1086, 3;
	add.s32 	%r1089, %r999, %r1087;
	ld.shared.u64 	%rd381, [%r1089+36864];
	add.s64 	%rd382, %rd381, %rd58;
	shl.b64 	%rd383, %rd382, 3;
	add.s64 	%rd384, %rd2, %rd383;
	st.global.u64 	[%rd384+6144], %rd379;
$L__BB27_181:
	bar.warp.sync 	-1;
	add.s32 	%r1090, %r1, 1152;
	setp.ge.s32 	%p125, %r1090, %r134;
	@%p125 bra 	$L__BB27_183;
	ld.shared.u64 	%rd385, [%r125+-27648];
	shr.u64 	%rd386, %rd385, %r534;
	cvt.u32.u64 	%r1092, %rd386;
	and.b32  	%r1093, %r1092, %r8;
	shl.b32 	%r1094, %r1093, 3;
	add.s32 	%r1096, %r999, %r1094;
	ld.shared.u64 	%rd387, [%r1096+36864];
	add.s64 	%rd388, %rd387, %rd58;
	shl.b64 	%rd389, %rd388, 3;
	add.s64 	%rd390, %rd2, %rd389;
	st.global.u64 	[%rd390+9216], %rd385;
$L__BB27_183:
	bar.warp.sync 	-1;
	add.s32 	%r1097, %r1, 1536;
	setp.ge.s32 	%p126, %r1097, %r134;
	@%p126 bra 	$L__BB27_185;
	ld.shared.u64 	%rd391, [%r125+-24576];
	shr.u64 	%rd392, %rd391, %r534;
	cvt.u32.u64 	%r1099, %rd392;
	and.b32  	%r1100, %r1099, %r8;
	shl.b32 	%r1101, %r1100, 3;
	add.s32 	%r1103, %r999, %r1101;
	ld.shared.u64 	%rd393, [%r1103+36864];
	add.s64 	%rd394, %rd393, %rd58;
	shl.b64 	%rd395, %rd394, 3;
	add.s64 	%rd396, %rd2, %rd395;
	st.global.u64 	[%rd396+12288], %rd391;
$L__BB27_185:
	bar.warp.sync 	-1;
	add.s32 	%r1104, %r1, 1920;
	setp.ge.s32 	%p127, %r1104, %r134;
	@%p127 bra 	$L__BB27_187;
	ld.shared.u64 	%rd397, [%r125+-21504];
	shr.u64 	%rd398, %rd397, %r534;
	cvt.u32.u64 	%r1106, %rd398;
	and.b32  	%r1107, %r1106, %r8;
	shl.b32 	%r1108, %r1107, 3;
	add.s32 	%r1110, %r999, %r1108;
	ld.shared.u64 	%rd399, [%r1110+36864];
	add.s64 	%rd400, %rd399, %rd58;
	shl.b64 	%rd401, %rd400, 3;
	add.s64 	%rd402, %rd2, %rd401;
	st.global.u64 	[%rd402+15360], %rd397;
$L__BB27_187:
	bar.warp.sync 	-1;
	add.s32 	%r1111, %r1, 2304;
	setp.ge.s32 	%p128, %r1111, %r134;
	@%p128 bra 	$L__BB27_189;
	ld.shared.u64 	%rd403, [%r125+-18432];
	shr.u64 	%rd404, %rd403, %r534;
	cvt.u32.u64 	%r1113, %rd404;
	and.b32  	%r1114, %r1113, %r8;
	shl.b32 	%r1115, %r1114, 3;
	add.s32 	%r1117, %r999, %r1115;
	ld.shared.u64 	%rd405, [%r1117+36864];
	add.s64 	%rd406, %rd405, %rd58;
	shl.b64 	%rd407, %rd406, 3;
	add.s64 	%rd408, %rd2, %rd407;
	st.global.u64 	[%rd408+18432], %rd403;
$L__BB27_189:
	bar.warp.sync 	-1;
	add.s32 	%r1118, %r1, 2688;
	setp.ge.s32 	%p129, %r1118, %r134;
	@%p129 bra 	$L__BB27_191;
	ld.shared.u64 	%rd409, [%r125+-15360];
	shr.u64 	%rd410, %rd409, %r534;
	cvt.u32.u64 	%r1120, %rd410;
	and.b32  	%r1121, %r1120, %r8;
	shl.b32 	%r1122, %r1121, 3;
	add.s32 	%r1124, %r999, %r1122;
	ld.shared.u64 	%rd411, [%r1124+36864];
	add.s64 	%rd412, %rd411, %rd58;
	shl.b64 	%rd413, %rd412, 3;
	add.s64 	%rd414, %rd2, %rd413;
	st.global.u64 	[%rd414+21504], %rd409;
$L__BB27_191:
	bar.warp.sync 	-1;
	or.b32  	%r1125, %r1, 3072;
	setp.ge.s32 	%p130, %r1125, %r134;
	@%p130 bra 	$L__BB27_193;
	ld.shared.u64 	%rd415, [%r125+-12288];
	shr.u64 	%rd416, %rd415, %r534;
	cvt.u32.u64 	%r1127, %rd416;
	and.b32  	%r1128, %r1127, %r8;
	shl.b32 	%r1129, %r1128, 3;
	add.s32 	%r1131, %r999, %r1129;
	ld.shared.u64 	%rd417, [%r1131+36864];
	add.s64 	%rd418, %rd417, %rd58;
	shl.b64 	%rd419, %rd418, 3;
	add.s64 	%rd420, %rd2, %rd419;
	st.global.u64 	[%rd420+24576], %rd415;
$L__BB27_193:
	bar.warp.sync 	-1;
	add.s32 	%r1132, %r1, 3456;
	setp.ge.s32 	%p131, %r1132, %r134;
	@%p131 bra 	$L__BB27_195;
	ld.shared.u64 	%rd421, [%r125+-9216];
	shr.u64 	%rd422, %rd421, %r534;
	cvt.u32.u64 	%r1134, %rd422;
	and.b32  	%r1135, %r1134, %r8;
	shl.b32 	%r1136, %r1135, 3;
	add.s32 	%r1138, %r999, %r1136;
	ld.shared.u64 	%rd423, [%r1138+36864];
	add.s64 	%rd424, %rd423, %rd58;
	shl.b64 	%rd425, %rd424, 3;
	add.s64 	%rd426, %rd2, %rd425;
	st.global.u64 	[%rd426+27648], %rd421;
$L__BB27_195:
	bar.warp.sync 	-1;
	add.s32 	%r1139, %r1, 3840;
	setp.ge.s32 	%p132, %r1139, %r134;
	@%p132 bra 	$L__BB27_197;
	ld.shared.u64 	%rd427, [%r125+-6144];
	shr.u64 	%rd428, %rd427, %r534;
	cvt.u32.u64 	%r1141, %rd428;
	and.b32  	%r1142, %r1141, %r8;
	shl.b32 	%r1143, %r1142, 3;
	add.s32 	%r1145, %r999, %r1143;
	ld.shared.u64 	%rd429, [%r1145+36864];
	add.s64 	%rd430, %rd429, %rd58;
	shl.b64 	%rd431, %rd430, 3;
	add.s64 	%rd432, %rd2, %rd431;
	st.global.u64 	[%rd432+30720], %rd427;
$L__BB27_197:
	bar.warp.sync 	-1;
	add.s32 	%r1146, %r1, 4224;
	setp.ge.s32 	%p133, %r1146, %r134;
	@%p133 bra 	$L__BB27_199;
	ld.shared.u64 	%rd433, [%r125+-3072];
	shr.u64 	%rd434, %rd433, %r534;
	cvt.u32.u64 	%r1148, %rd434;
	and.b32  	%r1149, %r1148, %r8;
	shl.b32 	%r1150, %r1149, 3;
	add.s32 	%r1152, %r999, %r1150;
	ld.shared.u64 	%rd435, [%r1152+36864];
	add.s64 	%rd436, %rd435, %rd58;
	shl.b64 	%rd437, %rd436, 3;
	add.s64 	%rd438, %rd2, %rd437;
	st.global.u64 	[%rd438+33792], %rd433;
$L__BB27_199:
	bar.warp.sync 	-1;
$L__BB27_200:
	setp.gt.s32 	%p134, %r5, %r149;
	ld.shared.u64 	%rd439, [%r125+-36864];
	shr.u64 	%rd440, %rd439, %r534;
	cvt.u32.u64 	%r1154, %rd440;
	and.b32  	%r135, %r1154, %r8;
	ld.shared.u64 	%rd441, [%r125+-33792];
	shr.u64 	%rd442, %rd441, %r534;
	cvt.u32.u64 	%r1155, %rd442;
	and.b32  	%r136, %r1155, %r8;
	ld.shared.u64 	%rd443, [%r125+-30720];
	shr.u64 	%rd444, %rd443, %r534;
	cvt.u32.u64 	%r1156, %rd444;
	and.b32  	%r137, %r1156, %r8;
	ld.shared.u64 	%rd445, [%r125+-27648];
	shr.u64 	%rd446, %rd445, %r534;
	cvt.u32.u64 	%r1157, %rd446;
	and.b32  	%r138, %r1157, %r8;
	ld.shared.u64 	%rd447, [%r125+-24576];
	shr.u64 	%rd448, %rd447, %r534;
	cvt.u32.u64 	%r1158, %rd448;
	and.b32  	%r139, %r1158, %r8;
	ld.shared.u64 	%rd449, [%r125+-21504];
	shr.u64 	%rd450, %rd449, %r534;
	cvt.u32.u64 	%r1159, %rd450;
	and.b32  	%r140, %r1159, %r8;
	ld.shared.u64 	%rd451, [%r125+-18432];
	shr.u64 	%rd452, %rd451, %r534;
	cvt.u32.u64 	%r1160, %rd452;
	and.b32  	%r141, %r1160, %r8;
	ld.shared.u64 	%rd453, [%r125+-15360];
	shr.u64 	%rd454, %rd453, %r534;
	cvt.u32.u64 	%r1161, %rd454;
	and.b32  	%r142, %r1161, %r8;
	ld.shared.u64 	%rd455, [%r125+-12288];
	shr.u64 	%rd456, %rd455, %r534;
	cvt.u32.u64 	%r1162, %rd456;
	and.b32  	%r143, %r1162, %r8;
	ld.shared.u64 	%rd457, [%r125+-9216];
	shr.u64 	%rd458, %rd457, %r534;
	cvt.u32.u64 	%r1163, %rd458;
	and.b32  	%r144, %r1163, %r8;
	ld.shared.u64 	%rd459, [%r125+-6144];
	shr.u64 	%rd460, %rd459, %r534;
	cvt.u32.u64 	%r1164, %rd460;
	and.b32  	%r145, %r1164, %r8;
	ld.shared.u64 	%rd461, [%r125+-3072];
	shr.u64 	%rd462, %rd461, %r534;
	cvt.u32.u64 	%r1165, %rd462;
	and.b32  	%r146, %r1165, %r8;
	@%p134 bra 	$L__BB27_202;
	ld.global.u64 	%rd649, [%rd57];
	ld.global.u64 	%rd650, [%rd57+256];
	ld.global.u64 	%rd651, [%rd57+512];
	ld.global.u64 	%rd652, [%rd57+768];
	ld.global.u64 	%rd653, [%rd57+1024];
	ld.global.u64 	%rd654, [%rd57+1280];
	ld.global.u64 	%rd655, [%rd57+1536];
	ld.global.u64 	%rd656, [%rd57+1792];
	ld.global.u64 	%rd657, [%rd57+2048];
	ld.global.u64 	%rd658, [%rd57+2304];
	ld.global.u64 	%rd659, [%rd57+2560];
	ld.global.u64 	%rd660, [%rd57+2816];
	bra.uni 	$L__BB27_226;
$L__BB27_202:
	cvt.u32.u64 	%r1166, %rd56;
	mul.lo.s32 	%r1167, %r4, 4608;
	sub.s32 	%r147, %r149, %r1167;
	setp.ge.s32 	%p135, %r1166, %r147;
	@%p135 bra 	$L__BB27_204;
	ld.global.u64 	%rd649, [%rd57];
$L__BB27_204:
	add.s32 	%r1169, %r1166, 32;
	setp.ge.s32 	%p136, %r1169, %r147;
	@%p136 bra 	$L__BB27_206;
	ld.global.u64 	%rd650, [%rd57+256];
$L__BB27_206:
	add.s32 	%r1171, %r1166, 64;
	setp.ge.s32 	%p137, %r1171, %r147;
	@%p137 bra 	$L__BB27_208;
	ld.global.u64 	%rd651, [%rd57+512];
$L__BB27_208:
	add.s32 	%r1173, %r1166, 96;
	setp.ge.s32 	%p138, %r1173, %r147;
	@%p138 bra 	$L__BB27_210;
	ld.global.u64 	%rd652, [%rd57+768];
$L__BB27_210:
	add.s32 	%r1175, %r1166, 128;
	setp.ge.s32 	%p139, %r1175, %r147;
	@%p139 bra 	$L__BB27_212;
	ld.global.u64 	%rd653, [%rd57+1024];
$L__BB27_212:
	add.s32 	%r1177, %r1166, 160;
	setp.ge.s32 	%p140, %r1177, %r147;
	@%p140 bra 	$L__BB27_214;
	ld.global.u64 	%rd654, [%rd57+1280];
$L__BB27_214:
	add.s32 	%r1179, %r1166, 192;
	setp.ge.s32 	%p141, %r1179, %r147;
	@%p141 bra 	$L__BB27_216;
	ld.global.u64 	%rd655, [%rd57+1536];
$L__BB27_216:
	add.s32 	%r1181, %r1166, 224;
	setp.ge.s32 	%p142, %r1181, %r147;
	@%p142 bra 	$L__BB27_218;
	ld.global.u64 	%rd656, [%rd57+1792];
$L__BB27_218:
	cvt.u32.u64 	%r1182, %rd56;
	add.s32 	%r1183, %r1182, 256;
	setp.ge.s32 	%p143, %r1183, %r147;
	@%p143 bra 	$L__BB27_220;
	ld.global.u64 	%rd657, [%rd57+2048];
$L__BB27_220:
	cvt.u32.u64 	%r1184, %rd56;
	add.s32 	%r1185, %r1184, 288;
	setp.ge.s32 	%p144, %r1185, %r147;
	@%p144 bra 	$L__BB27_222;
	ld.global.u64 	%rd658, [%rd57+2304];
$L__BB27_222:
	cvt.u32.u64 	%r1186, %rd56;
	add.s32 	%r1187, %r1186, 320;
	setp.ge.s32 	%p145, %r1187, %r147;
	@%p145 bra 	$L__BB27_224;
	ld.global.u64 	%rd659, [%rd57+2560];
$L__BB27_224:
	cvt.u32.u64 	%r1188, %rd56;
	add.s32 	%r1189, %r1188, 352;
	setp.ge.s32 	%p146, %r1189, %r147;
	@%p146 bra 	$L__BB27_226;
	ld.global.u64 	%rd660, [%rd57+2816];
$L__BB27_226:
	setp.gt.s32 	%p147, %r5, %r149;
	bar.sync 	0;
	st.shared.u64 	[%r113+-8], %rd649;
	st.shared.u64 	[%r114+-8], %rd650;
	st.shared.u64 	[%r115+-8], %rd651;
	st.shared.u64 	[%r116+-8], %rd652;
	st.shared.u64 	[%r117+-8], %rd653;
	st.shared.u64 	[%r118+-8], %rd654;
	st.shared.u64 	[%r119+-8], %rd655;
	st.shared.u64 	[%r120+-8], %rd656;
	st.shared.u64 	[%r121+-8], %rd657;
	st.shared.u64 	[%r122+-8], %rd658;
	st.shared.u64 	[%r123+-8], %rd659;
	st.shared.u64 	[%r124+-8], %rd660;
	bar.sync 	0;
	@%p147 bra 	$L__BB27_228;
	ld.shared.u64 	%rd475, [%r125+-36864];
	shl.b32 	%r1190, %r135, 3;
	mov.u32 	%r1191, _ZZN3cub18CUB_300001_SM_10006detail10radix_sort29DeviceRadixSortOnesweepKernelINS1_5radix10policy_hubImmyE10Policy1000ELNS0_9SortOrderE0EmmyiiNS1_21identity_decomposer_tEEEvPT5_SB_PT3_PKSC_PT1_PKSG_PT2_PKSK_T4_iiT6_E1s;
	add.s32 	%r1192, %r1191, 36864;
	add.s32 	%r1193, %r1192, %r1190;
	ld.shared.u64 	%rd476, [%r1193];
	add.s64 	%rd477, %rd476, %rd58;
	shl.b64 	%rd478, %rd477, 3;
	add.s64 	%rd479, %rd1, %rd478;
	st.global.u64 	[%rd479], %rd475;
	bar.warp.sync 	-1;
	ld.shared.u64 	%rd480, [%r125+-33792];
	shl.b32 	%r1194, %r136, 3;
	add.s32 	%r1195, %r1192, %r1194;
	ld.shared.u64 	%rd481, [%r1195];
	add.s64 	%rd482, %rd481, %rd58;
	shl.b64 	%rd483, %rd482, 3;
	add.s64 	%rd484, %rd1, %rd483;
	st.global.u64 	[%rd484+3072], %rd480;
	bar.warp.sync 	-1;
	ld.shared.u64 	%rd485, [%r125+-30720];
	shl.b32 	%r1196, %r137, 3;
	add.s32 	%r1197, %r1192, %r1196;
	ld.shared.u64 	%rd486, [%r1197];
	add.s64 	%rd487, %rd486, %rd58;
	shl.b64 	%rd488, %rd487, 3;
	add.s64 	%rd489, %rd1, %rd488;
	st.global.u64 	[%rd489+6144], %rd485;
	bar.warp.sync 	-1;
	ld.shared.u64 	%rd490, [%r125+-27648];
	shl.b32 	%r1198, %r138, 3;
	add.s32 	%r1199, %r1192, %r1198;
	ld.shared.u64 	%rd491, [%r1199];
	add.s64 	%rd492, %rd491, %rd58;
	shl.b64 	%rd493, %rd492, 3;
	add.s64 	%rd494, %rd1, %rd493;
	st.global.u64 	[%rd494+9216], %rd490;
	bar.warp.sync 	-1;
	ld.shared.u64 	%rd495, [%r125+-24576];
	shl.b32 	%r1200, %r139, 3;
	add.s32 	%r1201, %r1192, %r1200;
	ld.shared.u64 	%rd496, [%r1201];
	add.s64 	%rd497, %rd496, %rd58;
	shl.b64 	%rd498, %rd497, 3;
	add.s64 	%rd499, %rd1, %rd498;
	st.global.u64 	[%rd499+12288], %rd495;
	bar.warp.sync 	-1;
	ld.shared.u64 	%rd500, [%r125+-21504];
	shl.b32 	%r1202, %r140, 3;
	add.s32 	%r1203, %r1192, %r1202;
	ld.shared.u64 	%rd501, [%r1203];
	add.s64 	%rd502, %rd501, %rd58;
	shl.b64 	%rd503, %rd502, 3;
	add.s64 	%rd504, %rd1, %rd503;
	st.global.u64 	[%rd504+15360], %rd500;
	bar.warp.sync 	-1;
	ld.shared.u64 	%rd505, [%r125+-18432];
	shl.b32 	%r1204, %r141, 3;
	add.s32 	%r1205, %r1192, %r1204;
	ld.shared.u64 	%rd506, [%r1205];
	add.s64 	%rd507, %rd506, %rd58;
	shl.b64 	%rd508, %rd507, 3;
	add.s64 	%rd509, %rd1, %rd508;
	st.global.u64 	[%rd509+18432], %rd505;
	bar.warp.sync 	-1;
	ld.shared.u64 	%rd510, [%r125+-15360];
	shl.b32 	%r1206, %r142, 3;
	add.s32 	%r1207, %r1192, %r1206;
	ld.shared.u64 	%rd511, [%r1207];
	add.s64 	%rd512, %rd511, %rd58;
	shl.b64 	%rd513, %rd512, 3;
	add.s64 	%rd514, %rd1, %rd513;
	st.global.u64 	[%rd514+21504], %rd510;
	bar.warp.sync 	-1;
	ld.shared.u64 	%rd515, [%r125+-12288];
	shl.b32 	%r1208, %r143, 3;
	add.s32 	%r1209, %r1192, %r1208;
	ld.shared.u64 	%rd516, [%r1209];
	add.s64 	%rd517, %rd516, %rd58;
	shl.b64 	%rd518, %rd517, 3;
	add.s64 	%rd519, %rd1, %rd518;
	st.global.u64 	[%rd519+24576], %rd515;
	bar.warp.sync 	-1;
	ld.shared.u64 	%rd520, [%r125+-9216];
	shl.b32 	%r1210, %r144, 3;
	add.s32 	%r1211, %r1192, %r1210;
	ld.shared.u64 	%rd521, [%r1211];
	add.s64 	%rd522, %rd521, %rd58;
	shl.b64 	%rd523, %rd522, 3;
	add.s64 	%rd524, %rd1, %rd523;
	st.global.u64 	[%rd524+27648], %rd520;
	bar.warp.sync 	-1;
	ld.shared.u64 	%rd525, [%r125+-6144];
	shl.b32 	%r1212, %r145, 3;
	add.s32 	%r1213, %r1192, %r1212;
	ld.shared.u64 	%rd526, [%r1213];
	add.s64 	%rd527, %rd526, %rd58;
	shl.b64 	%rd528, %rd527, 3;
	add.s64 	%rd529, %rd1, %rd528;
	st.global.u64 	[%rd529+30720], %rd525;
	bar.warp.sync 	-1;
	ld.shared.u64 	%rd530, [%r125+-3072];
	shl.b32 	%r1214, %r146, 3;
	add.s32 	%r1215, %r1192, %r1214;
	ld.shared.u64 	%rd531, [%r1215];
	add.s64 	%rd532, %rd531, %rd58;
	shl.b64 	%rd533, %rd532, 3;
	add.s64 	%rd534, %rd1, %rd533;
	st.global.u64 	[%rd534+33792], %rd530;
	bar.warp.sync 	-1;
	bra.uni 	$L__BB27_253;
$L__BB27_228:
	mad.lo.s32 	%r148, %r4, -4608, %r149;
	shl.b32 	%r1216, %r135, 3;
	mov.u32 	%r1217, _ZZN3cub18CUB_300001_SM_10006detail10radix_sort29DeviceRadixSortOnesweepKernelINS1_5radix10policy_hubImmyE10Policy1000ELNS0_9SortOrderE0EmmyiiNS1_21identity_decomposer_tEEEvPT5_SB_PT3_PKSC_PT1_PKSG_PT2_PKSK_T4_iiT6_E1s;
	add.s32 	%r1218, %r1217, %r1216;
	ld.shared.u64 	%rd164, [%r1218+36864];
	setp.ge.s32 	%p148, %r1, %r148;
	@%p148 bra 	$L__BB27_230;
	ld.shared.u64 	%rd535, [%r125+-36864];
	add.s64 	%rd536, %rd164, %rd58;
	shl.b64 	%rd537, %rd536, 3;
	add.s64 	%rd538, %rd1, %rd537;
	st.global.u64 	[%rd538], %rd535;
$L__BB27_230:
	bar.warp.sync 	-1;
	shl.b32 	%r1219, %r136, 3;
	add.s32 	%r1221, %r1217, %r1219;
	ld.shared.u64 	%rd165, [%r1221+36864];
	add.s32 	%r1222, %r1, 384;
	setp.ge.s32 	%p149, %r1222, %r148;
	@%p149 bra 	$L__BB27_232;
	ld.shared.u64 	%rd539, [%r125+-33792];
	add.s64 	%rd540, %rd165, %rd58;
	shl.b64 	%rd541, %rd540, 3;
	add.s64 	%rd542, %rd1, %rd541;
	st.global.u64 	[%rd542+3072], %rd539;
$L__BB27_232:
	bar.warp.sync 	-1;
	shl.b32 	%r1223, %r137, 3;
	add.s32 	%r1225, %r1217, %r1223;
	ld.shared.u64 	%rd166, [%r1225+36864];
	add.s32 	%r1226, %r1, 768;
	setp.ge.s32 	%p150, %r1226, %r148;
	@%p150 bra 	$L__BB27_234;
	ld.shared.u64 	%rd543, [%r125+-30720];
	add.s64 	%rd544, %rd166, %rd58;
	shl.b64 	%rd545, %rd544, 3;
	add.s64 	%rd546, %rd1, %rd545;
	st.global.u64 	[%rd546+6144], %rd543;
$L__BB27_234:
	bar.warp.sync 	-1;
	shl.b32 	%r1227, %r138, 3;
	add.s32 	%r1229, %r1217, %r1227;
	ld.shared.u64 	%rd167, [%r1229+36864];
	add.s32 	%r1230, %r1, 1152;
	setp.ge.s32 	%p151, %r1230, %r148;
	@%p151 bra 	$L__BB27_236;
	ld.shared.u64 	%rd547, [%r125+-27648];
	add.s64 	%rd548, %rd167, %rd58;
	shl.b64 	%rd549, %rd548, 3;
	add.s64 	%rd550, %rd1, %rd549;
	st.global.u64 	[%rd550+9216], %rd547;
$L__BB27_236:
	bar.warp.sync 	-1;
	shl.b32 	%r1231, %r139, 3;
	add.s32 	%r1233, %r1217, %r1231;
	ld.shared.u64 	%rd168, [%r1233+36864];
	add.s32 	%r1234, %r1, 1536;
	setp.ge.s32 	%p152, %r1234, %r148;
	@%p152 bra 	$L__BB27_238;
	ld.shared.u64 	%rd551, [%r125+-24576];
	add.s64 	%rd552, %rd168, %rd58;
	shl.b64 	%rd553, %rd552, 3;
	add.s64 	%rd554, %rd1, %rd553;
	st.global.u64 	[%rd554+12288], %rd551;
$L__BB27_238:
	bar.warp.sync 	-1;
	shl.b32 	%r1235, %r140, 3;
	add.s32 	%r1237, %r1217, %r1235;
	ld.shared.u64 	%rd169, [%r1237+36864];
	add.s32 	%r1238, %r1, 1920;
	setp.ge.s32 	%p153, %r1238, %r148;
	@%p153 bra 	$L__BB27_240;
	ld.shared.u64 	%rd555, [%r125+-21504];
	add.s64 	%rd556, %rd169, %rd58;
	shl.b64 	%rd557, %rd556, 3;
	add.s64 	%rd558, %rd1, %rd557;
	st.global.u64 	[%rd558+15360], %rd555;
$L__BB27_240:
	bar.warp.sync 	-1;
	shl.b32 	%r1239, %r141, 3;
	add.s32 	%r1241, %r1217, %r1239;
	ld.shared.u64 	%rd170, [%r1241+36864];
	add.s32 	%r1242, %r1, 2304;
	setp.ge.s32 	%p154, %r1242, %r148;
	@%p154 bra 	$L__BB27_242;
	ld.shared.u64 	%rd559, [%r125+-18432];
	add.s64 	%rd560, %rd170, %rd58;
	shl.b64 	%rd561, %rd560, 3;
	add.s64 	%rd562, %rd1, %rd561;
	st.global.u64 	[%rd562+18432], %rd559;
$L__BB27_242:
	bar.warp.sync 	-1;
	shl.b32 	%r1243, %r142, 3;
	add.s32 	%r1245, %r1217, %r1243;
	ld.shared.u64 	%rd171, [%r1245+36864];
	add.s32 	%r1246, %r1, 2688;
	setp.ge.s32 	%p155, %r1246, %r148;
	@%p155 bra 	$L__BB27_244;
	ld.shared.u64 	%rd563, [%r125+-15360];
	add.s64 	%rd564, %rd171, %rd58;
	shl.b64 	%rd565, %rd564, 3;
	add.s64 	%rd566, %rd1, %rd565;
	st.global.u64 	[%rd566+21504], %rd563;
$L__BB27_244:
	bar.warp.sync 	-1;
	shl.b32 	%r1247, %r143, 3;
	add.s32 	%r1249, %r1217, %r1247;
	ld.shared.u64 	%rd172, [%r1249+36864];
	or.b32  	%r1250, %r1, 3072;
	setp.ge.s32 	%p156, %r1250, %r148;
	@%p156 bra 	$L__BB27_246;
	ld.shared.u64 	%rd567, [%r125+-12288];
	add.s64 	%rd568, %rd172, %rd58;
	shl.b64 	%rd569, %rd568, 3;
	add.s64 	%rd570, %rd1, %rd569;
	st.global.u64 	[%rd570+24576], %rd567;
$L__BB27_246:
	bar.warp.sync 	-1;
	shl.b32 	%r1251, %r144, 3;
	add.s32 	%r1253, %r1217, %r1251;
	ld.shared.u64 	%rd173, [%r1253+36864];
	add.s32 	%r1254, %r1, 3456;
	setp.ge.s32 	%p157, %r1254, %r148;
	@%p157 bra 	$L__BB27_248;
	ld.shared.u64 	%rd571, [%r125+-9216];
	add.s64 	%rd572, %rd173, %rd58;
	shl.b64 	%rd573, %rd572, 3;
	add.s64 	%rd574, %rd1, %rd573;
	st.global.u64 	[%rd574+27648], %rd571;
$L__BB27_248:
	bar.warp.sync 	-1;
	shl.b32 	%r1255, %r145, 3;
	add.s32 	%r1257, %r1217, %r1255;
	ld.shared.u64 	%rd174, [%r1257+36864];
	add.s32 	%r1258, %r1, 3840;
	setp.ge.s32 	%p158, %r1258, %r148;
	@%p158 bra 	$L__BB27_250;
	ld.shared.u64 	%rd575, [%r125+-6144];
	add.s64 	%rd576, %rd174, %rd58;
	shl.b64 	%rd577, %rd576, 3;
	add.s64 	%rd578, %rd1, %rd577;
	st.global.u64 	[%rd578+30720], %rd575;
$L__BB27_250:
	bar.warp.sync 	-1;
	shl.b32 	%r1259, %r146, 3;
	add.s32 	%r1261, %r1217, %r1259;
	ld.shared.u64 	%rd579, [%r1261+36864];
	add.s64 	%rd175, %rd579, %rd58;
	add.s32 	%r1262, %r1, 4224;
	setp.ge.s32 	%p159, %r1262, %r148;
	@%p159 bra 	$L__BB27_252;
	ld.shared.u64 	%rd580, [%r125+-3072];
	shl.b64 	%rd581, %rd175, 3;
	add.s64 	%rd582, %rd1, %rd581;
	st.global.u64 	[%rd582+33792], %rd580;
$L__BB27_252:
	bar.warp.sync 	-1;
$L__BB27_253:
	ret;

}
.func  (.param .align 16 .b8 func_retval0[16]) __internal_trig_reduction_slowpathd(
	.param .b64 __internal_trig_reduction_slowpathd_param_0
)
{
	.local .align 8 .b8 	__local_depot28[40];
	.reg .b64 	%SP;
	.reg .b64 	%SPL;
	.reg .pred 	%p<10>;
	.reg .b32 	%r<47>;
	.reg .b64 	%rd<74>;
	.reg .b64 	%fd<5>;

	mov.u64 	%SPL, __local_depot28;
	ld.param.f64 	%fd4, [__internal_trig_reduction_slowpathd_param_0];
	add.u64 	%rd1, %SPL, 0;
	{
	.reg .b32 %temp; 
	mov.b64 	{%temp, %r1}, %fd4;
	}
	shr.u32 	%r2, %r1, 20;
	and.b32  	%r3, %r2, 2047;
	setp.eq.s32 	%p1, %r3, 2047;
	mov.b32 	%r46, 0;
	@%p1 bra 	$L__BB28_9;
	add.s32 	%r20, %r3, -1024;
	mov.b64 	%rd20, %fd4;
	shl.b64 	%rd2, %rd20, 11;
	shr.u32 	%r4, %r20, 6;
	sub.s32 	%r45, 15, %r4;
	sub.s32 	%r21, 19, %r4;
	setp.lt.u32 	%p2, %r20, 128;
	selp.b32 	%r6, 18, %r21, %p2;
	setp.ge.s32 	%p3, %r45, %r6;
	mov.b64 	%rd70, 0;
	@%p3 bra 	$L__BB28_4;
	add.s32 	%r23, %r6, %r4;
	neg.s32 	%r43, %r23;
	or.b64  	%rd3, %rd2, -9223372036854775808;
	mov.b64 	%rd70, 0;
	mov.b32 	%r42, 0;
	mov.u64 	%rd25, __cudart_i2opi_d;
	mov.u32 	%r44, %r45;
$L__BB28_3:
	.pragma "nounroll";
	mul.wide.s32 	%rd22, %r42, 8;
	add.s64 	%rd23, %rd1, %rd22;
	mul.wide.s32 	%rd24, %r44, 8;
	add.s64 	%rd26, %rd25, %rd24;
	ld.global.nc.u64 	%rd27, [%rd26];
	{
	.reg .u32 %r0, %r1, %r2, %r3, %alo, %ahi, %blo, %bhi, %clo, %chi;
	mov.b64 	{%alo,%ahi}, %rd27;
	mov.b64 	{%blo,%bhi}, %rd3;
	mov.b64 	{%clo,%chi}, %rd70;
	mad.lo.cc.u32 	%r0, %alo, %blo, %clo;
	madc.hi.cc.u32 	%r1, %alo, %blo, %chi;
	madc.hi.u32 	%r2, %alo, %bhi, 0;
	mad.lo.cc.u32 	%r1, %alo, %bhi, %r1;
	madc.hi.cc.u32 	%r2, %ahi, %blo, %r2;
	madc.hi.u32 	%r3, %ahi, %bhi, 0;
	mad.lo.cc.u32 	%r1, %ahi, %blo, %r1;
	madc.lo.cc.u32 	%r2, %ahi, %bhi, %r2;
	addc.u32 	%r3, %r3, 0;
	mov.b64 	%rd28, {%r0,%r1};
	mov.b64 	%rd70, {%r2,%r3};
	}
	st.local.u64 	[%rd23], %rd28;
	add.s32 	%r44, %r44, 1;
	add.s32 	%r43, %r43, 1;
	add.s32 	%r42, %r42, 1;
	setp.ne.s32 	%p4, %r43, -15;
	mov.u32 	%r45, %r6;
	@%p4 bra 	$L__BB28_3;
$L__BB28_4:
	cvt.s64.s32 	%rd29, %r45;
	cvt.u64.u32 	%rd30, %r4;
	add.s64 	%rd31, %rd30, %rd29;
	shl.b64 	%rd32, %rd31, 3;
	add.s64 	%rd33, %rd1, %rd32;
	st.local.u64 	[%rd33+-120], %rd70;
	and.b32  	%r15, %r2, 63;
	ld.local.u64 	%rd72, [%rd1+16];
	ld.local.u64 	%rd71, [%rd1+24];
	setp.eq.s32 	%p5, %r15, 0;
	@%p5 bra 	$L__BB28_6;
	shl.b64 	%rd34, %rd71, %r15;
	shr.u64 	%rd35, %rd72, 1;
	xor.b32  	%r24, %r15, 63;
	shr.u64 	%rd36, %rd35, %r24;
	or.b64  	%rd71, %rd34, %rd36;
	ld.local.u64 	%rd37, [%rd1+8];
	shl.b64 	%rd38, %rd72, %r15;
	shr.u64 	%rd39, %rd37, 1;
	shr.u64 	%rd40, %rd39, %r24;
	or.b64  	%rd72, %rd38, %rd40;
$L__BB28_6:
	and.b32  	%r25, %r1, -2147483648;
	shr.u64 	%rd41, %rd71, 62;
	cvt.u32.u64 	%r26, %rd41;
	mov.b64 	{%r27, %r28}, %rd71;
	mov.b64 	{%r29, %r30}, %rd72;
	shf.l.wrap.b32 	%r31, %r30, %r27, 2;
	shf.l.wrap.b32 	%r32, %r27, %r28, 2;
	mov.b64 	%rd42, {%r31, %r32};
	shl.b64 	%rd43, %rd72, 2;
	shr.u64 	%rd44, %rd42, 63;
	cvt.u32.u64 	%r33, %rd44;
	add.s32 	%r34, %r33, %r26;
	setp.eq.s32 	%p6, %r25, 0;
	neg.s32 	%r35, %r34;
	selp.b32 	%r46, %r34, %r35, %p6;
	setp.gt.s64 	%p7, %rd42, -1;
	mov.b64 	%rd45, 0;
	{
	.reg .u32 %r0, %r1, %r2, %r3, %a0, %a1, %a2, %a3, %b0, %b1, %b2, %b3;
	mov.b64 	{%a0,%a1}, %rd45;
	mov.b64 	{%a2,%a3}, %rd45;
	mov.b64 	{%b0,%b1}, %rd43;
	mov.b64 	{%b2,%b3}, %rd42;
	sub.cc.u32 	%r0, %a0, %b0;
	subc.cc.u32 	%r1, %a1, %b1;
	subc.cc.u32 	%r2, %a2, %b2;
	subc.u32 	%r3, %a3, %b3;
	mov.b64 	%rd46, {%r0,%r1};
	mov.b64 	%rd47, {%r2,%r3};
	}
	xor.b32  	%r36, %r25, -2147483648;
	selp.b64 	%rd73, %rd42, %rd47, %p7;
	selp.b64 	%rd14, %rd43, %rd46, %p7;
	selp.b32 	%r17, %r25, %r36, %p7;
	clz.b64 	%r37, %rd73;
	cvt.u64.u32 	%rd15, %r37;
	setp.eq.s32 	%p8, %r37, 0;
	@%p8 bra 	$L__BB28_8;
	cvt.u32.u64 	%r38, %rd15;
	and.b32  	%r39, %r38, 63;
	shl.b64 	%rd48, %rd73, %r39;
	shr.u64 	%rd49, %rd14, 1;
	not.b32 	%r40, %r38;
	and.b32  	%r41, %r40, 63;
	shr.u64 	%rd50, %rd49, %r41;
	or.b64  	%rd73, %rd48, %rd50;
$L__BB28_8:
	mov.b64 	%rd51, -3958705157555305931;
	{
	.reg .u32 %r0, %r1, %r2, %r3, %alo, %ahi, %blo, %bhi;
	mov.b64 	{%alo,%ahi}, %rd73;
	mov.b64 	{%blo,%bhi}, %rd51;
	mul.lo.u32 	%r0, %alo, %blo;
	mul.hi.u32 	%r1, %alo, %blo;
	mad.lo.cc.u32 	%r1, %alo, %bhi, %r1;
	madc.hi.u32 	%r2, %alo, %bhi, 0;
	mad.lo.cc.u32 	%r1, %ahi, %blo, %r1;
	madc.hi.cc.u32 	%r2, %ahi, %blo, %r2;
	madc.hi.u32 	%r3, %ahi, %bhi, 0;
	mad.lo.cc.u32 	%r2, %ahi, %bhi, %r2;
	addc.u32 	%r3, %r3, 0;
	mov.b64 	%rd52, {%r0,%r1};
	mov.b64 	%rd53, {%r2,%r3};
	}
	setp.gt.s64 	%p9, %rd53, 0;
	{
	.reg .u32 %r0, %r1, %r2, %r3, %a0, %a1, %a2, %a3, %b0, %b1, %b2, %b3;
	mov.b64 	{%a0,%a1}, %rd52;
	mov.b64 	{%a2,%a3}, %rd53;
	mov.b64 	{%b0,%b1}, %rd52;
	mov.b64 	{%b2,%b3}, %rd53;
	add.cc.u32 	%r0, %a0, %b0;
	addc.cc.u32 	%r1, %a1, %b1;
	addc.cc.u32 	%r2, %a2, %b2;
	addc.u32 	%r3, %a3, %b3;
	mov.b64 	%rd54, {%r0,%r1};
	mov.b64 	%rd55, {%r2,%r3};
	}
	selp.b64 	%rd56, %rd55, %rd53, %p9;
	selp.s64 	%rd57, -1, 0, %p9;
	sub.s64 	%rd58, %rd57, %rd15;
	cvt.u64.u32 	%rd59, %r17;
	shl.b64 	%rd60, %rd59, 32;
	add.s64 	%rd61, %rd56, 1;
	shr.u64 	%rd62, %rd61, 10;
	add.s64 	%rd63, %rd62, 1;
	shr.u64 	%rd64, %rd63, 1;
	shl.b64 	%rd65, %rd58, 52;
	add.s64 	%rd66, %rd65, %rd64;
	add.s64 	%rd67, %rd66, 4602678819172646912;
	or.b64  	%rd68, %rd67, %rd60;
	mov.b64 	%fd4, %rd68;
$L__BB28_9:
	st.param.f64 	[func_retval0], %fd4;
	st.param.b32 	[func_retval0+8], %r46;
	ret;

}


// ===== COMPILED SASS (sm_100) =====

	.target	sm_100

	.elftype	@"ET_EXEC"


//--------------------- .note.nv.tkinfo           --------------------------
	.section	.note.nv.tkinfo,"",@"SHT_NOTE"
	.sectionflags	@"SHF_NOTE_NV_TKINFO"
	.tkinfo
        /*0018*/ 	.word	0x00000002
        /*0030*/ 	.string	""
        /*0030*/ 	.string	"ptxas"
        /*0030*/ 	.string	"Cuda compilation tools, release 13.0, V13.0.88"
        /*0030*/ 	.string	"Build cuda_13.0.r13.0/compiler.36424714_0"
        /*0030*/ 	.string	"-arch sm_100 -m 64 "



//--------------------- .note.nv.cuinfo           --------------------------
	.section	.note.nv.cuinfo,"",@"SHT_NOTE"
	.sectionflags	@"SHF_NOTE_NV_CUINFO"
        /*0018*/ 	.short	0x0002
        /*001a*/ 	.short	0x0064
        /*001c*/ 	.short	0x0082
	.zero		2


//--------------------- .nv.info                  --------------------------
	.section	.nv.info,"",@"SHT_CUDA_INFO"
	.align	4


	//----- nvinfo : EIATTR_REGCOUNT
	.align		4
        /*0000*/ 	.byte	0x04, 0x2f
        /*0002*/ 	.short	(.L_57 - .L_56)
	.align		4
.L_56:
        /*0004*/ 	.word	index@(_Z18init_curand_kernelP17curandStateXORWOWiy)
        /*0008*/ 	.word	0x0000001f


	//----- nvinfo : EIATTR_FRAME_SIZE
	.align		4
.L_57:
        /*000c*/ 	.byte	0x04, 0x11
        /*000e*/ 	.short	(.L_59 - .L_58)
	.align		4
.L_58:
        /*0010*/ 	.word	index@(_Z18init_curand_kernelP17curandStateXORWOWiy)
        /*0014*/ 	.word	0x00000000


	//----- nvinfo : EIATTR_REGCOUNT
	.align		4
.L_59:
        /*0018*/ 	.byte	0x04, 0x2f
        /*001a*/ 	.short	(.L_61 - .L_60)
	.align		4
.L_60:
        /*001c*/ 	.word	index@(_Z18init_weight_kernelP7double2i)
        /*0020*/ 	.word	0x0000000a


	//----- nvinfo : EIATTR_FRAME_SIZE
	.align		4
.L_61:
        /*0024*/ 	.byte	0x04, 0x11
        /*0026*/ 	.short	(.L_63 - .L_62)
	.align		4
.L_62:
        /*0028*/ 	.word	index@(_Z18init_weight_kernelP7double2i)
        /*002c*/ 	.word	0x00000000


	//----- nvinfo : EIATTR_REGCOUNT
	.align		4
.L_63:
        /*0030*/ 	.byte	0x04, 0x2f
        /*0032*/ 	.short	(.L_65 - .L_64)
	.align		4
.L_64:
        /*0034*/ 	.word	index@(_Z8x_kernelPhiii)
        /*0038*/ 	.word	0x00000008


	//----- nvinfo : EIATTR_FRAME_SIZE
	.align		4
.L_65:
        /*003c*/ 	.byte	0x04, 0x11
        /*003e*/ 	.short	(.L_67 - .L_66)
	.align		4
.L_66:
        /*0040*/ 	.word	index@(_Z8x_kernelPhiii)
        /*0044*/ 	.word	0x00000000


	//----- nvinfo : EIATTR_REGCOUNT
	.align		4
.L_67:
        /*0048*/ 	.byte	0x04, 0x2f
        /*004a*/ 	.short	(.L_69 - .L_68)
	.align		4
.L_68:
        /*004c*/ 	.word	index@(_Z9u3_kernelPhP17curandStateXORWOWP7double2iiiddd)
        /*0050*/ 	.word	0x00000028


	//----- nvinfo : EIATTR_FRAME_SIZE
	.align		4
.L_69:
        /*0054*/ 	.byte	0x04, 0x11
        /*0056*/ 	.short	(.L_71 - .L_70)
	.align		4
.L_70:
        /*0058*/ 	.word	index@($_Z9u3_kernelPhP17curandStateXORWOWP7double2iiiddd$__internal_trig_reduction_slowpathd)
        /*005c*/ 	.word	0x00000028


	//----- nvinfo : EIATTR_FRAME_SIZE
	.align		4
.L_71:
        /*0060*/ 	.byte	0x04, 0x11
        /*0062*/ 	.short	(.L_73 - .L_72)
	.align		4
.L_72:
        /*0064*/ 	.word	index@(_Z9u3_kernelPhP17curandStateXORWOWP7double2iiiddd)
        /*0068*/ 	.word	0x00000028


	//----- nvinfo : EIATTR_REGCOUNT
	.align		4
.L_73:
        /*006c*/ 	.byte	0x04, 0x2f
        /*006e*/ 	.short	(.L_75 - .L_74)
	.align		4
.L_74:
        /*0070*/ 	.word	index@(_Z9cx_kernelPhiiii)
        /*0074*/ 	.word	0x0000000e


	//----- nvinfo : EIATTR_FRAME_SIZE
	.align		4
.L_75:
        /*0078*/ 	.byte	0x04, 0x11
        /*007a*/ 	.short	(.L_77 - .L_76)
	.align		4
.L_76:
        /*007c*/ 	.word	index@(_Z9cx_kernelPhiiii)
        /*0080*/ 	.word	0x00000000


	//----- nvinfo : EIATTR_REGCOUNT
	.align		4
.L_77:
        /*0084*/ 	.byte	0x04, 0x2f
        /*0086*/ 	.short	(.L_79 - .L_78)
	.align		4
.L_78:
        /*0088*/ 	.word	index@(_Z10cu3_kernelPhP17curandStateXORWOWiiiiddd)
        /*008c*/ 	.word	0x00000020


	//----- nvinfo : EIATTR_FRAME_SIZE
	.align		4
.L_79:
        /*0090*/ 	.byte	0x04, 0x11
        /*0092*/ 	.short	(.L_81 - .L_80)
	.align		4
.L_80:
        /*0094*/ 	.word	index@($_Z10cu3_kernelPhP17curandStateXORWOWiiiiddd$__internal_trig_reduction_slowpathd)
        /*0098*/ 	.word	0x00000028


	//----- nvinfo : EIATTR_FRAME_SIZE
	.align		4
.L_81:
        /*009c*/ 	.byte	0x04, 0x11
        /*009e*/ 	.short	(.L_83 - .L_82)
	.align		4
.L_82:
        /*00a0*/ 	.word	index@(_Z10cu3_kernelPhP17curandStateXORWOWiiiiddd)
        /*00a4*/ 	.word	0x00000028


	//----- nvinfo : EIATTR_REGCOUNT
	.align		4
.L_83:
        /*00a8*/ 	.byte	0x04, 0x2f
        /*00aa*/ 	.short	(.L_85 - .L_84)
	.align		4
.L_84:
        /*00ac*/ 	.word	index@(_Z21pack_to_uint64_kernelPhPmii)
        /*00b0*/ 	.word	0x00000010


	//----- nvinfo : EIATTR_FRAME_SIZE
	.align		4
.L_85:
        /*00b4*/ 	.byte	0x04, 0x11
        /*00b6*/ 	.short	(.L_87 - .L_86)
	.align		4
.L_86:
        /*00b8*/ 	.word	index@(_Z21pack_to_uint64_kernelPhPmii)
        /*00bc*/ 	.word	0x00000000


	//----- nvinfo : EIATTR_REGCOUNT
	.align		4
.L_87:
        /*00c0*/ 	.byte	0x04, 0x2f
        /*00c2*/ 	.short	(.L_89 - .L_88)
	.align		4
.L_88:
        /*00c4*/ 	.word	index@(_Z32resample_from_kept_states_kernelPhP17curandStateXORWOWP7double2iiPKmPKdi)
        /*00c8*/ 	.word	0x00000016


	//----- nvinfo : EIATTR_FRAME_SIZE
	.align		4
.L_89:
        /*00cc*/ 	.byte	0x04, 0x11
        /*00ce*/ 	.short	(.L_91 - .L_90)
	.align		4
.L_90:
        /*00d0*/ 	.word	index@(_Z32resample_from_kept_states_kernelPhP17curandStateXORWOWP7double2iiPKmPKdi)
        /*00d4*/ 	.word	0x00000000


	//----- nvinfo : EIATTR_REGCOUNT
	.align		4
.L_91:
        /*00d8*/ 	.byte	0x04, 0x2f
        /*00da*/ 	.short	(.L_93 - .L_92)
	.align		4
.L_92:
        /*00dc*/ 	.word	index@(_ZN6thrust24THRUST_300001_SM_1000_NS8cuda_cub4core6detail13_kernel_agentINS1_15__reduce_by_key9InitAgentIN3cub18CUB_300001_SM_100024ReduceByKeyScanTileStateI7double2iLb0EEEiPiEEJSB_iSC_EEEvDpT0_)
        /*00e0*/ 	.word	0x0000000a


	//----- nvinfo : EIATTR_FRAME_SIZE
	.align		4
.L_93:
        /*00e4*/ 	.byte	0x04, 0x11
        /*00e6*/ 	.short	(.L_95 - .L_94)
	.align		4
.L_94:
        /*00e8*/ 	.word	index@(_ZN6thrust24THRUST_300001_SM_1000_NS8cuda_cub4core6detail13_kernel_agentINS1_15__reduce_by_key9InitAgentIN3cub18CUB_300001_SM_100024ReduceByKeyScanTileStateI7double2iLb0EEEiPiEEJSB_iSC_EEEvDpT0_)
        /*00ec*/ 	.word	0x00000000


	//----- nvinfo : EIATTR_REGCOUNT
	.align		4
.L_95:
        /*00f0*/ 	.byte	0x04, 0x2f
        /*00f2*/ 	.short	(.L_97 - .L_96)
	.align		4
.L_96:
        /*00f4*/ 	.word	index@(_ZN6thrust24THRUST_300001_SM_1000_NS8cuda_cub4core6detail13_kernel_agentINS1_15__reduce_by_key16ReduceByKeyAgentINS0_6detail15normal_iteratorINS0_10device_ptrImEEEENS9_I7double2EESB_NS8_ISD_EEN4cuda3std3__48equal_toImEEN12Trajectories19cuDoubleComplex_addEPiiEEJSB_SD_SB_SE_SM_N3cub18CUB_300001_SM_100024ReduceByKeyScanTileStateISC_iLb0EEESJ_SL_iiEEEvDpT0_)
        /*00f8*/ 	.word	0x0000004e


	//----- nvinfo : EIATTR_FRAME_SIZE
	.align		4
.L_97:
        /*00fc*/ 	.byte	0x04, 0x11
        /*00fe*/ 	.short	(.L_99 - .L_98)
	.align		4
.L_98:
        /*0100*/ 	.word	index@(_ZN6thrust24THRUST_300001_SM_1000_NS8cuda_cub4core6detail13_kernel_agentINS1_15__reduce_by_key16ReduceByKeyAgentINS0_6detail15normal_iteratorINS0_10device_ptrImEEEENS9_I7double2EESB_NS8_ISD_EEN4cuda3std3__48equal_toImEEN12Trajectories19cuDoubleComplex_addEPiiEEJSB_SD_SB_SE_SM_N3cub18CUB_300001_SM_100024ReduceByKeyScanTileStateISC_iLb0EEESJ_SL_iiEEEvDpT0_)
        /*0104*/ 	.word	0x00000000


	//----- nvinfo : EIATTR_REGCOUNT
	.align		4
.L_99:
        /*0108*/ 	.byte	0x04, 0x2f
        /*010a*/ 	.short	(.L_101 - .L_100)
	.align		4
.L_100:
        /*010c*/ 	.word	index@(_ZN6thrust24THRUST_300001_SM_1000_NS8cuda_cub4core6detail13_kernel_agentINS1_15__reduce_by_key9InitAgentIN3cub18CUB_300001_SM_100024ReduceByKeyScanTileStateI7double2lLb0EEElPlEEJSB_lSC_EEEvDpT0_)
        /*0110*/ 	.word	0x0000000a


	//----- nvinfo : EIATTR_FRAME_SIZE
	.align		4
.L_101:
        /*0114*/ 	.byte	0x04, 0x11
        /*0116*/ 	.short	(.L_103 - .L_102)
	.align		4
.L_102:
        /*0118*/ 	.word	index@(_ZN6thrust24THRUST_300001_SM_1000_NS8cuda_cub4core6detail13_kernel_agentINS1_15__reduce_by_key9InitAgentIN3cub18CUB_300001_SM_100024ReduceByKeyScanTileStateI7double2lLb0EEElPlEEJSB_lSC_EEEvDpT0_)
        /*011c*/ 	.word	0x00000000


	//----- nvinfo : EIATTR_REGCOUNT
	.align		4
.L_103:
        /*0120*/ 	.byte	0x04, 0x2f
        /*0122*/ 	.short	(.L_105 - .L_104)
	.align		4
.L_104:
        /*0124*/ 	.word	index@(_ZN6thrust24THRUST_300001_SM_1000_NS8cuda_cub4core6detail13_kernel_agentINS1_15__reduce_by_key16ReduceByKeyAgentINS0_6detail15normal_iteratorINS0_10device_ptrImEEEENS9_I7double2EESB_NS8_ISD_EEN4cuda3std3__48equal_toImEEN12Trajectories19cuDoubleComplex_addEPllEEJSB_SD_SB_SE_SM_N3cub18CUB_300001_SM_100024ReduceByKeyScanTileStateISC_lLb0EEESJ_SL_llEEEvDpT0_)
        /*0128*/ 	.word	0x0000004b


	//----- nvinfo : EIATTR_FRAME_SIZE
	.align		4
.L_105:
        /*012c*/ 	.byte	0x04, 0x11
        /*012e*/ 	.short	(.L_107 - .L_106)
	.align		4
.L_106:
        /*0130*/ 	.word	index@(_ZN6thrust24THRUST_300001_SM_1000_NS8cuda_cub4core6detail13_kernel_agentINS1_15__reduce_by_key16ReduceByKeyAgentINS0_6detail15normal_iteratorINS0_10device_ptrImEEEENS9_I7double2EESB_NS8_ISD_EEN4cuda3std3__48equal_toImEEN12Trajectories19cuDoubleComplex_addEPllEEJSB_SD_SB_SE_SM_N3cub18CUB_300001_SM_100024ReduceByKeyScanTileStateISC_lLb0EEESJ_SL_llEEEvDpT0_)
        /*0134*/ 	.word	0x00000000


	//----- nvinfo : EIATTR_REGCOUNT
	.align		4
.L_107:
        /*0138*/ 	.byte	0x04, 0x2f
        /*013a*/ 	.short	(.L_109 - .L_108)
	.align		4
.L_108:
        /*013c*/ 	.word	index@(_ZN6thrust24THRUST_300001_SM_1000_NS8cuda_cub4core6detail13_kernel_agentINS1_15__reduce_by_key9InitAgentIN3cub18CUB_300001_SM_100024ReduceByKeyScanTileStateIiiLb1EEEiPiEEJSA_iSB_EEEvDpT0_)
        /*0140*/ 	.word	0x0000000e


	//----- nvinfo : EIATTR_FRAME_SIZE
	.align		4
.L_109:
        /*0144*/ 	.byte	0x04, 0x11
        /*0146*/ 	.short	(.L_111 - .L_110)
	.align		4
.L_110:
        /*0148*/ 	.word	index@(_ZN6thrust24THRUST_300001_SM_1000_NS8cuda_cub4core6detail13_kernel_agentINS1_15__reduce_by_key9InitAgentIN3cub18CUB_300001_SM_100024ReduceByKeyScanTileStateIiiLb1EEEiPiEEJSA_iSB_EEEvDpT0_)
        /*014c*/ 	.word	0x00000000


	//----- nvinfo : EIATTR_REGCOUNT
	.align		4
.L_111:
        /*0150*/ 	.byte	0x04, 0x2f
        /*0152*/ 	.short	(.L_113 - .L_112)
	.align		4
.L_112:
        /*0154*/ 	.word	index@(_ZN6thrust24THRUST_300001_SM_1000_NS8cuda_cub4core6detail13_kernel_agentINS1_15__reduce_by_key16ReduceByKeyAgentINS0_6detail15normal_iteratorINS0_10device_ptrImEEEENS0_17constant_iteratorIiNS0_11use_defaultESD_EESB_NS8_INS9_IiEEEEN4cuda3std3__48equal_toImEENSJ_4plusIiEEPiiEEJSB_SE_SB_SG_SO_N3cub18CUB_300001_SM_100024ReduceByKeyScanTileStateIiiLb1EEESL_SN_iiEEEvDpT0_)
        /*0158*/ 	.word	0x00000040


	//----- nvinfo : EIATTR_FRAME_SIZE
	.align		4
.L_113:
        /*015c*/ 	.byte	0x04, 0x11
        /*015e*/ 	.short	(.L_115 - .L_114)
	.align		4
.L_114:
        /*0160*/ 	.word	index@(_ZN6thrust24THRUST_300001_SM_1000_NS8cuda_cub4core6detail13_kernel_agentINS1_15__reduce_by_key16ReduceByKeyAgentINS0_6detail15normal_iteratorINS0_10device_ptrImEEEENS0_17constant_iteratorIiNS0_11use_defaultESD_EESB_NS8_INS9_IiEEEEN4cuda3std3__48equal_toImEENSJ_4plusIiEEPiiEEJSB_SE_SB_SG_SO_N3cub18CUB_300001_SM_100024ReduceByKeyScanTileStateIiiLb1EEESL_SN_iiEEEvDpT0_)
        /*0164*/ 	.word	0x00000000


	//----- nvinfo : EIATTR_REGCOUNT
	.align		4
.L_115:
        /*0168*/ 	.byte	0x04, 0x2f
        /*016a*/ 	.short	(.L_117 - .L_116)
	.align		4
.L_116:
        /*016c*/ 	.word	index@(_ZN6thrust24THRUST_300001_SM_1000_NS8cuda_cub4core6detail13_kernel_agentINS1_15__reduce_by_key9InitAgentIN3cub18CUB_300001_SM_100024ReduceByKeyScanTileStateIilLb1EEElPlEEJSA_lSB_EEEvDpT0_)
        /*0170*/ 	.word	0x0000000e


	//----- nvinfo : EIATTR_FRAME_SIZE
	.align		4
.L_117:
        /*0174*/ 	.byte	0x04, 0x11
        /*0176*/ 	.short	(.L_119 - .L_118)
	.align		4
.L_118:
        /*0178*/ 	.word	index@(_ZN6thrust24THRUST_300001_SM_1000_NS8cuda_cub4core6detail13_kernel_agentINS1_15__reduce_by_key9InitAgentIN3cub18CUB_300001_SM_100024ReduceByKeyScanTileStateIilLb1EEElPlEEJSA_lSB_EEEvDpT0_)
        /*017c*/ 	.word	0x00000000


	//----- nvinfo : EIATTR_REGCOUNT
	.align		4
.L_119:
        /*0180*/ 	.byte	0x04, 0x2f
        /*0182*/ 	.short	(.L_121 - .L_120)
	.align		4
.L_120:
        /*0184*/ 	.word	index@(_ZN6thrust24THRUST_300001_SM_1000_NS8cuda_cub4core6detail13_kernel_agentINS1_15__reduce_by_key16ReduceByKeyAgentINS0_6detail15normal_iteratorINS0_10device_ptrImEEEENS0_17constant_iteratorIiNS0_11use_defaultESD_EESB_NS8_INS9_IiEEEEN4cuda3std3__48equal_toImEENSJ_4plusIiEEPllEEJSB_SE_SB_SG_SO_N3cub18CUB_300001_SM_100024ReduceByKeyScanTileStateIilLb1EEESL_SN_llEEEvDpT0_)
        /*0188*/ 	.word	0x00000050


	//----- nvinfo : EIATTR_FRAME_SIZE
	.align		4
.L_121:
        /*018c*/ 	.byte	0x04, 0x11
        /*018e*/ 	.short	(.L_123 - .L_122)
	.align		4
.L_122:
        /*0190*/ 	.word	index@(_ZN6thrust24THRUST_300001_SM_1000_NS8cuda_cub4core6detail13_kernel_agentINS1_15__reduce_by_key16ReduceByKeyAgentINS0_6detail15normal_iteratorINS0_10device_ptrImEEEENS0_17constant_iteratorIiNS0_11use_defaultESD_EESB_NS8_INS9_IiEEEEN4cuda3std3__48equal_toImEENSJ_4plusIiEEPllEEJSB_SE_SB_SG_SO_N3cub18CUB_300001_SM_100024ReduceByKeyScanTileStateIilLb1EEESL_SN_llEEEvDpT0_)
        /*0194*/ 	.word	0x00000000


	//----- nvinfo : EIATTR_REGCOUNT
	.align		4
.L_123:
        /*0198*/ 	.byte	0x04, 0x2f
        /*019a*/ 	.short	(.L_125 - .L_124)
	.align		4
.L_124:
        /*019c*/ 	.word	index@(_ZN3cub18CUB_300001_SM_10006detail11EmptyKernelIvEEvv)
        /*01a0*/ 	.word	0x00000004


	//----- nvinfo : EIATTR_FRAME_SIZE
	.align		4
.L_125:
        /*01a4*/ 	.byte	0x04, 0x11
        /*01a6*/ 	.short	(.L_127 - .L_126)
	.align		4
.L_126:
        /*01a8*/ 	.word	index@(_ZN3cub18CUB_300001_SM_10006detail11EmptyKernelIvEEvv)
        /*01ac*/ 	.word	0x00000000


	//----- nvinfo : EIATTR_REGCOUNT
	.align		4
.L_127:
        /*01b0*/ 	.byte	0x04, 0x2f
        /*01b2*/ 	.short	(.L_129 - .L_128)
	.align		4
.L_128:
        /*01b4*/ 	.word	index@(_ZN3cub18CUB_300001_SM_10006detail8for_each13static_kernelINS2_12policy_hub_t12policy_500_tEmN6thrust24THRUST_300001_SM_1000_NS8cuda_cub20__uninitialized_fill7functorINS7_10device_ptrImEEmEEEEvT0_T1_)
        /*01b8*/ 	.word	0x00000009


	//----- nvinfo : EIATTR_FRAME_SIZE
	.align		4
.L_129:
        /*01bc*/ 	.byte	0x04, 0x11
        /*01be*/ 	.short	(.L_131 - .L_130)
	.align		4
.L_130:
        /*01c0*/ 	.word	index@(_ZN3cub18CUB_300001_SM_10006detail8for_each13static_kernelINS2_12policy_hub_t12policy_500_tEmN6thrust24THRUST_300001_SM_1000_NS8cuda_cub20__uninitialized_fill7functorINS7_10device_ptrImEEmEEEEvT0_T1_)
        /*01c4*/ 	.word	0x00000000


	//----- nvinfo : EIATTR_REGCOUNT
	.align		4
.L_131:
        /*01c8*/ 	.byte	0x04, 0x2f
        /*01ca*/ 	.short	(.L_133 - .L_132)
	.align		4
.L_132:
        /*01cc*/ 	.word	index@(_ZN3cub18CUB_300001_SM_10006detail8for_each13static_kernelINS2_12policy_hub_t12policy_500_tEmN6thrust24THRUST_300001_SM_1000_NS8cuda_cub20__uninitialized_fill7functorINS7_10device_ptrI7double2EESC_EEEEvT0_T1_)
        /*01d0*/ 	.word	0x0000000b


	//----- nvinfo : EIATTR_FRAME_SIZE
	.align		4
.L_133:
        /*01d4*/ 	.byte	0x04, 0x11
        /*01d6*/ 	.short	(.L_135 - .L_134)
	.align		4
.L_134:
        /*01d8*/ 	.word	index@(_ZN3cub18CUB_300001_SM_10006detail8for_each13static_kernelINS2_12policy_hub_t12policy_500_tEmN6thrust24THRUST_300001_SM_1000_NS8cuda_cub20__uninitialized_fill7functorINS7_10device_ptrI7double2EESC_EEEEvT0_T1_)
        /*01dc*/ 	.word	0x00000000


	//----- nvinfo : EIATTR_REGCOUNT
	.align		4
.L_135:
        /*01e0*/ 	.byte	0x04, 0x2f
        /*01e2*/ 	.short	(.L_137 - .L_136)
	.align		4
.L_136:
        /*01e4*/ 	.word	index@(_ZN3cub18CUB_300001_SM_10006detail8for_each13static_kernelINS2_12policy_hub_t12policy_500_tEmN6thrust24THRUST_300001_SM_1000_NS8cuda_cub20__uninitialized_fill7functorINS7_10device_ptrIiEEiEEEEvT0_T1_)
        /*01e8*/ 	.word	0x00000008


	//----- nvinfo : EIATTR_FRAME_SIZE
	.align		4
.L_137:
        /*01ec*/ 	.byte	0x04, 0x11
        /*01ee*/ 	.short	(.L_139 - .L_138)
	.align		4
.L_138:
        /*01f0*/ 	.word	index@(_ZN3cub18CUB_300001_SM_10006detail8for_each13static_kernelINS2_12policy_hub_t12policy_500_tEmN6thrust24THRUST_300001_SM_1000_NS8cuda_cub20__uninitialized_fill7functorINS7_10device_ptrIiEEiEEEEvT0_T1_)
        /*01f4*/ 	.word	0x00000000


	//----- nvinfo : EIATTR_REGCOUNT
	.align		4
.L_139:
        /*01f8*/ 	.byte	0x04, 0x2f
        /*01fa*/ 	.short	(.L_141 - .L_140)
	.align		4
.L_140:
        /*01fc*/ 	.word	index@(_ZN3cub18CUB_300001_SM_10006detail10radix_sort31DeviceRadixSortSingleTileKernelINS1_5radix10policy_hubIm7double2yE10Policy1000ELNS0_9SortOrderE0EmS6_yNS1_21identity_decomposer_tEEEvPKT1_PSB_PKT2_PSF_T3_iiT4_)
        /*0200*/ 	.word	0x0000005f


	//----- nvinfo : EIATTR_FRAME_SIZE
	.align		4
.L_141:
        /*0204*/ 	.byte	0x04, 0x11
        /*0206*/ 	.short	(.L_143 - .L_142)
	.align		4
.L_142:
        /*0208*/ 	.word	index@(_ZN3cub18CUB_300001_SM_10006detail10radix_sort31DeviceRadixSortSingleTileKernelINS1_5radix10policy_hubIm7double2yE10Policy1000ELNS0_9SortOrderE0EmS6_yNS1_21identity_decomposer_tEEEvPKT1_PSB_PKT2_PSF_T3_iiT4_)
        /*020c*/ 	.word	0x00000000


	//----- nvinfo : EIATTR_REGCOUNT
	.align		4
.L_143:
        /*0210*/ 	.byte	0x04, 0x2f
        /*0212*/ 	.short	(.L_145 - .L_144)
	.align		4
.L_144:
        /*0214*/ 	.word	index@(_ZN3cub18CUB_300001_SM_10006detail10radix_sort30DeviceRadixSortHistogramKernelINS1_5radix10policy_hubIm7double2yE10Policy1000ELNS0_9SortOrderE0EmyNS1_21identity_decomposer_tEEEvPT2_PKT1_SB_iiT3_)
        /*0218*/ 	.word	0x00000030


	//----- nvinfo : EIATTR_FRAME_SIZE
	.align		4
.L_145:
        /*021c*/ 	.byte	0x04, 0x11
        /*021e*/ 	.short	(.L_147 - .L_146)
	.align		4
.L_146:
        /*0220*/ 	.word	index@(_ZN3cub18CUB_300001_SM_10006detail10radix_sort30DeviceRadixSortHistogramKernelINS1_5radix10policy_hubIm7double2yE10Policy1000ELNS0_9SortOrderE0EmyNS1_21identity_decomposer_tEEEvPT2_PKT1_SB_iiT3_)
        /*0224*/ 	.word	0x00000000


	//----- nvinfo : EIATTR_REGCOUNT
	.align		4
.L_147:
        /*0228*/ 	.byte	0x04, 0x2f
        /*022a*/ 	.short	(.L_149 - .L_148)
	.align		4
.L_148:
        /*022c*/ 	.word	index@(_ZN3cub18CUB_300001_SM_10006detail10radix_sort33DeviceRadixSortExclusiveSumKernelINS1_5radix10policy_hubIm7double2yE10Policy1000EyEEvPT0_)
        /*0230*/ 	.word	0x00000020


	//----- nvinfo : EIATTR_FRAME_SIZE
	.align		4
.L_149:
        /*0234*/ 	.byte	0x04, 0x11
        /*0236*/ 	.short	(.L_151 - .L_150)
	.align		4
.L_150:
        /*0238*/ 	.word	index@(_ZN3cub18CUB_300001_SM_10006detail10radix_sort33DeviceRadixSortExclusiveSumKernelINS1_5radix10policy_hubIm7double2yE10Policy1000EyEEvPT0_)
        /*023c*/ 	.word	0x00000000


	//----- nvinfo : EIATTR_REGCOUNT
	.align		4
.L_151:
        /*0240*/ 	.byte	0x04, 0x2f
        /*0242*/ 	.short	(.L_153 - .L_152)
	.align		4
.L_152:
        /*0244*/ 	.word	index@(_ZN3cub18CUB_300001_SM_10006detail10radix_sort29DeviceRadixSortOnesweepKernelINS1_5radix10policy_hubIm7double2yE10Policy1000ELNS0_9SortOrderE0EmS6_yiiNS1_21identity_decomposer_tEEEvPT5_SC_PT3_PKSD_PT1_PKSH_PT2_PKSL_T4_iiT6_)
        /*0248*/ 	.word	0x00000042


	//----- nvinfo : EIATTR_FRAME_SIZE
	.align		4
.L_153:
        /*024c*/ 	.byte	0x04, 0x11
        /*024e*/ 	.short	(.L_155 - .L_154)
	.align		4
.L_154:
        /*0250*/ 	.word	index@(_ZN3cub18CUB_300001_SM_10006detail10radix_sort29DeviceRadixSortOnesweepKernelINS1_5radix10policy_hubIm7double2yE10Policy1000ELNS0_9SortOrderE0EmS6_yiiNS1_21identity_decomposer_tEEEvPT5_SC_PT3_PKSD_PT1_PKSH_PT2_PKSL_T4_iiT6_)
        /*0254*/ 	.word	0x00000000


	//----- nvinfo : EIATTR_REGCOUNT
	.align		4
.L_155:
        /*0258*/ 	.byte	0x04, 0x2f
        /*025a*/ 	.short	(.L_157 - .L_156)
	.align		4
.L_156:
        /*025c*/ 	.word	index@(_ZN3cub18CUB_300001_SM_10006detail10radix_sort31DeviceRadixSortSingleTileKernelINS1_5radix10policy_hubImmyE10Policy1000ELNS0_9SortOrderE0EmmyNS1_21identity_decomposer_tEEEvPKT1_PSA_PKT2_PSE_T3_iiT4_)
        /*0260*/ 	.word	0x0000007f


	//----- nvinfo : EIATTR_FRAME_SIZE
	.align		4
.L_157:
        /*0264*/ 	.byte	0x04, 0x11
        /*0266*/ 	.short	(.L_159 - .L_158)
	.align		4
.L_158:
        /*0268*/ 	.word	index@(_ZN3cub18CUB_300001_SM_10006detail10radix_sort31DeviceRadixSortSingleTileKernelINS1_5radix10policy_hubImmyE10Policy1000ELNS0_9SortOrderE0EmmyNS1_21identity_decomposer_tEEEvPKT1_PSA_PKT2_PSE_T3_iiT4_)
        /*026c*/ 	.word	0x00000000


	//----- nvinfo : EIATTR_REGCOUNT
	.align		4
.L_159:
        /*0270*/ 	.byte	0x04, 0x2f
        /*0272*/ 	.short	(.L_161 - .L_160)
	.align		4
.L_160:
        /*0274*/ 	.word	index@(_ZN3cub18CUB_300001_SM_10006detail10radix_sort30DeviceRadixSortHistogramKernelINS1_5radix10policy_hubImmyE10Policy1000ELNS0_9SortOrderE0EmyNS1_21identity_decomposer_tEEEvPT2_PKT1_SA_iiT3_)
        /*0278*/ 	.word	0x00000030


	//----- nvinfo : EIATTR_FRAME_SIZE
	.align		4
.L_161:
        /*027c*/ 	.byte	0x04, 0x11
        /*027e*/ 	.short	(.L_163 - .L_162)
	.align		4
.L_162:
        /*0280*/ 	.word	index@(_ZN3cub18CUB_300001_SM_10006detail10radix_sort30DeviceRadixSortHistogramKernelINS1_5radix10policy_hubImmyE10Policy1000ELNS0_9SortOrderE0EmyNS1_21identity_decomposer_tEEEvPT2_PKT1_SA_iiT3_)
        /*0284*/ 	.word	0x00000000


	//----- nvinfo : EIATTR_REGCOUNT
	.align		4
.L_163:
        /*0288*/ 	.byte	0x04, 0x2f
        /*028a*/ 	.short	(.L_165 - .L_164)
	.align		4
.L_164:
        /*028c*/ 	.word	index@(_ZN3cub18CUB_300001_SM_10006detail10radix_sort33DeviceRadixSortExclusiveSumKernelINS1_5radix10policy_hubImmyE10Policy1000EyEEvPT0_)
        /*0290*/ 	.word	0x00000020


	//----- nvinfo : EIATTR_FRAME_SIZE
	.align		4
.L_165:
        /*0294*/ 	.byte	0x04, 0x11
        /*0296*/ 	.short	(.L_167 - .L_166)
	.align		4
.L_166:
        /*0298*/ 	.word	index@(_ZN3cub18CUB_300001_SM_10006detail10radix_sort33DeviceRadixSortExclusiveSumKernelINS1_5radix10policy_hubImmyE10Policy1000EyEEvPT0_)
        /*029c*/ 	.word	0x00000000


	//----- nvinfo : EIATTR_REGCOUNT
	.align		4
.L_167:
        /*02a0*/ 	.byte	0x04, 0x2f
        /*02a2*/ 	.short	(.L_169 - .L_168)
	.align		4
.L_168:
        /*02a4*/ 	.word	index@(_ZN3cub18CUB_300001_SM_10006detail10radix_sort29DeviceRadixSortOnesweepKernelINS1_5radix10policy_hubImmyE10Policy1000ELNS0_9SortOrderE0EmmyiiNS1_21identity_decomposer_tEEEvPT5_SB_PT3_PKSC_PT1_PKSG_PT2_PKSK_T4_iiT6_)
        /*02a8*/ 	.word	0x0000004f


	//----- nvinfo : EIATTR_FRAME_SIZE
	.align		4
.L_169:
        /*02ac*/ 	.byte	0x04, 0x11
        /*02ae*/ 	.short	(.L_171 - .L_170)
	.align		4
.L_170:
        /*02b0*/ 	.word	index@(_ZN3cub18CUB_300001_SM_10006detail10radix_sort29DeviceRadixSortOnesweepKernelINS1_5radix10policy_hubImmyE10Policy1000ELNS0_9SortOrderE0EmmyiiNS1_21identity_decomposer_tEEEvPT5_SB_PT3_PKSC_PT1_PKSG_PT2_PKSK_T4_iiT6_)
        /*02b4*/ 	.word	0x00000000


	//----- nvinfo : EIATTR_MIN_STACK_SIZE
	.align		4
.L_171:
        /*02b8*/ 	.byte	0x04, 0x12
        /*02ba*/ 	.short	(.L_173 - .L_172)
	.align		4
.L_172:
        /*02bc*/ 	.word	index@(_ZN3cub18CUB_300001_SM_10006detail10radix_sort29DeviceRadixSortOnesweepKernelINS1_5radix10policy_hubImmyE10Policy1000ELNS0_9SortOrderE0EmmyiiNS1_21identity_decomposer_tEEEvPT5_SB_PT3_PKSC_PT1_PKSG_PT2_PKSK_T4_iiT6_)
        /*02c0*/ 	.word	0x00000000


	//----- nvinfo : EIATTR_MIN_STACK_SIZE
	.align		4
.L_173:
        /*02c4*/ 	.byte	0x04, 0x12
        /*02c6*/ 	.short	(.L_175 - .L_174)
	.align		4
.L_174:
        /*02c8*/ 	.word	index@(_ZN3cub18CUB_300001_SM_10006detail10radix_sort33DeviceRadixSortExclusiveSumKernelINS1_5radix10policy_hubImmyE10Policy1000EyEEvPT0_)
        /*02cc*/ 	.word	0x00000000


	//----- nvinfo : EIATTR_MIN_STACK_SIZE
	.align		4
.L_175:
        /*02d0*/ 	.byte	0x04, 0x12
        /*02d2*/ 	.short	(.L_177 - .L_176)
	.align		4
.L_176:
        /*02d4*/ 	.word	index@(_ZN3cub18CUB_300001_SM_10006detail10radix_sort30DeviceRadixSortHistogramKernelINS1_5radix10policy_hubImmyE10Policy1000ELNS0_9SortOrderE0EmyNS1_21identity_decomposer_tEEEvPT2_PKT1_SA_iiT3_)
        /*02d8*/ 	.word	0x00000000


	//----- nvinfo : EIATTR_MIN_STACK_SIZE
	.align		4
.L_177:
        /*02dc*/ 	.byte	0x04, 0x12
        /*02de*/ 	.short	(.L_179 - .L_178)
	.align		4
.L_178:
        /*02e0*/ 	.word	index@(_ZN3cub18CUB_300001_SM_10006detail10radix_sort31DeviceRadixSortSingleTileKernelINS1_5radix10policy_hubImmyE10Policy1000ELNS0_9SortOrderE0EmmyNS1_21identity_decomposer_tEEEvPKT1_PSA_PKT2_PSE_T3_iiT4_)
        /*02e4*/ 	.word	0x00000000


	//----- nvinfo : EIATTR_MIN_STACK_SIZE
	.align		4
.L_179:
        /*02e8*/ 	.byte	0x04, 0x12
        /*02ea*/ 	.short	(.L_181 - .L_180)
	.align		4
.L_180:
        /*02ec*/ 	.word	index@(_ZN3cub18CUB_300001_SM_10006detail10radix_sort29DeviceRadixSortOnesweepKernelINS1_5radix10policy_hubIm7double2yE10Policy1000ELNS0_9SortOrderE0EmS6_yiiNS1_21identity_decomposer_tEEEvPT5_SC_PT3_PKSD_PT1_PKSH_PT2_PKSL_T4_iiT6_)
        /*02f0*/ 	.word	0x00000000


	//----- nvinfo : EIATTR_MIN_STACK_SIZE
	.align		4
.L_181:
        /*02f4*/ 	.byte	0x04, 0x12
        /*02f6*/ 	.short	(.L_183 - .L_182)
	.align		4
.L_182:
        /*02f8*/ 	.word	index@(_ZN3cub18CUB_300001_SM_10006detail10radix_sort33DeviceRadixSortExclusiveSumKernelINS1_5radix10policy_hubIm7double2yE10Policy1000EyEEvPT0_)
        /*02fc*/ 	.word	0x00000000


	//----- nvinfo : EIATTR_MIN_STACK_SIZE
	.align		4
.L_183:
        /*0300*/ 	.byte	0x04, 0x12
        /*0302*/ 	.short	(.L_185 - .L_184)
	.align		4
.L_184:
        /*0304*/ 	.word	index@(_ZN3cub18CUB_300001_SM_10006detail10radix_sort30DeviceRadixSortHistogramKernelINS1_5radix10policy_hubIm7double2yE10Policy1000ELNS0_9SortOrderE0EmyNS1_21identity_decomposer_tEEEvPT2_PKT1_SB_iiT3_)
        /*0308*/ 	.word	0x00000000


	//----- nvinfo : EIATTR_MIN_STACK_SIZE
	.align		4
.L_185:
        /*030c*/ 	.byte	0x04, 0x12
        /*030e*/ 	.short	(.L_187 - .L_186)
	.align		4
.L_186:
        /*0310*/ 	.word	index@(_ZN3cub18CUB_300001_SM_10006detail10radix_sort31DeviceRadixSortSingleTileKernelINS1_5radix10policy_hubIm7double2yE10Policy1000ELNS0_9SortOrderE0EmS6_yNS1_21identity_decomposer_tEEEvPKT1_PSB_PKT2_PSF_T3_iiT4_)
        /*0314*/ 	.word	0x00000000


	//----- nvinfo : EIATTR_MIN_STACK_SIZE
	.align		4
.L_187:
        /*0318*/ 	.byte	0x04, 0x12
        /*031a*/ 	.short	(.L_189 - .L_188)
	.align		4
.L_188:
        /*031c*/ 	.word	index@(_ZN3cub18CUB_300001_SM_10006detail8for_each13static_kernelINS2_12policy_hub_t12policy_500_tEmN6thrust24THRUST_300001_SM_1000_NS8cuda_cub20__uninitialized_fill7functorINS7_10device_ptrIiEEiEEEEvT0_T1_)
        /*0320*/ 	.word	0x00000000


	//----- nvinfo : EIATTR_MIN_STACK_SIZE
	.align		4
.L_189:
        /*0324*/ 	.byte	0x04, 0x12
        /*0326*/ 	.short	(.L_191 - .L_190)
	.align		4
.L_190:
        /*0328*/ 	.word	index@(_ZN3cub18CUB_300001_SM_10006detail8for_each13static_kernelINS2_12policy_hub_t12policy_500_tEmN6thrust24THRUST_300001_SM_1000_NS8cuda_cub20__uninitialized_fill7functorINS7_10device_ptrI7double2EESC_EEEEvT0_T1_)
        /*032c*/ 	.word	0x00000000


	//----- nvinfo : EIATTR_MIN_STACK_SIZE
	.align		4
.L_191:
        /*0330*/ 	.byte	0x04, 0x12
        /*0332*/ 	.short	(.L_193 - .L_192)
	.align		4
.L_192:
        /*0334*/ 	.word	index@(_ZN3cub18CUB_300001_SM_10006detail8for_each13static_kernelINS2_12policy_hub_t12policy_500_tEmN6thrust24THRUST_300001_SM_1000_NS8cuda_cub20__uninitialized_fill7functorINS7_10device_ptrImEEmEEEEvT0_T1_)
        /*0338*/ 	.word	0x00000000


	//----- nvinfo : EIATTR_MIN_STACK_SIZE
	.align		4
.L_193:
        /*033c*/ 	.byte	0x04, 0x12
        /*033e*/ 	.short	(.L_195 - .L_194)
	.align		4
.L_194:
        /*0340*/ 	.word	index@(_ZN3cub18CUB_300001_SM_10006detail11EmptyKernelIvEEvv)
        /*0344*/ 	.word	0x00000000


	//----- nvinfo : EIATTR_MIN_STACK_SIZE
	.align		4
.L_195:
        /*0348*/ 	.byte	0x04, 0x12
        /*034a*/ 	.short	(.L_197 - .L_196)
	.align		4
.L_196:
        /*034c*/ 	.word	index@(_ZN6thrust24THRUST_300001_SM_1000_NS8cuda_cub4core6detail13_kernel_agentINS1_15__reduce_by_key16ReduceByKeyAgentINS0_6detail15normal_iteratorINS0_10device_ptrImEEEENS0_17constant_iteratorIiNS0_11use_defaultESD_EESB_NS8_INS9_IiEEEEN4cuda3std3__48equal_toImEENSJ_4plusIiEEPllEEJSB_SE_SB_SG_SO_N3cub18CUB_300001_SM_100024ReduceByKeyScanTileStateIilLb1EEESL_SN_llEEEvDpT0_)
        /*0350*/ 	.word	0x00000000


	//----- nvinfo : EIATTR_MIN_STACK_SIZE
	.align		4
.L_197:
        /*0354*/ 	.byte	0x04, 0x12
        /*0356*/ 	.short	(.L_199 - .L_198)
	.align		4
.L_198:
        /*0358*/ 	.word	index@(_ZN6thrust24THRUST_300001_SM_1000_NS8cuda_cub4core6detail13_kernel_agentINS1_15__reduce_by_key9InitAgentIN3cub18CUB_300001_SM_100024ReduceByKeyScanTileStateIilLb1EEElPlEEJSA_lSB_EEEvDpT0_)
        /*035c*/ 	.word	0x00000000


	//----- nvinfo : EIATTR_MIN_STACK_SIZE
	.align		4
.L_199:
        /*0360*/ 	.byte	0x04, 0x12
        /*0362*/ 	.short	(.L_201 - .L_200)
	.align		4
.L_200:
        /*0364*/ 	.word	index@(_ZN6thrust24THRUST_300001_SM_1000_NS8cuda_cub4core6detail13_kernel_agentINS1_15__reduce_by_key16ReduceByKeyAgentINS0_6detail15normal_iteratorINS0_10device_ptrImEEEENS0_17constant_iteratorIiNS0_11use_defaultESD_EESB_NS8_INS9_IiEEEEN4cuda3std3__48equal_toImEENSJ_4plusIiEEPiiEEJSB_SE_SB_SG_SO_N3cub18CUB_300001_SM_100024ReduceByKeyScanTileStateIiiLb1EEESL_SN_iiEEEvDpT0_)
        /*0368*/ 	.word	0x00000000


	//----- nvinfo : EIATTR_MIN_STACK_SIZE
	.align		4
.L_201:
        /*036c*/ 	.byte	0x04, 0x12
        /*036e*/ 	.short	(.L_203 - .L_202)
	.align		4
.L_202:
        /*0370*/ 	.word	index@(_ZN6thrust24THRUST_300001_SM_1000_NS8cuda_cub4core6detail13_kernel_agentINS1_15__reduce_by_key9InitAgentIN3cub18CUB_300001_SM_100024ReduceByKeyScanTileStateIiiLb1EEEiPiEEJSA_iSB_EEEvDpT0_)
        /*0374*/ 	.word	0x00000000


	//----- nvinfo : EIATTR_MIN_STACK_SIZE
	.align		4
.L_203:
        /*0378*/ 	.byte	0x04, 0x12
        /*037a*/ 	.short	(.L_205 - .L_204)
	.align		4
.L_204:
        /*037c*/ 	.word	index@(_ZN6thrust24THRUST_300001_SM_1000_NS8cuda_cub4core6detail13_kernel_agentINS1_15__reduce_by_key16ReduceByKeyAgentINS0_6detail15normal_iteratorINS0_10device_ptrImEEEENS9_I7double2EESB_NS8_ISD_EEN4cuda3std3__48equal_toImEEN12Trajectories19cuDoubleComplex_addEPllEEJSB_SD_SB_SE_SM_N3cub18CUB_300001_SM_100024ReduceByKeyScanTileStateISC_lLb0EEESJ_SL_llEEEvDpT0_)
        /*0380*/ 	.word	0x00000000


	//----- nvinfo : EIATTR_MIN_STACK_SIZE
	.align		4
.L_205:
        /*0384*/ 	.byte	0x04, 0x12
        /*0386*/ 	.short	(.L_207 - .L_206)
	.align		4
.L_206:
        /*0388*/ 	.word	index@(_ZN6thrust24THRUST_300001_SM_1000_NS8cuda_cub4core6detail13_kernel_agentINS1_15__reduce_by_key9InitAgentIN3cub18CUB_300001_SM_100024ReduceByKeyScanTileStateI7double2lLb0EEElPlEEJSB_lSC_EEEvDpT0_)
        /*038c*/ 	.word	0x00000000


	//----- nvinfo : EIATTR_MIN_STACK_SIZE
	.align		4
.L_207:
        /*0390*/ 	.byte	0x04, 0x12
        /*0392*/ 	.short	(.L_209 - .L_208)
	.align		4
.L_208:
        /*0394*/ 	.word	index@(_ZN6thrust24THRUST_300001_SM_1000_NS8cuda_cub4core6detail13_kernel_agentINS1_15__reduce_by_key16ReduceByKeyAgentINS0_6detail15normal_iteratorINS0_10device_ptrImEEEENS9_I7double2EESB_NS8_ISD_EEN4cuda3std3__48equal_toImEEN12Trajectories19cuDoubleComplex_addEPiiEEJSB_SD_SB_SE_SM_N3cub18CUB_300001_SM_100024ReduceByKeyScanTileStateISC_iLb0EEESJ_SL_iiEEEvDpT0_)
        /*0398*/ 	.word	0x00000000


	//----- nvinfo : EIATTR_MIN_STACK_SIZE
	.align		4
.L_209:
        /*039c*/ 	.byte	0x04, 0x12
        /*039e*/ 	.short	(.L_211 - .L_210)
	.align		4
.L_210:
        /*03a0*/ 	.word	index@(_ZN6thrust24THRUST_300001_SM_1000_NS8cuda_cub4core6detail13_kernel_agentINS1_15__reduce_by_key9InitAgentIN3cub18CUB_300001_SM_100024ReduceByKeyScanTileStateI7double2iLb0EEEiPiEEJSB_iSC_EEEvDpT0_)
        /*03a4*/ 	.word	0x00000000


	//----- nvinfo : EIATTR_MIN_STACK_SIZE
	.align		4
.L_211:
        /*03a8*/ 	.byte	0x04, 0x12
        /*03aa*/ 	.short	(.L_213 - .L_212)
	.align		4
.L_212:
        /*03ac*/ 	.word	index@(_Z32resample_from_kept_states_kernelPhP17curandStateXORWOWP7double2iiPKmPKdi)
        /*03b0*/ 	.word	0x00000000


	//----- nvinfo : EIATTR_MIN_STACK_SIZE
	.align		4
.L_213:
        /*03b4*/ 	.byte	0x04, 0x12
        /*03b6*/ 	.short	(.L_215 - .L_214)
	.align		4
.L_214:
        /*03b8*/ 	.word	index@(_Z21pack_to_uint64_kernelPhPmii)
        /*03bc*/ 	.word	0x00000000


	//----- nvinfo : EIATTR_MIN_STACK_SIZE
	.align		4
.L_215:
        /*03c0*/ 	.byte	0x04, 0x12
        /*03c2*/ 	.short	(.L_217 - .L_216)
	.align		4
.L_216:
        /*03c4*/ 	.word	index@(_Z10cu3_kernelPhP17curandStateXORWOWiiiiddd)
        /*03c8*/ 	.word	0x00000028


	//----- nvinfo : EIATTR_MIN_STACK_SIZE
	.align		4
.L_217:
        /*03cc*/ 	.byte	0x04, 0x12
        /*03ce*/ 	.short	(.L_219 - .L_218)
	.align		4
.L_218:
        /*03d0*/ 	.word	index@(_Z9cx_kernelPhiiii)
        /*03d4*/ 	.word	0x00000000


	//----- nvinfo : EIATTR_MIN_STACK_SIZE
	.align		4
.L_219:
        /*03d8*/ 	.byte	0x04, 0x12
        /*03da*/ 	.short	(.L_221 - .L_220)
	.align		4
.L_220:
        /*03dc*/ 	.word	index@(_Z9u3_kernelPhP17curandStateXORWOWP7double2iiiddd)
        /*03e0*/ 	.word	0x00000028


	//----- nvinfo : EIATTR_MIN_STACK_SIZE
	.align		4
.L_221:
        /*03e4*/ 	.byte	0x04, 0x12
        /*03e6*/ 	.short	(.L_223 - .L_222)
	.align		4
.L_222:
        /*03e8*/ 	.word	index@(_Z8x_kernelPhiii)
        /*03ec*/ 	.word	0x00000000


	//----- nvinfo : EIATTR_MIN_STACK_SIZE
	.align		4
.L_223:
        /*03f0*/ 	.byte	0x04, 0x12
        /*03f2*/ 	.short	(.L_225 - .L_224)
	.align		4
.L_224:
        /*03f4*/ 	.word	index@(_Z18init_weight_kernelP7double2i)
        /*03f8*/ 	.word	0x00000000


	//----- nvinfo : EIATTR_MIN_STACK_SIZE
	.align		4
.L_225:
        /*03fc*/ 	.byte	0x04, 0x12
        /*03fe*/ 	.short	(.L_227 - .L_226)
	.align		4
.L_226:
        /*0400*/ 	.word	index@(_Z18init_curand_kernelP17curandStateXORWOWiy)
        /*0404*/ 	.word	0x00000000
.L_227:


//--------------------- .nv.compat                --------------------------
	.section	.nv.compat,"",@"SHT_CUDA_COMPAT_INFO"
	.align	4
        /*0000*/ 	.byte	0x02, 0x09, 0x00, 0x00, 0x02, 0x02, 0x01, 0x00, 0x02, 0x05, 0x05, 0x00, 0x03, 0x07, 0x01, 0x01
        /*0010*/ 	.byte	0x02, 0x03, 0x00, 0x00, 0x02, 0x06, 0x01, 0x00, 0x04, 0x0b, 0x08, 0x00, 0x01, 0x00, 0x00, 0x00
        /*0020*/ 	.byte	0x00, 0x00, 0x00, 0x00


//--------------------- .nv.info._ZN3cub18CUB_300001_SM_10006detail10radix_sort29DeviceRadixSortOnesweepKernelINS1_5radix10policy_hubImmyE10Policy1000ELNS0_9SortOrderE0EmmyiiNS1_21identity_decomposer_tEEEvPT5_SB_PT3_PKSC_PT1_PKSG_PT2_PKSK_T4_iiT6_ --------------------------
	.section	.nv.info._ZN3cub18CUB_300001_SM_10006detail10radix_sort29DeviceRadixSortOnesweepKernelINS1_5radix10policy_hubImmyE10Policy1000ELNS0_9SortOrderE0EmmyiiNS1_21identity_decomposer_tEEEvPT5_SB_PT3_PKSC_PT1_PKSG_PT2_PKSK_T4_iiT6_,"",@"SHT_CUDA_INFO"
	.sectionflags	@""
	.align	4


	//----- nvinfo : EIATTR_CUDA_API_VERSION
	.align		4
        /*0000*/ 	.byte	0x04, 0x37
        /*0002*/ 	.short	(.L_229 - .L_228)
.L_228:
        /*0004*/ 	.word	0x00000082


	//----- nvinfo : EIATTR_KPARAM_INFO
	.align		4
.L_229:
        /*0008*/ 	.byte	0x04, 0x17
        /*000a*/ 	.short	(.L_231 - .L_230)
.L_230:
        /*000c*/ 	.word	0x00000000
        /*0010*/ 	.short	0x000b
        /*0012*/ 	.short	0x004c
        /*0014*/ 	.byte	0x00, 0xf0, 0x05, 0x00


	//----- nvinfo : EIATTR_KPARAM_INFO
	.align		4
.L_231:
        /*0018*/ 	.byte	0x04, 0x17
        /*001a*/ 	.short	(.L_233 - .L_232)
.L_232:
        /*001c*/ 	.word	0x00000000
        /*0020*/ 	.short	0x000a
        /*0022*/ 	.short	0x0048
        /*0024*/ 	.byte	0x00, 0xf0, 0x11, 0x00


	//----- nvinfo : EIATTR_KPARAM_INFO
	.align		4
.L_233:
        /*0028*/ 	.byte	0x04, 0x17
        /*002a*/ 	.short	(.L_235 - .L_234)
.L_234:
        /*002c*/ 	.word	0x00000000
        /*0030*/ 	.short	0x0009
        /*0032*/ 	.short	0x0044
        /*0034*/ 	.byte	0x00, 0xf0, 0x11, 0x00


	//----- nvinfo : EIATTR_KPARAM_INFO
	.align		4
.L_235:
        /*0038*/ 	.byte	0x04, 0x17
        /*003a*/ 	.short	(.L_237 - .L_236)
.L_236:
        /*003c*/ 	.word	0x00000000
        /*0040*/ 	.short	0x0008
        /*0042*/ 	.short	0x0040
        /*0044*/ 	.byte	0x00, 0xf0, 0x11, 0x00


	//----- nvinfo : EIATTR_KPARAM_INFO
	.align		4
.L_237:
        /*0048*/ 	.byte	0x04, 0x17
        /*004a*/ 	.short	(.L_239 - .L_238)
.L_238:
        /*004c*/ 	.word	0x00000000
        /*0050*/ 	.short	0x0007
        /*0052*/ 	.short	0x0038
        /*0054*/ 	.byte	0x00, 0xf5, 0x21, 0x00


	//----- nvinfo : EIATTR_KPARAM_INFO
	.align		4
.L_239:
        /*0058*/ 	.byte	0x04, 0x17
        /*005a*/ 	.short	(.L_241 - .L_240)
.L_240:
        /*005c*/ 	.word	0x00000000
        /*0060*/ 	.short	0x0006
        /*0062*/ 	.short	0x0030
        /*0064*/ 	.byte	0x00, 0xf5, 0x21, 0x00


	//----- nvinfo : EIATTR_KPARAM_INFO
	.align		4
.L_241:
        /*0068*/ 	.byte	0x04, 0x17
        /*006a*/ 	.short	(.L_243 - .L_242)
.L_242:
        /*006c*/ 	.word	0x00000000
        /*0070*/ 	.short	0x0005
        /*0072*/ 	.short	0x0028
        /*0074*/ 	.byte	0x00, 0xf5, 0x21, 0x00


	//----- nvinfo : EIATTR_KPARAM_INFO
	.align		4
.L_243:
        /*0078*/ 	.byte	0x04, 0x17
        /*007a*/ 	.short	(.L_245 - .L_244)
.L_244:
        /*007c*/ 	.word	0x00000000
        /*0080*/ 	.short	0x0004
        /*0082*/ 	.short	0x0020
        /*0084*/ 	.byte	0x00, 0xf5, 0x21, 0x00


	//----- nvinfo : EIATTR_KPARAM_INFO
	.align		4
.L_245:
        /*0088*/ 	.byte	0x04, 0x17
        /*008a*/ 	.short	(.L_247 - .L_246)
.L_246:
        /*008c*/ 	.word	0x00000000
        /*0090*/ 	.short	0x0003
        /*0092*/ 	.short	0x0018
        /*0094*/ 	.byte	0x00, 0xf5, 0x21, 0x00


	//----- nvinfo : EIATTR_KPARAM_INFO
	.align		4
.L_247:
        /*0098*/ 	.byte	0x04, 0x17
        /*009a*/ 	.short	(.L_249 - .L_248)
.L_248:
        /*009c*/ 	.word	0x00000000
        /*00a0*/ 	.short	0x0002
        /*00a2*/ 	.short	0x0010
        /*00a4*/ 	.byte	0x00, 0xf5, 0x21, 0x00


	//----- nvinfo : EIATTR_KPARAM_INFO
	.align		4
.L_249:
        /*00a8*/ 	.byte	0x04, 0x17
        /*00aa*/ 	.short	(.L_251 - .L_250)
.L_250:
        /*00ac*/ 	.word	0x00000000
        /*00b0*/ 	.short	0x0001
        /*00b2*/ 	.short	0x0008
        /*00b4*/ 	.byte	0x00, 0xf5, 0x21, 0x00


	//----- nvinfo : EIATTR_KPARAM_INFO
	.align		4
.L_251:
        /*00b8*/ 	.byte	0x04, 0x17
        /*00ba*/ 	.short	(.L_253 - .L_252)
.L_252:
        /*00bc*/ 	.word	0x00000000
        /*00c0*/ 	.short	0x0000
        /*00c2*/ 	.short	0x0000
        /*00c4*/ 	.byte	0x00, 0xf5, 0x21, 0x00


	//----- nvinfo : EIATTR_SPARSE_MMA_MASK
	.align		4
.L_253:
        /*00c8*/ 	.byte	0x03, 0x50
        /*00ca*/ 	.short	0x0000


	//----- nvinfo : EIATTR_MAXREG_COUNT
	.align		4
        /*00cc*/ 	.byte	0x03, 0x1b
        /*00ce*/ 	.short	0x00a8


	//----- nvinfo : EIATTR_NUM_BARRIERS
	.align		4
        /*00d0*/ 	.byte	0x02, 0x4c
        /*00d2*/ 	.byte	0x01
	.zero		1


	//----- nvinfo : EIATTR_MERCURY_ISA_VERSION
	.align		4
        /*00d4*/ 	.byte	0x03, 0x5f
        /*00d6*/ 	.short	0x0101


	//----- nvinfo : EIATTR_COOP_GROUP_MASK_REGIDS
	.align		4
        /*00d8*/ 	.byte	0x04, 0x29
        /*00da*/ 	.short	(.L_255 - .L_254)


	//   ....[0]....
.L_254:
        /*00dc*/ 	.word	0xffffffff


	//   ....[1]....
        /*00e0*/ 	.word	0x05000008


	//   ....[2]....
        /*00e4*/ 	.word	0xffffffff


	//   ....[3]....
        /*00e8*/ 	.word	0xffffffff


	//   ....[4]....
        /*00ec*/ 	.word	0xffffffff


	//   ....[5]....
        /*00f0*/ 	.word	0xffffffff


	//   ....[6]....
        /*00f4*/ 	.word	0xffffffff


	//   ....[7]....
        /*00f8*/ 	.word	0xffffffff


	//   ....[8]....
        /*00fc*/ 	.word	0xffffffff


	//   ....[9]....
        /*0100*/ 	.word	0xffffffff


	//   ....[10]....
        /*0104*/ 	.word	0xffffffff


	//   ....[11]....
        /*0108*/ 	.word	0xffffffff


	//   ....[12]....
        /*010c*/ 	.word	0xffffffff


	//   ....[13]....
        /*0110*/ 	.word	0xffffffff


	//   ....[14]....
        /*0114*/ 	.word	0xffffffff


	//   ....[15]....
        /*0118*/ 	.word	0xffffffff


	//   ....[16]....
        /*011c*/ 	.word	0xffffffff


	//   ....[17]....
        /*0120*/ 	.word	0xffffffff


	//   ....[18]....
        /*0124*/ 	.word	0xffffffff


	//   ....[19]....
        /*0128*/ 	.word	0xffffffff


	//   ....[20]....
        /*012c*/ 	.word	0xffffffff


	//   ....[21]....
        /*0130*/ 	.word	0xffffffff


	//   ....[22]....
        /*0134*/ 	.word	0xffffffff


	//   ....[23]....
        /*0138*/ 	.word	0xffffffff


	//   ....[24]....
        /*013c*/ 	.word	0xffffffff


	//   ....[25]....
        /*0140*/ 	.word	0xffffffff


	//   ....[26]....
        /*0144*/ 	.word	0xffffffff


	//   ....[27]....
        /*0148*/ 	.word	0xffffffff


	//   ....[28]....
        /*014c*/ 	.word	0xffffffff


	//   ....[29]....
        /*0150*/ 	.word	0xffffffff


	//   ....[30]....
        /*0154*/ 	.word	0xffffffff


	//   ....[31]....
        /*0158*/ 	.word	0xffffffff


	//   ....[32]....
        /*015c*/ 	.word	0xffffffff


	//   ....[33]....
        /*0160*/ 	.word	0xffffffff


	//   ....[34]....
        /*0164*/ 	.word	0xffffffff


	//   ....[35]....
        /*0168*/ 	.word	0xffffffff


	//   ....[36]....
        /*016c*/ 	.word	0xffffffff


	//   ....[37]....
        /*0170*/ 	.word	0xffffffff


	//   ....[38]....
        /*0174*/ 	.word	0xffffffff


	//   ....[39]....
        /*0178*/ 	.word	0xffffffff


	//   ....[40]....
        /*017c*/ 	.word	0xffffffff


	//   ....[41]....
        /*0180*/ 	.word	0xffffffff


	//   ....[42]....
        /*0184*/ 	.word	0xffffffff


	//   ....[43]....
        /*0188*/ 	.word	0xffffffff


	//   ....[44]....
        /*018c*/ 	.word	0xffffffff


	//   ....[45]....
        /*0190*/ 	.word	0xffffffff


	//   ....[46]....
        /*0194*/ 	.word	0xffffffff


	//   ....[47]....
        /*0198*/ 	.word	0xffffffff


	//   ....[48]....
        /*019c*/ 	.word	0xffffffff


	//   ....[49]....
        /*01a0*/ 	.word	0xffffffff


	//   ....[50]....
        /*01a4*/ 	.word	0xffffffff


	//   ....[51]....
        /*01a8*/ 	.word	0xffffffff


	//   ....[52]....
        /*01ac*/ 	.word	0xffffffff


	//   ....[53]....
        /*01b0*/ 	.word	0xffffffff


	//   ....[54]....
        /*01b4*/ 	.word	0xffffffff


	//   ....[55]....
        /*01b8*/ 	.word	0xffffffff


	//   ....[56]....
        /*01bc*/ 	.word	0xffffffff


	//   ....[57]....
        /*01c0*/ 	.word	0xffffffff


	//   ....[58]....
        /*01c4*/ 	.word	0xffffffff


	//   ....[59]....
        /*01c8*/ 	.word	0xffffffff


	//   ....[60]....
        /*01cc*/ 	.word	0xffffffff


	//   ....[61]....
        /*01d0*/ 	.word	0xffffffff


	//   ....[62]....
        /*01d4*/ 	.word	0xffffffff


	//   ....[63]....
        /*01d8*/ 	.word	0xffffffff


	//   ....[64]....
        /*01dc*/ 	.word	0xffffffff


	//   ....[65]....
        /*01e0*/ 	.word	0xffffffff


	//   ....[66]....
        /*01e4*/ 	.word	0xffffffff


	//   ....[67]....
        /*01e8*/ 	.word	0xffffffff


	//   ....[68]....
        /*01ec*/ 	.word	0xffffffff


	//   ....[69]....
        /*01f0*/ 	.word	0xffffffff


	//   ....[70]....
        /*01f4*/ 	.word	0xffffffff


	//   ....[71]....
        /*01f8*/ 	.word	0xffffffff


	//   ....[72]....
        /*01fc*/ 	.word	0xffffffff


	//   ....[73]....
        /*0200*/ 	.word	0xffffffff


	//   ....[74]....
        /*0204*/ 	.word	0xffffffff


	//   ....[75]....
        /*0208*/ 	.word	0xffffffff


	//   ....[76]....
        /*020c*/ 	.word	0xffffffff


	//   ....[77]....
        /*0210*/ 	.word	0xffffffff


	//   ....[78]....
        /*0214*/ 	.word	0xffffffff


	//   ....[79]....
        /*0218*/ 	.word	0xffffffff


	//   ....[80]....
        /*021c*/ 	.word	0xffffffff


	//   ....[81]....
        /*0220*/ 	.word	0xffffffff


	//   ....[82]....
        /*0224*/ 	.word	0xffffffff


	//   ....[83]....
        /*0228*/ 	.word	0xffffffff


	//   ....[84]....
        /*022c*/ 	.word	0xffffffff


	//   ....[85]....
        /*0230*/ 	.word	0xffffffff


	//   ....[86]....
        /*0234*/ 	.word	0xffffffff


	//   ....[87]....
        /*0238*/ 	.word	0xffffffff


	//   ....[88]....
        /*023c*/ 	.word	0xffffffff


	//   ....[89]....
        /*0240*/ 	.word	0xffffffff


	//   ....[90]....
        /*0244*/ 	.word	0xffffffff


	//   ....[91]....
        /*0248*/ 	.word	0xffffffff


	//   ....[92]....
        /*024c*/ 	.word	0xffffffff


	//   ....[93]....
        /*0250*/ 	.word	0xffffffff


	//   ....[94]....
        /*0254*/ 	.word	0xffffffff


	//   ....[95]....
        /*0258*/ 	.word	0xffffffff


	//   ....[96]....
        /*025c*/ 	.word	0xffffffff


	//   ....[97]....
        /*0260*/ 	.word	0xffffffff


	//   ....[98]....
        /*0264*/ 	.word	0xffffffff


	//   ....[99]....
        /*0268*/ 	.word	0xffffffff


	//   ....[100]....
        /*026c*/ 	.word	0xffffffff


	//   ....[101]....
        /*0270*/ 	.word	0xffffffff


	//   ....[102]....
        /*0274*/ 	.word	0xffffffff


	//   ....[103]....
        /*0278*/ 	.word	0xffffffff


	//   ....[104]....
        /*027c*/ 	.word	0xffffffff


	//   ....[105]....
        /*0280*/ 	.word	0xffffffff


	//   ....[106]....
        /*0284*/ 	.word	0xffffffff


	//   ....[107]....
        /*0288*/ 	.word	0xffffffff


	//   ....[108]....
        /*028c*/ 	.word	0xffffffff


	//   ....[109]....
        /*0290*/ 	.word	0xffffffff


	//   ....[110]....
        /*0294*/ 	.word	0xffffffff


	//   ....[111]....
        /*0298*/ 	.word	0xffffffff


	//   ....[112]....
        /*029c*/ 	.word	0xffffffff


	//   ....[113]....
        /*02a0*/ 	.word	0xffffffff


	//   ....[114]....
        /*02a4*/ 	.word	0xffffffff


	//   ....[115]....
        /*02a8*/ 	.word	0x05000016


	//   ....[116]....
        /*02ac*/ 	.word	0xffffffff


	//   ....[117]....
        /*02b0*/ 	.word	0xffffffff


	//   ....[118]....
        /*02b4*/ 	.word	0xffffffff


	//   ....[119]....
        /*02b8*/ 	.word	0xffffffff


	//   ....[120]....
        /*02bc*/ 	.word	0xffffffff


	//   ....[121]....
        /*02c0*/ 	.word	0xffffffff


	//   ....[122]....
        /*02c4*/ 	.word	0xffffffff


	//   ....[123]....
        /*02c8*/ 	.word	0xffffffff


	//   ....[124]....
        /*02cc*/ 	.word	0xffffffff


	//   ....[125]....
        /*02d0*/ 	.word	0xffffffff


	//   ....[126]....
        /*02d4*/ 	.word	0xffffffff


	//   ....[127]....
        /*02d8*/ 	.word	0xffffffff


	//   ....[128]....
        /*02dc*/ 	.word	0xffffffff


	//   ....[129]....
        /*02e0*/ 	.word	0xffffffff


	//   ....[130]....
        /*02e4*/ 	.word	0xffffffff


	//   ....[131]....
        /*02e8*/ 	.word	0xffffffff


	//   ....[132]....
        /*02ec*/ 	.word	0xffffffff


	//   ....[133]....
        /*02f0*/ 	.word	0xffffffff


	//   ....[134]....
        /*02f4*/ 	.word	0xffffffff


	//   ....[135]....
        /*02f8*/ 	.word	0xffffffff


	//   ....[136]....
        /*02fc*/ 	.word	0xffffffff


	//   ....[137]....
        /*0300*/ 	.word	0xffffffff


	//   ....[138]....
        /*0304*/ 	.word	0xffffffff


	//   ....[139]....
        /*0308*/ 	.word	0xffffffff


	//   ....[140]....
        /*030c*/ 	.word	0xffffffff


	//   ....[141]....
        /*0310*/ 	.word	0xffffffff


	//   ....[142]....
        /*0314*/ 	.word	0xffffffff


	//   ....[143]....
        /*0318*/ 	.word	0xffffffff


	//   ....[144]....
        /*031c*/ 	.word	0xffffffff


	//   ....[145]....
        /*0320*/ 	.word	0xffffffff


	//   ....[146]....
        /*0324*/ 	.word	0xffffffff


	//   ....[147]....
        /*0328*/ 	.word	0xffffffff


	//   ....[148]....
        /*032c*/ 	.word	0xffffffff


	//   ....[149]....
        /*0330*/ 	.word	0xffffffff


	//   ....[150]....
        /*0334*/ 	.word	0xffffffff


	//   ....[151]....
        /*0338*/ 	.word	0xffffffff


	//   ....[152]....
        /*033c*/ 	.word	0xffffffff


	//   ....[153]....
        /*0340*/ 	.word	0xffffffff


	//   ....[154]....
        /*0344*/ 	.word	0xffffffff


	//   ....[155]....
        /*0348*/ 	.word	0xffffffff


	//   ....[156]....
        /*034c*/ 	.word	0xffffffff


	//   ....[157]....
        /*0350*/ 	.word	0xffffffff


	//   ....[158]....
        /*0354*/ 	.word	0xffffffff


	//   ....[159]....
        /*0358*/ 	.word	0xffffffff


	//   ....[160]....
        /*035c*/ 	.word	0xffffffff


	//   ....[161]....
        /*0360*/ 	.word	0xffffffff


	//   ....[162]....
        /*0364*/ 	.word	0xffffffff


	//   ....[163]....
        /*0368*/ 	.word	0xffffffff


	//   ....[164]....
        /*036c*/ 	.word	0x05000048


	//   ....[165]....
        /*0370*/ 	.word	0x05000048


	//   ....[166]....
        /*0374*/ 	.word	0x05000048


	//   ....[167]....
        /*0378*/ 	.word	0x05000048


	//   ....[168]....
        /*037c*/ 	.word	0x05000048


	//----- nvinfo : EIATTR_COOP_GROUP_INSTR_OFFSETS
	.align		4
.L_255:
        /*0380*/ 	.byte	0x04, 0x28
        /*0382*/ 	.short	(.L_257 - .L_256)


	//   ....[0]....
.L_256:
        /*0384*/ 	.word	0x00000d30


	//   ....[1]....
        /*0388*/ 	.word	0x00001500


	//   ....[2]....
        /*038c*/ 	.word	0x000023b0


	//   ....[3]....
        /*0390*/ 	.word	0x000023d0


	//   ....[4]....
        /*0394*/ 	.word	0x000023f0


	//   ....[5]....
        /*0398*/ 	.word	0x00002410


	//   ....[6]....
        /*039c*/ 	.word	0x00002430


	//   ....[7]....
        /*03a0*/ 	.word	0x000028c0


	//   ....[8]....
        /*03a4*/ 	.word	0x000028d0


	//   ....[9]....
        /*03a8*/ 	.word	0x000028f0


	//   ....[10]....
        /*03ac*/ 	.word	0x00002910


	//   ....[11]....
        /*03b0*/ 	.word	0x00002970


	//   ....[12]....
        /*03b4*/ 	.word	0x000029b0


	//   ....[13]....
        /*03b8*/ 	.word	0x000029e0


	//   ....[14]....
        /*03bc*/ 	.word	0x00002a10


	//   ....[15]....
        /*03c0*/ 	.word	0x00002af0


	//   ....[16]....
        /*03c4*/ 	.word	0x00002b00


	//   ....[17]....
        /*03c8*/ 	.word	0x00002b30


	//   ....[18]....
        /*03cc*/ 	.word	0x00002b60


	//   ....[19]....
        /*03d0*/ 	.word	0x00002b90


	//   ....[20]....
        /*03d4*/ 	.word	0x00002bd0


	//   ....[21]....
        /*03d8*/ 	.word	0x00002bf0


	//   ....[22]....
        /*03dc*/ 	.word	0x00002c10


	//   ....[23]....
        /*03e0*/ 	.word	0x00002c80


	//   ....[24]....
        /*03e4*/ 	.word	0x00002d30


	//   ....[25]....
        /*03e8*/ 	.word	0x00002d40


	//   ....[26]....
        /*03ec*/ 	.word	0x00002d70


	//   ....[27]....
        /*03f0*/ 	.word	0x00002da0


	//   ....[28]....
        /*03f4*/ 	.word	0x00002dd0


	//   ....[29]....
        /*03f8*/ 	.word	0x00002e10


	//   ....[30]....
        /*03fc*/ 	.word	0x00002e30


	//   ....[31]....
        /*0400*/ 	.word	0x00002e50


	//   ....[32]....
        /*0404*/ 	.word	0x00002eb0


	//   ....[33]....
        /*0408*/ 	.word	0x00002f50


	//   ....[34]....
        /*040c*/ 	.word	0x00002f60


	//   ....[35]....
        /*0410*/ 	.word	0x00002f80


	//   ....[36]....
        /*0414*/ 	.word	0x00002fc0


	//   ....[37]....
        /*0418*/ 	.word	0x00002ff0


	//   ....[38]....
        /*041c*/ 	.word	0x00003030


	//   ....[39]....
        /*0420*/ 	.word	0x00003050


	//   ....[40]....
        /*0424*/ 	.word	0x00003070


	//   ....[41]....
        /*0428*/ 	.word	0x000030b0


	//   ....[42]....
        /*042c*/ 	.word	0x000031b0


	//   ....[43]....
        /*0430*/ 	.word	0x000031e0


	//   ....[44]....
        /*0434*/ 	.word	0x000031f0


	//   ....[45]....
        /*0438*/ 	.word	0x00003210


	//   ....[46]....
        /*043c*/ 	.word	0x00003250


	//   ....[47]....
        /*0440*/ 	.word	0x00003280


	//   ....[48]....
        /*0444*/ 	.word	0x000032c0


	//   ....[49]....
        /*0448*/ 	.word	0x000032e0


	//   ....[50]....
        /*044c*/ 	.word	0x00003300


	//   ....[51]....
        /*0450*/ 	.word	0x00003420


	//   ....[52]....
        /*0454*/ 	.word	0x00003440


	//   ....[53]....
        /*0458*/ 	.word	0x00003450


	//   ....[54]....
        /*045c*/ 	.word	0x00003470


	//   ....[55]....
        /*0460*/ 	.word	0x000034b0


	//   ....[56]....
        /*0464*/ 	.word	0x000034e0


	//   ....[57]....
        /*0468*/ 	.word	0x00003520


	//   ....[58]....
        /*046c*/ 	.word	0x00003540


	//   ....[59]....
        /*0470*/ 	.word	0x00003560


	//   ....[60]....
        /*0474*/ 	.word	0x00003690


	//   ....[61]....
        /*0478*/ 	.word	0x000036c0


	//   ....[62]....
        /*047c*/ 	.word	0x000036d0


	//   ....[63]....
        /*0480*/ 	.word	0x000036f0


	//   ....[64]....
        /*0484*/ 	.word	0x00003730


	//   ....[65]....
        /*0488*/ 	.word	0x00003760


	//   ....[66]....
        /*048c*/ 	.word	0x000037a0


	//   ....[67]....
        /*0490*/ 	.word	0x000037c0


	//   ....[68]....
        /*0494*/ 	.word	0x000037e0


	//   ....[69]....
        /*0498*/ 	.word	0x00003900


	//   ....[70]....
        /*049c*/ 	.word	0x00003930


	//   ....[71]....
        /*04a0*/ 	.word	0x00003940


	//   ....[72]....
        /*04a4*/ 	.word	0x00003970


	//   ....[73]....
        /*04a8*/ 	.word	0x00003990


	//   ....[74]....
        /*04ac*/ 	.word	0x000039e0


	//   ....[75]....
        /*04b0*/ 	.word	0x00003a00


	//   ....[76]....
        /*04b4*/ 	.word	0x00003a40


	//   ....[77]....
        /*04b8*/ 	.word	0x00003a60


	//   ....[78]....
        /*04bc*/ 	.word	0x00003b70


	//   ....[79]....
        /*04c0*/ 	.word	0x00003b90


	//   ....[80]....
        /*04c4*/ 	.word	0x00003ba0


	//   ....[81]....
        /*04c8*/ 	.word	0x00003bd0


	//   ....[82]....
        /*04cc*/ 	.word	0x00003c00


	//   ....[83]....
        /*04d0*/ 	.word	0x00003c50


	//   ....[84]....
        /*04d4*/ 	.word	0x00003c60


	//   ....[85]....
        /*04d8*/ 	.word	0x00003ca0


	//   ....[86]....
        /*04dc*/ 	.word	0x00003cd0


	//   ....[87]....
        /*04e0*/ 	.word	0x00003de0


	//   ....[88]....
        /*04e4*/ 	.word	0x00003e10


	//   ....[89]....
        /*04e8*/ 	.word	0x00003e20


	//   ....[90]....
        /*04ec*/ 	.word	0x00003e70


	//   ....[91]....
        /*04f0*/ 	.word	0x00003ea0


	//   ....[92]....
        /*04f4*/ 	.word	0x00003ed0


	//   ....[93]....
        /*04f8*/ 	.word	0x00003f00


	//   ....[94]....
        /*04fc*/ 	.word	0x00003f30


	//   ....[95]....
        /*0500*/ 	.word	0x00003f60


	//   ....[96]....
        /*0504*/ 	.word	0x00004050


	//   ....[97]....
        /*0508*/ 	.word	0x00004070


	//   ....[98]....
        /*050c*/ 	.word	0x00004080


	//   ....[99]....
        /*0510*/ 	.word	0x000040d0


	//   ....[100]....
        /*0514*/ 	.word	0x00004100


	//   ....[101]....
        /*0518*/ 	.word	0x00004130


	//   ....[102]....
        /*051c*/ 	.word	0x00004160


	//   ....[103]....
        /*0520*/ 	.word	0x00004190


	//   ....[104]....
        /*0524*/ 	.word	0x000041c0


	//   ....[105]....
        /*0528*/ 	.word	0x000042c0


	//   ....[106]....
        /*052c*/ 	.word	0x000042e0


	//   ....[107]....
        /*0530*/ 	.word	0x000042f0


	//   ....[108]....
        /*0534*/ 	.word	0x00004340


	//   ....[109]....
        /*0538*/ 	.word	0x00004370


	//   ....[110]....
        /*053c*/ 	.word	0x000043a0


	//   ....[111]....
        /*0540*/ 	.word	0x000043d0


	//   ....[112]....
        /*0544*/ 	.word	0x00004400


	//   ....[113]....
        /*0548*/ 	.word	0x00004430


	//   ....[114]....
        /*054c*/ 	.word	0x00004580


	//   ....[115]....
        /*0550*/ 	.word	0x00004a10


	//   ....[116]....
        /*0554*/ 	.word	0x00004ce0


	//   ....[117]....
        /*0558*/ 	.word	0x00004d90


	//   ....[118]....
        /*055c*/ 	.word	0x00004e40


	//   ....[119]....
        /*0560*/ 	.word	0x00004ef0


	//   ....[120]....
        /*0564*/ 	.word	0x00004fa0


	//   ....[121]....
        /*0568*/ 	.word	0x00005050


	//   ....[122]....
        /*056c*/ 	.word	0x00005100


	//   ....[123]....
        /*0570*/ 	.word	0x000051b0


	//   ....[124]....
        /*0574*/ 	.word	0x00005260


	//   ....[125]....
        /*0578*/ 	.word	0x00005310


	//   ....[126]....
        /*057c*/ 	.word	0x000053c0


	//   ....[127]....
        /*0580*/ 	.word	0x00005470


	//   ....[128]....
        /*0584*/ 	.word	0x00005650


	//   ....[129]....
        /*0588*/ 	.word	0x00005770


	//   ....[130]....
        /*058c*/ 	.word	0x00005890


	//   ....[131]....
        /*0590*/ 	.word	0x000059b0


	//   ....[132]....
        /*0594*/ 	.word	0x00005ad0


	//   ....[133]....
        /*0598*/ 	.word	0x00005bf0


	//   ....[134]....
        /*059c*/ 	.word	0x00005d00


	//   ....[135]....
        /*05a0*/ 	.word	0x00005e00


	//   ....[136]....
        /*05a4*/ 	.word	0x00005f00


	//   ....[137]....
        /*05a8*/ 	.word	0x00006000


	//   ....[138]....
        /*05ac*/ 	.word	0x00006100


	//   ....[139]....
        /*05b0*/ 	.word	0x00006200


	//   ....[140]....
        /*05b4*/ 	.word	0x00006a30


	//   ....[141]....
        /*05b8*/ 	.word	0x00006ab0


	//   ....[142]....
        /*05bc*/ 	.word	0x00006b30


	//   ....[143]....
        /*05c0*/ 	.word	0x00006bb0


	//   ....[144]....
        /*05c4*/ 	.word	0x00006c30


	//   ....[145]....
        /*05c8*/ 	.word	0x00006cb0


	//   ....[146]....
        /*05cc*/ 	.word	0x00006d30


	//   ....[147]....
        /*05d0*/ 	.word	0x00006db0


	//   ....[148]....
        /*05d4*/ 	.word	0x00006e30


	//   ....[149]....
        /*05d8*/ 	.word	0x00006eb0


	//   ....[150]....
        /*05dc*/ 	.word	0x00006f30


	//   ....[151]....
        /*05e0*/ 	.word	0x00006fb0


	//   ....[152]....
        /*05e4*/ 	.word	0x00007180


	//   ....[153]....
        /*05e8*/ 	.word	0x00007220


	//   ....[154]....
        /*05ec*/ 	.word	0x000072d0


	//   ....[155]....
        /*05f0*/ 	.word	0x00007380


	//   ....[156]....
        /*05f4*/ 	.word	0x00007430


	//   ....[157]....
        /*05f8*/ 	.word	0x000074e0


	//   ....[158]....
        /*05fc*/ 	.word	0x00007590


	//   ....[159]....
        /*0600*/ 	.word	0x00007640


	//   ....[160]....
        /*0604*/ 	.word	0x000076f0


	//   ....[161]....
        /*0608*/ 	.word	0x000077a0


	//   ....[162]....
        /*060c*/ 	.word	0x00007850


	//   ....[163]....
        /*0610*/ 	.word	0x000078f0


	//   ....[164]....
        /*0614*/ 	.word	0x00007960


	//   ....[165]....
        /*0618*/ 	.word	0x000079d0


	//   ....[166]....
        /*061c*/ 	.word	0x00007a40


	//   ....[167]....
        /*0620*/ 	.word	0x00007ab0


	//   ....[168]....
        /*0624*/ 	.word	0x00007b20


	//----- nvinfo : EIATTR_VRC_CTA_INIT_COUNT
	.align		4
.L_257:
        /*0628*/ 	.byte	0x02, 0x4a
	.zero		1
	.zero		1


	//----- nvinfo : EIATTR_EXIT_INSTR_OFFSETS
	.align		4
        /*062c*/ 	.byte	0x04, 0x1c
        /*062e*/ 	.short	(.L_259 - .L_258)


	//   ....[0]....
.L_258:
        /*0630*/ 	.word	0x00001f40


	//   ....[1]....
        /*0634*/ 	.word	0x000021b0


	//   ....[2]....
        /*0638*/ 	.word	0x000021d0


	//   ....[3]....
        /*063c*/ 	.word	0x00006fc0


	//   ....[4]....
        /*0640*/ 	.word	0x00007900


	//----- nvinfo : EIATTR_MAX_THREADS
	.align		4
.L_259:
        /*0644*/ 	.byte	0x04, 0x05
        /*0646*/ 	.short	(.L_261 - .L_260)
.L_260:
        /*0648*/ 	.word	0x00000180
        /*064c*/ 	.word	0x00000001
        /*0650*/ 	.word	0x00000001


	//----- nvinfo : EIATTR_CRS_STACK_SIZE
	.align		4
.L_261:
        /*0654*/ 	.byte	0x04, 0x1e
        /*0656*/ 	.short	(.L_263 - .L_262)
.L_262:
        /*0658*/ 	.word	0x00000000


	//----- nvinfo : EIATTR_CBANK_PARAM_SIZE
	.align		4
.L_263:
        /*065c*/ 	.byte	0x03, 0x19
        /*065e*/ 	.short	0x004d


	//----- nvinfo : EIATTR_PARAM_CBANK
	.align		4
        /*0660*/ 	.byte	0x04, 0x0a
        /*0662*/ 	.short	(.L_265 - .L_264)
	.align		4
.L_264:
        /*0664*/ 	.word	index@(.nv.constant0._ZN3cub18CUB_300001_SM_10006detail10radix_sort29DeviceRadixSortOnesweepKernelINS1_5radix10policy_hubImmyE10Policy1000ELNS0_9SortOrderE0EmmyiiNS1_21identity_decomposer_tEEEvPT5_SB_PT3_PKSC_PT1_PKSG_PT2_PKSK_T4_iiT6_)
        /*0668*/ 	.short	0x0380
        /*066a*/ 	.short	0x004d


	//----- nvinfo : EIATTR_SW_WAR
	.align		4
.L_265:
        /*066c*/ 	.byte	0x04, 0x36
        /*066e*/ 	.short	(.L_267 - .L_266)
.L_266:
        /*0670*/ 	.word	0x00000008
.L_267:


//--------------------- .nv.info._ZN3cub18CUB_300001_SM_10006detail10radix_sort33DeviceRadixSortExclusiveSumKernelINS1_5radix10policy_hubImmyE10Policy1000EyEEvPT0_ --------------------------
	.section	.nv.info._ZN3cub18CUB_300001_SM_10006detail10radix_sort33DeviceRadixSortExclusiveSumKernelINS1_5radix10policy_hubImmyE10Policy1000EyEEvPT0_,"",@"SHT_CUDA_INFO"
	.sectionflags	@""
	.align	4


	//----- nvinfo : EIATTR_CUDA_API_VERSION
	.align		4
        /*0000*/ 	.byte	0x04, 0x37
        /*0002*/ 	.short	(.L_269 - .L_268)
.L_268:
        /*0004*/ 	.word	0x00000082


	//----- nvinfo : EIATTR_KPARAM_INFO
	.align		4
.L_269:
        /*0008*/ 	.byte	0x04, 0x17
        /*000a*/ 	.short	(.L_271 - .L_270)
.L_270:
        /*000c*/ 	.word	0x00000000
        /*0010*/ 	.short	0x0000
        /*0012*/ 	.short	0x0000
        /*0014*/ 	.byte	0x00, 0xf5, 0x21, 0x00


	//----- nvinfo : EIATTR_SPARSE_MMA_MASK
	.align		4
.L_271:
        /*0018*/ 	.byte	0x03, 0x50
        /*001a*/ 	.short	0x0000


	//----- nvinfo : EIATTR_MAXREG_COUNT
	.align		4
        /*001c*/ 	.byte	0x03, 0x1b
        /*001e*/ 	.short	0x00ff


	//----- nvinfo : EIATTR_NUM_BARRIERS
	.align		4
        /*0020*/ 	.byte	0x02, 0x4c
        /*0022*/ 	.byte	0x01
	.zero		1


	//----- nvinfo : EIATTR_MERCURY_ISA_VERSION
	.align		4
        /*0024*/ 	.byte	0x03, 0x5f
        /*0026*/ 	.short	0x0101


	//----- nvinfo : EIATTR_COOP_GROUP_MASK_REGIDS
	.align		4
        /*0028*/ 	.byte	0x04, 0x29
        /*002a*/ 	.short	(.L_273 - .L_272)


	//   ....[0]....
.L_272:
        /*002c*/ 	.word	0xffffffff


	//   ....[1]....
        /*0030*/ 	.word	0xffffffff


	//   ....[2]....
        /*0034*/ 	.word	0xffffffff


	//   ....[3]....
        /*0038*/ 	.word	0xffffffff


	//   ....[4]....
        /*003c*/ 	.word	0xffffffff


	//   ....[5]....
        /*0040*/ 	.word	0xffffffff


	//   ....[6]....
        /*0044*/ 	.word	0xffffffff


	//   ....[7]....
        /*0048*/ 	.word	0xffffffff


	//   ....[8]....
        /*004c*/ 	.word	0xffffffff


	//   ....[9]....
        /*0050*/ 	.word	0xffffffff


	//   ....[10]....
        /*0054*/ 	.word	0x05000015


	//   ....[11]....
        /*0058*/ 	.word	0x05000015


	//   ....[12]....
        /*005c*/ 	.word	0x05000015


	//   ....[13]....
        /*0060*/ 	.word	0x05000015


	//   ....[14]....
        /*0064*/ 	.word	0x05000015


	//   ....[15]....
        /*0068*/ 	.word	0x05000015


	//   ....[16]....
        /*006c*/ 	.word	0x05000015


	//   ....[17]....
        /*0070*/ 	.word	0x05000015


	//   ....[18]....
        /*0074*/ 	.word	0x05000015


	//   ....[19]....
        /*0078*/ 	.word	0x05000015


	//----- nvinfo : EIATTR_COOP_GROUP_INSTR_OFFSETS
	.align		4
.L_273:
        /*007c*/ 	.byte	0x04, 0x28
        /*007e*/ 	.short	(.L_275 - .L_274)


	//   ....[0]....
.L_274:
        /*0080*/ 	.word	0x00000250


	//   ....[1]....
        /*0084*/ 	.word	0x00000260


	//   ....[2]....
        /*0088*/ 	.word	0x000002a0


	//   ....[3]....
        /*008c*/ 	.word	0x000002c0


	//   ....[4]....
        /*0090*/ 	.word	0x00000310


	//   ....[5]....
        /*0094*/ 	.word	0x00000320


	//   ....[6]....
        /*0098*/ 	.word	0x00000360


	//   ....[7]....
        /*009c*/ 	.word	0x00000380


	//   ....[8]....
        /*00a0*/ 	.word	0x000003d0


	//   ....[9]....
        /*00a4*/ 	.word	0x000003e0


	//   ....[10]....
        /*00a8*/ 	.word	0x00000660


	//   ....[11]....
        /*00ac*/ 	.word	0x000006b0


	//   ....[12]....
        /*00b0*/ 	.word	0x00000740


	//   ....[13]....
        /*00b4*/ 	.word	0x00000790


	//   ....[14]....
        /*00b8*/ 	.word	0x00000820


	//   ....[15]....
        /*00bc*/ 	.word	0x00000870


	//   ....[16]....
        /*00c0*/ 	.word	0x00000900


	//   ....[17]....
        /*00c4*/ 	.word	0x00000950


	//   ....[18]....
        /*00c8*/ 	.word	0x000009e0


	//   ....[19]....
        /*00cc*/ 	.word	0x00000a30


	//----- nvinfo : EIATTR_VRC_CTA_INIT_COUNT
	.align		4
.L_275:
        /*00d0*/ 	.byte	0x02, 0x4a
	.zero		1
	.zero		1


	//----- nvinfo : EIATTR_EXIT_INSTR_OFFSETS
	.align		4
        /*00d4*/ 	.byte	0x04, 0x1c
        /*00d6*/ 	.short	(.L_277 - .L_276)


	//   ....[0]....
.L_276:
        /*00d8*/ 	.word	0x000005d0


	//   ....[1]....
        /*00dc*/ 	.word	0x00000600


	//----- nvinfo : EIATTR_CRS_STACK_SIZE
	.align		4
.L_277:
        /*00e0*/ 	.byte	0x04, 0x1e
        /*00e2*/ 	.short	(.L_279 - .L_278)
.L_278:
        /*00e4*/ 	.word	0x00000000


	//----- nvinfo : EIATTR_CBANK_PARAM_SIZE
	.align		4
.L_279:
        /*00e8*/ 	.byte	0x03, 0x19
        /*00ea*/ 	.short	0x0008


	//----- nvinfo : EIATTR_PARAM_CBANK
	.align		4
        /*00ec*/ 	.byte	0x04, 0x0a
        /*00ee*/ 	.short	(.L_281 - .L_280)
	.align		4
.L_280:
        /*00f0*/ 	.word	index@(.nv.constant0._ZN3cub18CUB_300001_SM_10006detail10radix_sort33DeviceRadixSortExclusiveSumKernelINS1_5radix10policy_hubImmyE10Policy1000EyEEvPT0_)
        /*00f4*/ 	.short	0x0380
        /*00f6*/ 	.short	0x0008


	//----- nvinfo : EIATTR_SW_WAR
	.align		4
.L_281:
        /*00f8*/ 	.byte	0x04, 0x36
        /*00fa*/ 	.short	(.L_283 - .L_282)
.L_282:
        /*00fc*/ 	.word	0x00000008
.L_283:


//--------------------- .nv.info._ZN3cub18CUB_300001_SM_10006detail10radix_sort30DeviceRadixSortHistogramKernelINS1_5radix10policy_hubImmyE10Policy1000ELNS0_9SortOrderE0EmyNS1_21identity_decomposer_tEEEvPT2_PKT1_SA_iiT3_ --------------------------
	.section	.nv.info._ZN3cub18CUB_300001_SM_10006detail10radix_sort30DeviceRadixSortHistogramKernelINS1_5radix10policy_hubImmyE10Policy1000ELNS0_9SortOrderE0EmyNS1_21identity_decomposer_tEEEvPT2_PKT1_SA_iiT3_,"",@"SHT_CUDA_INFO"
	.sectionflags	@""
	.align	4


	//----- nvinfo : EIATTR_CUDA_API_VERSION
	.align		4
        /*0000*/ 	.byte	0x04, 0x37
        /*0002*/ 	.short	(.L_285 - .L_284)
.L_284:
        /*0004*/ 	.word	0x00000082


	//----- nvinfo : EIATTR_KPARAM_INFO
	.align		4
.L_285:
        /*0008*/ 	.byte	0x04, 0x17
        /*000a*/ 	.short	(.L_287 - .L_286)
.L_286:
        /*000c*/ 	.word	0x00000000
        /*0010*/ 	.short	0x0005
        /*0012*/ 	.short	0x0020
        /*0014*/ 	.byte	0x00, 0xf0, 0x05, 0x00


	//----- nvinfo : EIATTR_KPARAM_INFO
	.align		4
.L_287:
        /*0018*/ 	.byte	0x04, 0x17
        /*001a*/ 	.short	(.L_289 - .L_288)
.L_288:
        /*001c*/ 	.word	0x00000000
        /*0020*/ 	.short	0x0004
        /*0022*/ 	.short	0x001c
        /*0024*/ 	.byte	0x00, 0xf0, 0x11, 0x00


	//----- nvinfo : EIATTR_KPARAM_INFO
	.align		4
.L_289:
        /*0028*/ 	.byte	0x04, 0x17
        /*002a*/ 	.short	(.L_291 - .L_290)
.L_290:
        /*002c*/ 	.word	0x00000000
        /*0030*/ 	.short	0x0003
        /*0032*/ 	.short	0x0018
        /*0034*/ 	.byte	0x00, 0xf0, 0x11, 0x00


	//----- nvinfo : EIATTR_KPARAM_INFO
	.align		4
.L_291:
        /*0038*/ 	.byte	0x04, 0x17
        /*003a*/ 	.short	(.L_293 - .L_292)
.L_292:
        /*003c*/ 	.word	0x00000000
        /*0040*/ 	.short	0x0002
        /*0042*/ 	.short	0x0010
        /*0044*/ 	.byte	0x00, 0xf0, 0x21, 0x00


	//----- nvinfo : EIATTR_KPARAM_INFO
	.align		4
.L_293:
        /*0048*/ 	.byte	0x04, 0x17
        /*004a*/ 	.short	(.L_295 - .L_294)
.L_294:
        /*004c*/ 	.word	0x00000000
        /*0050*/ 	.short	0x0001
        /*0052*/ 	.short	0x0008
        /*0054*/ 	.byte	0x00, 0xf5, 0x21, 0x00


	//----- nvinfo : EIATTR_KPARAM_INFO
	.align		4
.L_295:
        /*0058*/ 	.byte	0x04, 0x17
        /*005a*/ 	.short	(.L_297 - .L_296)
.L_296:
        /*005c*/ 	.word	0x00000000
        /*0060*/ 	.short	0x0000
        /*0062*/ 	.short	0x0000
        /*0064*/ 	.byte	0x00, 0xf5, 0x21, 0x00


	//----- nvinfo : EIATTR_SPARSE_MMA_MASK
	.align		4
.L_297:
        /*0068*/ 	.byte	0x03, 0x50
        /*006a*/ 	.short	0x0000


	//----- nvinfo : EIATTR_MAXREG_COUNT
	.align		4
        /*006c*/ 	.byte	0x03, 0x1b
        /*006e*/ 	.short	0x00ff


	//----- nvinfo : EIATTR_NUM_BARRIERS
	.align		4
        /*0070*/ 	.byte	0x02, 0x4c
        /*0072*/ 	.byte	0x01
	.zero		1


	//----- nvinfo : EIATTR_MERCURY_ISA_VERSION
	.align		4
        /*0074*/ 	.byte	0x03, 0x5f
        /*0076*/ 	.short	0x0101


	//----- nvinfo : EIATTR_VRC_CTA_INIT_COUNT
	.align		4
        /*0078*/ 	.byte	0x02, 0x4a
	.zero		1
	.zero		1


	//----- nvinfo : EIATTR_EXIT_INSTR_OFFSETS
	.align		4
        /*007c*/ 	.byte	0x04, 0x1c
        /*007e*/ 	.short	(.L_299 - .L_298)


	//   ....[0]....
.L_298:
        /*0080*/ 	.word	0x00000040


	//   ....[1]....
        /*0084*/ 	.word	0x00002fb0


	//----- nvinfo : EIATTR_MAX_THREADS
	.align		4
.L_299:
        /*0088*/ 	.byte	0x04, 0x05
        /*008a*/ 	.short	(.L_301 - .L_300)
.L_300:
        /*008c*/ 	.word	0x00000080
        /*0090*/ 	.word	0x00000001
        /*0094*/ 	.word	0x00000001


	//----- nvinfo : EIATTR_CRS_STACK_SIZE
	.align		4
.L_301:
        /*0098*/ 	.byte	0x04, 0x1e
        /*009a*/ 	.short	(.L_303 - .L_302)
.L_302:
        /*009c*/ 	.word	0x00000000


	//----- nvinfo : EIATTR_CBANK_PARAM_SIZE
	.align		4
.L_303:
        /*00a0*/ 	.byte	0x03, 0x19
        /*00a2*/ 	.short	0x0021


	//----- nvinfo : EIATTR_PARAM_CBANK
	.align		4
        /*00a4*/ 	.byte	0x04, 0x0a
        /*00a6*/ 	.short	(.L_305 - .L_304)
	.align		4
.L_304:
        /*00a8*/ 	.word	index@(.nv.constant0._ZN3cub18CUB_300001_SM_10006detail10radix_sort30DeviceRadixSortHistogramKernelINS1_5radix10policy_hubImmyE10Policy1000ELNS0_9SortOrderE0EmyNS1_21identity_decomposer_tEEEvPT2_PKT1_SA_iiT3_)
        /*00ac*/ 	.short	0x0380
        /*00ae*/ 	.short	0x0021


	//----- nvinfo : EIATTR_SW_WAR
	.align		4
.L_305:
        /*00b0*/ 	.byte	0x04, 0x36
        /*00b2*/ 	.short	(.L_307 - .L_306)
.L_306:
        /*00b4*/ 	.word	0x00000008
.L_307:


//--------------------- .nv.info._ZN3cub18CUB_300001_SM_10006detail10radix_sort31DeviceRadixSortSingleTileKernelINS1_5radix10policy_hubImmyE10Policy1000ELNS0_9SortOrderE0EmmyNS1_21identity_decomposer_tEEEvPKT1_PSA_PKT2_PSE_T3_iiT4_ --------------------------
	.section	.nv.info._ZN3cub18CUB_300001_SM_10006detail10radix_sort31DeviceRadixSortSingleTileKernelINS1_5radix10policy_hubImmyE10Policy1000ELNS0_9SortOrderE0EmmyNS1_21identity_decomposer_tEEEvPKT1_PSA_PKT2_PSE_T3_iiT4_,"",@"SHT_CUDA_INFO"
	.sectionflags	@""
	.align	4


	//----- nvinfo : EIATTR_CUDA_API_VERSION
	.align		4
        /*0000*/ 	.byte	0x04, 0x37
        /*0002*/ 	.short	(.L_309 - .L_308)
.L_308:
        /*0004*/ 	.word	0x00000082


	//----- nvinfo : EIATTR_KPARAM_INFO
	.align		4
.L_309:
        /*0008*/ 	.byte	0x04, 0x17
        /*000a*/ 	.short	(.L_311 - .L_310)
.L_310:
        /*000c*/ 	.word	0x00000000
        /*0010*/ 	.short	0x0007
        /*0012*/ 	.short	0x0030
        /*0014*/ 	.byte	0x00, 0xf0, 0x05, 0x00


	//----- nvinfo : EIATTR_KPARAM_INFO
	.align		4
.L_311:
        /*0018*/ 	.byte	0x04, 0x17
        /*001a*/ 	.short	(.L_313 - .L_312)
.L_312:
        /*001c*/ 	.word	0x00000000
        /*0020*/ 	.short	0x0006
        /*0022*/ 	.short	0x002c
        /*0024*/ 	.byte	0x00, 0xf0, 0x11, 0x00


	//----- nvinfo : EIATTR_KPARAM_INFO
	.align		4
.L_313:
        /*0028*/ 	.byte	0x04, 0x17
        /*002a*/ 	.short	(.L_315 - .L_314)
.L_314:
        /*002c*/ 	.word	0x00000000
        /*0030*/ 	.short	0x0005
        /*0032*/ 	.short	0x0028
        /*0034*/ 	.byte	0x00, 0xf0, 0x11, 0x00


	//----- nvinfo : EIATTR_KPARAM_INFO
	.align		4
.L_315:
        /*0038*/ 	.byte	0x04, 0x17
        /*003a*/ 	.short	(.L_317 - .L_316)
.L_316:
        /*003c*/ 	.word	0x00000000
        /*0040*/ 	.short	0x0004
        /*0042*/ 	.short	0x0020
        /*0044*/ 	.byte	0x00, 0xf0, 0x21, 0x00


	//----- nvinfo : EIATTR_KPARAM_INFO
	.align		4
.L_317:
        /*0048*/ 	.byte	0x04, 0x17
        /*004a*/ 	.short	(.L_319 - .L_318)
.L_318:
        /*004c*/ 	.word	0x00000000
        /*0050*/ 	.short	0x0003
        /*0052*/ 	.short	0x0018
        /*0054*/ 	.byte	0x00, 0xf5, 0x21, 0x00


	//----- nvinfo : EIATTR_KPARAM_INFO
	.align		4
.L_319:
        /*0058*/ 	.byte	0x04, 0x17
        /*005a*/ 	.short	(.L_321 - .L_320)
.L_320:
        /*005c*/ 	.word	0x00000000
        /*0060*/ 	.short	0x0002
        /*0062*/ 	.short	0x0010
        /*0064*/ 	.byte	0x00, 0xf5, 0x21, 0x00


	//----- nvinfo : EIATTR_KPARAM_INFO
	.align		4
.L_321:
        /*0068*/ 	.byte	0x04, 0x17
        /*006a*/ 	.short	(.L_323 - .L_322)
.L_322:
        /*006c*/ 	.word	0x00000000
        /*0070*/ 	.short	0x0001
        /*0072*/ 	.short	0x0008
        /*0074*/ 	.byte	0x00, 0xf5, 0x21, 0x00


	//----- nvinfo : EIATTR_KPARAM_INFO
	.align		4
.L_323:
        /*0078*/ 	.byte	0x04, 0x17
        /*007a*/ 	.short	(.L_325 - .L_324)
.L_324:
        /*007c*/ 	.word	0x00000000
        /*0080*/ 	.short	0x0000
        /*0082*/ 	.short	0x0000
        /*0084*/ 	.byte	0x00, 0xf5, 0x21, 0x00


	//----- nvinfo : EIATTR_SPARSE_MMA_MASK
	.align		4
.L_325:
        /*0088*/ 	.byte	0x03, 0x50
        /*008a*/ 	.short	0x0000


	//----- nvinfo : EIATTR_MAXREG_COUNT
	.align		4
        /*008c*/ 	.byte	0x03, 0x1b
        /*008e*/ 	.short	0x00ff


	//----- nvinfo : EIATTR_NUM_BARRIERS
	.align		4
        /*0090*/ 	.byte	0x02, 0x4c
        /*0092*/ 	.byte	0x01
	.zero		1


	//----- nvinfo : EIATTR_MERCURY_ISA_VERSION
	.align		4
        /*0094*/ 	.byte	0x03, 0x5f
        /*0096*/ 	.short	0x0101


	//----- nvinfo : EIATTR_COOP_GROUP_MASK_REGIDS
	.align		4
        /*0098*/ 	.byte	0x04, 0x29
        /*009a*/ 	.short	(.L_327 - .L_326)


	//   ....[0]....
.L_326:
        /*009c*/ 	.word	0xffffffff


	//   ....[1]....
        /*00a0*/ 	.word	0xffffffff


	//   ....[2]....
        /*00a4*/ 	.word	0xffffffff


	//   ....[3]....
        /*00a8*/ 	.word	0xffffffff


	//   ....[4]....
        /*00ac*/ 	.word	0xffffffff


	//----- nvinfo : EIATTR_COOP_GROUP_INSTR_OFFSETS
	.align		4
.L_327:
        /*00b0*/ 	.byte	0x04, 0x28
        /*00b2*/ 	.short	(.L_329 - .L_328)


	//   ....[0]....
.L_328:
        /*00b4*/ 	.word	0x000011e0


	//   ....[1]....
        /*00b8*/ 	.word	0x00001200


	//   ....[2]....
        /*00bc*/ 	.word	0x00001220


	//   ....[3]....
        /*00c0*/ 	.word	0x00001240


	//   ....[4]....
        /*00c4*/ 	.word	0x00001260


	//----- nvinfo : EIATTR_VRC_CTA_INIT_COUNT
	.align		4
.L_329:
        /*00c8*/ 	.byte	0x02, 0x4a
	.zero		1
	.zero		1


	//----- nvinfo : EIATTR_EXIT_INSTR_OFFSETS
	.align		4
        /*00cc*/ 	.byte	0x04, 0x1c
        /*00ce*/ 	.short	(.L_331 - .L_330)


	//   ....[0]....
.L_330:
        /*00d0*/ 	.word	0x000023a0


	//   ....[1]....
        /*00d4*/ 	.word	0x000023e0


	//----- nvinfo : EIATTR_MAX_THREADS
	.align		4
.L_331:
        /*00d8*/ 	.byte	0x04, 0x05
        /*00da*/ 	.short	(.L_333 - .L_332)
.L_332:
        /*00dc*/ 	.word	0x00000100
        /*00e0*/ 	.word	0x00000001
        /*00e4*/ 	.word	0x00000001


	//----- nvinfo : EIATTR_CBANK_PARAM_SIZE
	.align		4
.L_333:
        /*00e8*/ 	.byte	0x03, 0x19
        /*00ea*/ 	.short	0x0031


	//----- nvinfo : EIATTR_PARAM_CBANK
	.align		4
        /*00ec*/ 	.byte	0x04, 0x0a
        /*00ee*/ 	.short	(.L_335 - .L_334)
	.align		4
.L_334:
        /*00f0*/ 	.word	index@(.nv.constant0._ZN3cub18CUB_300001_SM_10006detail10radix_sort31DeviceRadixSortSingleTileKernelINS1_5radix10policy_hubImmyE10Policy1000ELNS0_9SortOrderE0EmmyNS1_21identity_decomposer_tEEEvPKT1_PSA_PKT2_PSE_T3_iiT4_)
        /*00f4*/ 	.short	0x0380
        /*00f6*/ 	.short	0x0031


	//----- nvinfo : EIATTR_SW_WAR
	.align		4
.L_335:
        /*00f8*/ 	.byte	0x04, 0x36
        /*00fa*/ 	.short	(.L_337 - .L_336)
.L_336:
        /*00fc*/ 	.word	0x00000008
.L_337:


//--------------------- .nv.info._ZN3cub18CUB_300001_SM_10006detail10radix_sort29DeviceRadixSortOnesweepKernelINS1_5radix10policy_hubIm7double2yE10Policy1000ELNS0_9SortOrderE0EmS6_yiiNS1_21identity_decomposer_tEEEvPT5_SC_PT3_PKSD_PT1_PKSH_PT2_PKSL_T4_iiT6_ --------------------------
	.section	.nv.info._ZN3cub18CUB_300001_SM_10006detail10radix_sort29DeviceRadixSortOnesweepKernelINS1_5radix10policy_hubIm7double2yE10Policy1000ELNS0_9SortOrderE0EmS6_yiiNS1_21identity_decomposer_tEEEvPT5_SC_PT3_PKSD_PT1_PKSH_PT2_PKSL_T4_iiT6_,"",@"SHT_CUDA_INFO"
	.sectionflags	@""
	.align	4


	//----- nvinfo : EIATTR_CUDA_API_VERSION
	.align		4
        /*0000*/ 	.byte	0x04, 0x37
        /*0002*/ 	.short	(.L_339 - .L_338)
.L_338:
        /*0004*/ 	.word	0x00000082


	//----- nvinfo : EIATTR_KPARAM_INFO
	.align		4
.L_339:
        /*0008*/ 	.byte	0x04, 0x17
        /*000a*/ 	.short	(.L_341 - .L_340)
.L_340:
        /*000c*/ 	.word	0x00000000
        /*0010*/ 	.short	0x000b
        /*0012*/ 	.short	0x004c
        /*0014*/ 	.byte	0x00, 0xf0, 0x05, 0x00


	//----- nvinfo : EIATTR_KPARAM_INFO
	.align		4
.L_341:
        /*0018*/ 	.byte	0x04, 0x17
        /*001a*/ 	.short	(.L_343 - .L_342)
.L_342:
        /*001c*/ 	.word	0x00000000
        /*0020*/ 	.short	0x000a
        /*0022*/ 	.short	0x0048
        /*0024*/ 	.byte	0x00, 0xf0, 0x11, 0x00


	//----- nvinfo : EIATTR_KPARAM_INFO
	.align		4
.L_343:
        /*0028*/ 	.byte	0x04, 0x17
        /*002a*/ 	.short	(.L_345 - .L_344)
.L_344:
        /*002c*/ 	.word	0x00000000
        /*0030*/ 	.short	0x0009
        /*0032*/ 	.short	0x0044
        /*0034*/ 	.byte	0x00, 0xf0, 0x11, 0x00


	//----- nvinfo : EIATTR_KPARAM_INFO
	.align		4
.L_345:
        /*0038*/ 	.byte	0x04, 0x17
        /*003a*/ 	.short	(.L_347 - .L_346)
.L_346:
        /*003c*/ 	.word	0x00000000
        /*0040*/ 	.short	0x0008
        /*0042*/ 	.short	0x0040
        /*0044*/ 	.byte	0x00, 0xf0, 0x11, 0x00


	//----- nvinfo : EIATTR_KPARAM_INFO
	.align		4
.L_347:
        /*0048*/ 	.byte	0x04, 0x17
        /*004a*/ 	.short	(.L_349 - .L_348)
.L_348:
        /*004c*/ 	.word	0x00000000
        /*0050*/ 	.short	0x0007
        /*0052*/ 	.short	0x0038
        /*0054*/ 	.byte	0x00, 0xf5, 0x21, 0x00


	//----- nvinfo : EIATTR_KPARAM_INFO
	.align		4
.L_349:
        /*0058*/ 	.byte	0x04, 0x17
        /*005a*/ 	.short	(.L_351 - .L_350)
.L_350:
        /*005c*/ 	.word	0x00000000
        /*0060*/ 	.short	0x0006
        /*0062*/ 	.short	0x0030
        /*0064*/ 	.byte	0x00, 0xf5, 0x21, 0x00


	//----- nvinfo : EIATTR_KPARAM_INFO
	.align		4
.L_351:
        /*0068*/ 	.byte	0x04, 0x17
        /*006a*/ 	.short	(.L_353 - .L_352)
.L_352:
        /*006c*/ 	.word	0x00000000
        /*0070*/ 	.short	0x0005
        /*0072*/ 	.short	0x0028
        /*0074*/ 	.byte	0x00, 0xf5, 0x21, 0x00


	//----- nvinfo : EIATTR_KPARAM_INFO
	.align		4
.L_353:
        /*0078*/ 	.byte	0x04, 0x17
        /*007a*/ 	.short	(.L_355 - .L_354)
.L_354:
        /*007c*/ 	.word	0x00000000
        /*0080*/ 	.short	0x0004
        /*0082*/ 	.short	0x0020
        /*0084*/ 	.byte	0x00, 0xf5, 0x21, 0x00


	//----- nvinfo : EIATTR_KPARAM_INFO
	.align		4
.L_355:
        /*0088*/ 	.byte	0x04, 0x17
        /*008a*/ 	.short	(.L_357 - .L_356)
.L_356:
        /*008c*/ 	.word	0x00000000
        /*0090*/ 	.short	0x0003
        /*0092*/ 	.short	0x0018
        /*0094*/ 	.byte	0x00, 0xf5, 0x21, 0x00


	//----- nvinfo : EIATTR_KPARAM_INFO
	.align		4
.L_357:
        /*0098*/ 	.byte	0x04, 0x17
        /*009a*/ 	.short	(.L_359 - .L_358)
.L_358:
        /*009c*/ 	.word	0x00000000
        /*00a0*/ 	.short	0x0002
        /*00a2*/ 	.short	0x0010
        /*00a4*/ 	.byte	0x00, 0xf5, 0x21, 0x00


	//----- nvinfo : EIATTR_KPARAM_INFO
	.align		4
.L_359:
        /*00a8*/ 	.byte	0x04, 0x17
        /*00aa*/ 	.short	(.L_361 - .L_360)
.L_360:
        /*00ac*/ 	.word	0x00000000
        /*00b0*/ 	.short	0x0001
        /*00b2*/ 	.short	0x0008
        /*00b4*/ 	.byte	0x00, 0xf5, 0x21, 0x00


	//----- nvinfo : EIATTR_KPARAM_INFO
	.align		4
.L_361:
        /*00b8*/ 	.byte	0x04, 0x17
        /*00ba*/ 	.short	(.L_363 - .L_362)
.L_362:
        /*00bc*/ 	.word	0x00000000
        /*00c0*/ 	.short	0x0000
        /*00c2*/ 	.short	0x0000
        /*00c4*/ 	.byte	0x00, 0xf5, 0x21, 0x00


	//----- nvinfo : EIATTR_SPARSE_MMA_MASK
	.align		4
.L_363:
        /*00c8*/ 	.byte	0x03, 0x50
        /*00ca*/ 	.short	0x0000


	//----- nvinfo : EIATTR_MAXREG_COUNT
	.align		4
        /*00cc*/ 	.byte	0x03, 0x1b
        /*00ce*/ 	.short	0x00a8


	//----- nvinfo : EIATTR_NUM_BARRIERS
	.align		4
        /*00d0*/ 	.byte	0x02, 0x4c
        /*00d2*/ 	.byte	0x01
	.zero		1


	//----- nvinfo : EIATTR_MERCURY_ISA_VERSION
	.align		4
        /*00d4*/ 	.byte	0x03, 0x5f
        /*00d6*/ 	.short	0x0101


	//----- nvinfo : EIATTR_COOP_GROUP_MASK_REGIDS
	.align		4
        /*00d8*/ 	.byte	0x04, 0x29
        /*00da*/ 	.short	(.L_365 - .L_364)


	//   ....[0]....
.L_364:
        /*00dc*/ 	.word	0xffffffff


	//   ....[1]....
        /*00e0*/ 	.word	0x05000018


	//   ....[2]....
        /*00e4*/ 	.word	0xffffffff


	//   ....[3]....
        /*00e8*/ 	.word	0xffffffff


	//   ....[4]....
        /*00ec*/ 	.word	0xffffffff


	//   ....[5]....
        /*00f0*/ 	.word	0xffffffff


	//   ....[6]....
        /*00f4*/ 	.word	0xffffffff


	//   ....[7]....
        /*00f8*/ 	.word	0xffffffff


	//   ....[8]....
        /*00fc*/ 	.word	0xffffffff


	//   ....[9]....
        /*0100*/ 	.word	0xffffffff


	//   ....[10]....
        /*0104*/ 	.word	0xffffffff


	//   ....[11]....
        /*0108*/ 	.word	0xffffffff


	//   ....[12]....
        /*010c*/ 	.word	0xffffffff


	//   ....[13]....
        /*0110*/ 	.word	0xffffffff


	//   ....[14]....
        /*0114*/ 	.word	0xffffffff


	//   ....[15]....
        /*0118*/ 	.word	0xffffffff


	//   ....[16]....
        /*011c*/ 	.word	0xffffffff


	//   ....[17]....
        /*0120*/ 	.word	0xffffffff


	//   ....[18]....
        /*0124*/ 	.word	0xffffffff


	//   ....[19]....
        /*0128*/ 	.word	0xffffffff


	//   ....[20]....
        /*012c*/ 	.word	0xffffffff


	//   ....[21]....
        /*0130*/ 	.word	0xffffffff


	//   ....[22]....
        /*0134*/ 	.word	0xffffffff


	//   ....[23]....
        /*0138*/ 	.word	0xffffffff


	//   ....[24]....
        /*013c*/ 	.word	0xffffffff


	//   ....[25]....
        /*0140*/ 	.word	0xffffffff


	//   ....[26]....
        /*0144*/ 	.word	0xffffffff


	//   ....[27]....
        /*0148*/ 	.word	0xffffffff


	//   ....[28]....
        /*014c*/ 	.word	0xffffffff


	//   ....[29]....
        /*0150*/ 	.word	0xffffffff


	//   ....[30]....
        /*0154*/ 	.word	0xffffffff


	//   ....[31]....
        /*0158*/ 	.word	0xffffffff


	//   ....[32]....
        /*015c*/ 	.word	0xffffffff


	//   ....[33]....
        /*0160*/ 	.word	0xffffffff


	//   ....[34]....
        /*0164*/ 	.word	0xffffffff


	//   ....[35]....
        /*0168*/ 	.word	0xffffffff


	//   ....[36]....
        /*016c*/ 	.word	0xffffffff


	//   ....[37]....
        /*0170*/ 	.word	0xffffffff


	//   ....[38]....
        /*0174*/ 	.word	0xffffffff


	//   ....[39]....
        /*0178*/ 	.word	0xffffffff


	//   ....[40]....
        /*017c*/ 	.word	0xffffffff


	//   ....[41]....
        /*0180*/ 	.word	0xffffffff


	//   ....[42]....
        /*0184*/ 	.word	0xffffffff


	//   ....[43]....
        /*0188*/ 	.word	0xffffffff


	//   ....[44]....
        /*018c*/ 	.word	0xffffffff


	//   ....[45]....
        /*0190*/ 	.word	0xffffffff


	//   ....[46]....
        /*0194*/ 	.word	0xffffffff


	//   ....[47]....
        /*0198*/ 	.word	0xffffffff


	//   ....[48]....
        /*019c*/ 	.word	0xffffffff


	//   ....[49]....
        /*01a0*/ 	.word	0xffffffff


	//   ....[50]....
        /*01a4*/ 	.word	0xffffffff


	//   ....[51]....
        /*01a8*/ 	.word	0xffffffff


	//   ....[52]....
        /*01ac*/ 	.word	0xffffffff


	//   ....[53]....
        /*01b0*/ 	.word	0xffffffff


	//   ....[54]....
        /*01b4*/ 	.word	0xffffffff


	//   ....[55]....
        /*01b8*/ 	.word	0xffffffff


	//   ....[56]....
        /*01bc*/ 	.word	0xffffffff


	//   ....[57]....
        /*01c0*/ 	.word	0xffffffff


	//   ....[58]....
        /*01c4*/ 	.word	0xffffffff


	//   ....[59]....
        /*01c8*/ 	.word	0xffffffff


	//   ....[60]....
        /*01cc*/ 	.word	0xffffffff


	//   ....[61]....
        /*01d0*/ 	.word	0x05000009


	//   ....[62]....
        /*01d4*/ 	.word	0xffffffff


	//   ....[63]....
        /*01d8*/ 	.word	0xffffffff


	//   ....[64]....
        /*01dc*/ 	.word	0xffffffff


	//   ....[65]....
        /*01e0*/ 	.word	0xffffffff


	//   ....[66]....
        /*01e4*/ 	.word	0xffffffff


	//   ....[67]....
        /*01e8*/ 	.word	0xffffffff


	//   ....[68]....
        /*01ec*/ 	.word	0xffffffff


	//   ....[69]....
        /*01f0*/ 	.word	0xffffffff


	//   ....[70]....
        /*01f4*/ 	.word	0xffffffff


	//   ....[71]....
        /*01f8*/ 	.word	0xffffffff


	//   ....[72]....
        /*01fc*/ 	.word	0xffffffff


	//   ....[73]....
        /*0200*/ 	.word	0xffffffff


	//   ....[74]....
        /*0204*/ 	.word	0xffffffff


	//   ....[75]....
        /*0208*/ 	.word	0xffffffff


	//   ....[76]....
        /*020c*/ 	.word	0xffffffff


	//   ....[77]....
        /*0210*/ 	.word	0xffffffff


	//   ....[78]....
        /*0214*/ 	.word	0xffffffff


	//   ....[79]....
        /*0218*/ 	.word	0xffffffff


	//   ....[80]....
        /*021c*/ 	.word	0xffffffff


	//   ....[81]....
        /*0220*/ 	.word	0xffffffff


	//   ....[82]....
        /*0224*/ 	.word	0xffffffff


	//   ....[83]....
        /*0228*/ 	.word	0xffffffff


	//   ....[84]....
        /*022c*/ 	.word	0xffffffff


	//   ....[85]....
        /*0230*/ 	.word	0xffffffff


	//   ....[86]....
        /*0234*/ 	.word	0x0500003c


	//   ....[87]....
        /*0238*/ 	.word	0x0500003c


	//   ....[88]....
        /*023c*/ 	.word	0x0500003c


	//   ....[89]....
        /*0240*/ 	.word	0x0500003c


	//   ....[90]....
        /*0244*/ 	.word	0x0500003c


	//----- nvinfo : EIATTR_COOP_GROUP_INSTR_OFFSETS
	.align		4
.L_365:
        /*0248*/ 	.byte	0x04, 0x28
        /*024a*/ 	.short	(.L_367 - .L_366)


	//   ....[0]....
.L_366:
        /*024c*/ 	.word	0x00000b00


	//   ....[1]....
        /*0250*/ 	.word	0x00001150


	//   ....[2]....
        /*0254*/ 	.word	0x00001b30


	//   ....[3]....
        /*0258*/ 	.word	0x00001b50


	//   ....[4]....
        /*025c*/ 	.word	0x00001b70


	//   ....[5]....
        /*0260*/ 	.word	0x00001b90


	//   ....[6]....
        /*0264*/ 	.word	0x00001bb0


	//   ....[7]....
        /*0268*/ 	.word	0x00002030


	//   ....[8]....
        /*026c*/ 	.word	0x00002040


	//   ....[9]....
        /*0270*/ 	.word	0x00002060


	//   ....[10]....
        /*0274*/ 	.word	0x00002080


	//   ....[11]....
        /*0278*/ 	.word	0x000020d0


	//   ....[12]....
        /*027c*/ 	.word	0x00002100


	//   ....[13]....
        /*0280*/ 	.word	0x00002140


	//   ....[14]....
        /*0284*/ 	.word	0x00002180


	//   ....[15]....
        /*0288*/ 	.word	0x00002250


	//   ....[16]....
        /*028c*/ 	.word	0x00002270


	//   ....[17]....
        /*0290*/ 	.word	0x00002280


	//   ....[18]....
        /*0294*/ 	.word	0x000022b0


	//   ....[19]....
        /*0298*/ 	.word	0x000022e0


	//   ....[20]....
        /*029c*/ 	.word	0x00002310


	//   ....[21]....
        /*02a0*/ 	.word	0x00002350


	//   ....[22]....
        /*02a4*/ 	.word	0x00002370


	//   ....[23]....
        /*02a8*/ 	.word	0x00002390


	//   ....[24]....
        /*02ac*/ 	.word	0x000024a0


	//   ....[25]....
        /*02b0*/ 	.word	0x000024b0


	//   ....[26]....
        /*02b4*/ 	.word	0x000024e0


	//   ....[27]....
        /*02b8*/ 	.word	0x00002510


	//   ....[28]....
        /*02bc*/ 	.word	0x00002540


	//   ....[29]....
        /*02c0*/ 	.word	0x00002580


	//   ....[30]....
        /*02c4*/ 	.word	0x000025a0


	//   ....[31]....
        /*02c8*/ 	.word	0x000025c0


	//   ....[32]....
        /*02cc*/ 	.word	0x00002620


	//   ....[33]....
        /*02d0*/ 	.word	0x000026c0


	//   ....[34]....
        /*02d4*/ 	.word	0x000026d0


	//   ....[35]....
        /*02d8*/ 	.word	0x00002700


	//   ....[36]....
        /*02dc*/ 	.word	0x00002730


	//   ....[37]....
        /*02e0*/ 	.word	0x00002760


	//   ....[38]....
        /*02e4*/ 	.word	0x000027a0


	//   ....[39]....
        /*02e8*/ 	.word	0x000027c0


	//   ....[40]....
        /*02ec*/ 	.word	0x000027e0


	//   ....[41]....
        /*02f0*/ 	.word	0x00002850


	//   ....[42]....
        /*02f4*/ 	.word	0x00002900


	//   ....[43]....
        /*02f8*/ 	.word	0x00002910


	//   ....[44]....
        /*02fc*/ 	.word	0x00002940


	//   ....[45]....
        /*0300*/ 	.word	0x00002970


	//   ....[46]....
        /*0304*/ 	.word	0x000029a0


	//   ....[47]....
        /*0308*/ 	.word	0x000029e0


	//   ....[48]....
        /*030c*/ 	.word	0x00002a00


	//   ....[49]....
        /*0310*/ 	.word	0x00002a20


	//   ....[50]....
        /*0314*/ 	.word	0x00002a80


	//   ....[51]....
        /*0318*/ 	.word	0x00002b10


	//   ....[52]....
        /*031c*/ 	.word	0x00002b30


	//   ....[53]....
        /*0320*/ 	.word	0x00002b40


	//   ....[54]....
        /*0324*/ 	.word	0x00002b60


	//   ....[55]....
        /*0328*/ 	.word	0x00002ba0


	//   ....[56]....
        /*032c*/ 	.word	0x00002bd0


	//   ....[57]....
        /*0330*/ 	.word	0x00002c10


	//   ....[58]....
        /*0334*/ 	.word	0x00002c30


	//   ....[59]....
        /*0338*/ 	.word	0x00002c50


	//   ....[60]....
        /*033c*/ 	.word	0x00002d30


	//   ....[61]....
        /*0340*/ 	.word	0x00003070


	//   ....[62]....
        /*0344*/ 	.word	0x00003330


	//   ....[63]....
        /*0348*/ 	.word	0x000033e0


	//   ....[64]....
        /*034c*/ 	.word	0x00003490


	//   ....[65]....
        /*0350*/ 	.word	0x00003540


	//   ....[66]....
        /*0354*/ 	.word	0x000035f0


	//   ....[67]....
        /*0358*/ 	.word	0x000036a0


	//   ....[68]....
        /*035c*/ 	.word	0x00003870


	//   ....[69]....
        /*0360*/ 	.word	0x00003970


	//   ....[70]....
        /*0364*/ 	.word	0x00003a70


	//   ....[71]....
        /*0368*/ 	.word	0x00003b70


	//   ....[72]....
        /*036c*/ 	.word	0x00003c70


	//   ....[73]....
        /*0370*/ 	.word	0x00003d70


	//   ....[74]....
        /*0374*/ 	.word	0x000042c0


	//   ....[75]....
        /*0378*/ 	.word	0x00004340


	//   ....[76]....
        /*037c*/ 	.word	0x000043c0


	//   ....[77]....
        /*0380*/ 	.word	0x00004440


	//   ....[78]....
        /*0384*/ 	.word	0x000044d0


	//   ....[79]....
        /*0388*/ 	.word	0x00004550


	//   ....[80]....
        /*038c*/ 	.word	0x00004700


	//   ....[81]....
        /*0390*/ 	.word	0x000047e0


	//   ....[82]....
        /*0394*/ 	.word	0x000048c0


	//   ....[83]....
        /*0398*/ 	.word	0x000049a0


	//   ....[84]....
        /*039c*/ 	.word	0x00004a90


	//   ....[85]....
        /*03a0*/ 	.word	0x00004b30


	//   ....[86]....
        /*03a4*/ 	.word	0x00004ba0


	//   ....[87]....
        /*03a8*/ 	.word	0x00004c10


	//   ....[88]....
        /*03ac*/ 	.word	0x00004c80


	//   ....[89]....
        /*03b0*/ 	.word	0x00004cf0


	//   ....[90]....
        /*03b4*/ 	.word	0x00004d60


	//----- nvinfo : EIATTR_VRC_CTA_INIT_COUNT
	.align		4
.L_367:
        /*03b8*/ 	.byte	0x02, 0x4a
	.zero		1
	.zero		1


	//----- nvinfo : EIATTR_EXIT_INSTR_OFFSETS
	.align		4
        /*03bc*/ 	.byte	0x04, 0x1c
        /*03be*/ 	.short	(.L_369 - .L_368)


	//   ....[0]....
.L_368:
        /*03c0*/ 	.word	0x000017e0


	//   ....[1]....
        /*03c4*/ 	.word	0x00001930


	//   ....[2]....
        /*03c8*/ 	.word	0x00001950


	//   ....[3]....
        /*03cc*/ 	.word	0x00004560


	//   ....[4]....
        /*03d0*/ 	.word	0x00004b40


	//----- nvinfo : EIATTR_MAX_THREADS
	.align		4
.L_369:
        /*03d4*/ 	.byte	0x04, 0x05
        /*03d6*/ 	.short	(.L_371 - .L_370)
.L_370:
        /*03d8*/ 	.word	0x00000180
        /*03dc*/ 	.word	0x00000001
        /*03e0*/ 	.word	0x00000001


	//----- nvinfo : EIATTR_CRS_STACK_SIZE
	.align		4
.L_371:
        /*03e4*/ 	.byte	0x04, 0x1e
        /*03e6*/ 	.short	(.L_373 - .L_372)
.L_372:
        /*03e8*/ 	.word	0x00000000


	//----- nvinfo : EIATTR_CBANK_PARAM_SIZE
	.align		4
.L_373:
        /*03ec*/ 	.byte	0x03, 0x19
        /*03ee*/ 	.short	0x004d


	//----- nvinfo : EIATTR_PARAM_CBANK
	.align		4
        /*03f0*/ 	.byte	0x04, 0x0a
        /*03f2*/ 	.short	(.L_375 - .L_374)
	.align		4
.L_374:
        /*03f4*/ 	.word	index@(.nv.constant0._ZN3cub18CUB_300001_SM_10006detail10radix_sort29DeviceRadixSortOnesweepKernelINS1_5radix10policy_hubIm7double2yE10Policy1000ELNS0_9SortOrderE0EmS6_yiiNS1_21identity_decomposer_tEEEvPT5_SC_PT3_PKSD_PT1_PKSH_PT2_PKSL_T4_iiT6_)
        /*03f8*/ 	.short	0x0380
        /*03fa*/ 	.short	0x004d


	//----- nvinfo : EIATTR_SW_WAR
	.align		4
.L_375:
        /*03fc*/ 	.byte	0x04, 0x36
        /*03fe*/ 	.short	(.L_377 - .L_376)
.L_376:
        /*0400*/ 	.word	0x00000008
.L_377:


//--------------------- .nv.info._ZN3cub18CUB_300001_SM_10006detail10radix_sort33DeviceRadixSortExclusiveSumKernelINS1_5radix10policy_hubIm7double2yE10Policy1000EyEEvPT0_ --------------------------
	.section	.nv.info._ZN3cub18CUB_300001_SM_10006detail10radix_sort33DeviceRadixSortExclusiveSumKernelINS1_5radix10policy_hubIm7double2yE10Policy1000EyEEvPT0_,"",@"SHT_CUDA_INFO"
	.sectionflags	@""
	.align	4


	//----- nvinfo : EIATTR_CUDA_API_VERSION
	.align		4
        /*0000*/ 	.byte	0x04, 0x37
        /*0002*/ 	.short	(.L_379 - .L_378)
.L_378:
        /*0004*/ 	.word	0x00000082


	//----- nvinfo : EIATTR_KPARAM_INFO
	.align		4
.L_379:
        /*0008*/ 	.byte	0x04, 0x17
        /*000a*/ 	.short	(.L_381 - .L_380)
.L_380:
        /*000c*/ 	.word	0x00000000
        /*0010*/ 	.short	0x0000
        /*0012*/ 	.short	0x0000
        /*0014*/ 	.byte	0x00, 0xf5, 0x21, 0x00


	//----- nvinfo : EIATTR_SPARSE_MMA_MASK
	.align		4
.L_381:
        /*0018*/ 	.byte	0x03, 0x50
        /*001a*/ 	.short	0x0000


	//----- nvinfo : EIATTR_MAXREG_COUNT
	.align		4
        /*001c*/ 	.byte	0x03, 0x1b
        /*001e*/ 	.short	0x00ff


	//----- nvinfo : EIATTR_NUM_BARRIERS
	.align		4
        /*0020*/ 	.byte	0x02, 0x4c
        /*0022*/ 	.byte	0x01
	.zero		1


	//----- nvinfo : EIATTR_MERCURY_ISA_VERSION
	.align		4
        /*0024*/ 	.byte	0x03, 0x5f
        /*0026*/ 	.short	0x0101


	//----- nvinfo : EIATTR_COOP_GROUP_MASK_REGIDS
	.align		4
        /*0028*/ 	.byte	0x04, 0x29
        /*002a*/ 	.short	(.L_383 - .L_382)


	//   ....[0]....
.L_382:
        /*002c*/ 	.word	0xffffffff


	//   ....[1]....
        /*0030*/ 	.word	0xffffffff


	//   ....[2]....
        /*0034*/ 	.word	0xffffffff


	//   ....[3]....
        /*0038*/ 	.word	0xffffffff


	//   ....[4]....
        /*003c*/ 	.word	0xffffffff


	//   ....[5]....
        /*0040*/ 	.word	0xffffffff


	//   ....[6]....
        /*0044*/ 	.word	0xffffffff


	//   ....[7]....
        /*0048*/ 	.word	0xffffffff


	//   ....[8]....
        /*004c*/ 	.word	0xffffffff


	//   ....[9]....
        /*0050*/ 	.word	0xffffffff


	//   ....[10]....
        /*0054*/ 	.word	0x05000015


	//   ....[11]....
        /*0058*/ 	.word	0x05000015


	//   ....[12]....
        /*005c*/ 	.word	0x05000015


	//   ....[13]....
        /*0060*/ 	.word	0x05000015


	//   ....[14]....
        /*0064*/ 	.word	0x05000015


	//   ....[15]....
        /*0068*/ 	.word	0x05000015


	//   ....[16]....
        /*006c*/ 	.word	0x05000015


	//   ....[17]....
        /*0070*/ 	.word	0x05000015


	//   ....[18]....
        /*0074*/ 	.word	0x05000015


	//   ....[19]....
        /*0078*/ 	.word	0x05000015


	//----- nvinfo : EIATTR_COOP_GROUP_INSTR_OFFSETS
	.align		4
.L_383:
        /*007c*/ 	.byte	0x04, 0x28
        /*007e*/ 	.short	(.L_385 - .L_384)


	//   ....[0]....
.L_384:
        /*0080*/ 	.word	0x00000250


	//   ....[1]....
        /*0084*/ 	.word	0x00000260


	//   ....[2]....
        /*0088*/ 	.word	0x000002a0


	//   ....[3]....
        /*008c*/ 	.word	0x000002c0


	//   ....[4]....
        /*0090*/ 	.word	0x00000310


	//   ....[5]....
        /*0094*/ 	.word	0x00000320


	//   ....[6]....
        /*0098*/ 	.word	0x00000360


	//   ....[7]....
        /*009c*/ 	.word	0x00000380


	//   ....[8]....
        /*00a0*/ 	.word	0x000003d0


	//   ....[9]....
        /*00a4*/ 	.word	0x000003e0


	//   ....[10]....
        /*00a8*/ 	.word	0x00000660


	//   ....[11]....
        /*00ac*/ 	.word	0x000006b0


	//   ....[12]....
        /*00b0*/ 	.word	0x00000740


	//   ....[13]....
        /*00b4*/ 	.word	0x00000790


	//   ....[14]....
        /*00b8*/ 	.word	0x00000820


	//   ....[15]....
        /*00bc*/ 	.word	0x00000870


	//   ....[16]....
        /*00c0*/ 	.word	0x00000900


	//   ....[17]....
        /*00c4*/ 	.word	0x00000950


	//   ....[18]....
        /*00c8*/ 	.word	0x000009e0


	//   ....[19]....
        /*00cc*/ 	.word	0x00000a30


	//----- nvinfo : EIATTR_VRC_CTA_INIT_COUNT
	.align		4
.L_385:
        /*00d0*/ 	.byte	0x02, 0x4a
	.zero		1
	.zero		1


	//----- nvinfo : EIATTR_EXIT_INSTR_OFFSETS
	.align		4
        /*00d4*/ 	.byte	0x04, 0x1c
        /*00d6*/ 	.short	(.L_387 - .L_386)


	//   ....[0]....
.L_386:
        /*00d8*/ 	.word	0x000005d0


	//   ....[1]....
        /*00dc*/ 	.word	0x00000600


	//----- nvinfo : EIATTR_CRS_STACK_SIZE
	.align		4
.L_387:
        /*00e0*/ 	.byte	0x04, 0x1e
        /*00e2*/ 	.short	(.L_389 - .L_388)
.L_388:
        /*00e4*/ 	.word	0x00000000


	//----- nvinfo : EIATTR_CBANK_PARAM_SIZE
	.align		4
.L_389:
        /*00e8*/ 	.byte	0x03, 0x19
        /*00ea*/ 	.short	0x0008


	//----- nvinfo : EIATTR_PARAM_CBANK
	.align		4
        /*00ec*/ 	.byte	0x04, 0x0a
        /*00ee*/ 	.short	(.L_391 - .L_390)
	.align		4
.L_390:
        /*00f0*/ 	.word	index@(.nv.constant0._ZN3cub18CUB_300001_SM_10006detail10radix_sort33DeviceRadixSortExclusiveSumKernelINS1_5radix10policy_hubIm7double2yE10Policy1000EyEEvPT0_)
        /*00f4*/ 	.short	0x0380
        /*00f6*/ 	.short	0x0008


	//----- nvinfo : EIATTR_SW_WAR
	.align		4
.L_391:
        /*00f8*/ 	.byte	0x04, 0x36
        /*00fa*/ 	.short	(.L_393 - .L_392)
.L_392:
        /*00fc*/ 	.word	0x00000008
.L_393:


//--------------------- .nv.info._ZN3cub18CUB_300001_SM_10006detail10radix_sort30DeviceRadixSortHistogramKernelINS1_5radix10policy_hubIm7double2yE10Policy1000ELNS0_9SortOrderE0EmyNS1_21identity_decomposer_tEEEvPT2_PKT1_SB_iiT3_ --------------------------
	.section	.nv.info._ZN3cub18CUB_300001_SM_10006detail10radix_sort30DeviceRadixSortHistogramKernelINS1_5radix10policy_hubIm7double2yE10Policy1000ELNS0_9SortOrderE0EmyNS1_21identity_decomposer_tEEEvPT2_PKT1_SB_iiT3_,"",@"SHT_CUDA_INFO"
	.sectionflags	@""
	.align	4


	//----- nvinfo : EIATTR_CUDA_API_VERSION
	.align		4
        /*0000*/ 	.byte	0x04, 0x37
        /*0002*/ 	.short	(.L_395 - .L_394)
.L_394:
        /*0004*/ 	.word	0x00000082


	//----- nvinfo : EIATTR_KPARAM_INFO
	.align		4
.L_395:
        /*0008*/ 	.byte	0x04, 0x17
        /*000a*/ 	.short	(.L_397 - .L_396)
.L_396:
        /*000c*/ 	.word	0x00000000
        /*0010*/ 	.short	0x0005
        /*0012*/ 	.short	0x0020
        /*0014*/ 	.byte	0x00, 0xf0, 0x05, 0x00


	//----- nvinfo : EIATTR_KPARAM_INFO
	.align		4
.L_397:
        /*0018*/ 	.byte	0x04, 0x17
        /*001a*/ 	.short	(.L_399 - .L_398)
.L_398:
        /*001c*/ 	.word	0x00000000
        /*0020*/ 	.short	0x0004
        /*0022*/ 	.short	0x001c
        /*0024*/ 	.byte	0x00, 0xf0, 0x11, 0x00


	//----- nvinfo : EIATTR_KPARAM_INFO
	.align		4
.L_399:
        /*0028*/ 	.byte	0x04, 0x17
        /*002a*/ 	.short	(.L_401 - .L_400)
.L_400:
        /*002c*/ 	.word	0x00000000
        /*0030*/ 	.short	0x0003
        /*0032*/ 	.short	0x0018
        /*0034*/ 	.byte	0x00, 0xf0, 0x11, 0x00


	//----- nvinfo : EIATTR_KPARAM_INFO
	.align		4
.L_401:
        /*0038*/ 	.byte	0x04, 0x17
        /*003a*/ 	.short	(.L_403 - .L_402)
.L_402:
        /*003c*/ 	.word	0x00000000
        /*0040*/ 	.short	0x0002
        /*0042*/ 	.short	0x0010
        /*0044*/ 	.byte	0x00, 0xf0, 0x21, 0x00


	//----- nvinfo : EIATTR_KPARAM_INFO
	.align		4
.L_403:
        /*0048*/ 	.byte	0x04, 0x17
        /*004a*/ 	.short	(.L_405 - .L_404)
.L_404:
        /*004c*/ 	.word	0x00000000
        /*0050*/ 	.short	0x0001
        /*0052*/ 	.short	0x0008
        /*0054*/ 	.byte	0x00, 0xf5, 0x21, 0x00


	//----- nvinfo : EIATTR_KPARAM_INFO
	.align		4
.L_405:
        /*0058*/ 	.byte	0x04, 0x17
        /*005a*/ 	.short	(.L_407 - .L_406)
.L_406:
        /*005c*/ 	.word	0x00000000
        /*0060*/ 	.short	0x0000
        /*0062*/ 	.short	0x0000
        /*0064*/ 	.byte	0x00, 0xf5, 0x21, 0x00


	//----- nvinfo : EIATTR_SPARSE_MMA_MASK
	.align		4
.L_407:
        /*0068*/ 	.byte	0x03, 0x50
        /*006a*/ 	.short	0x0000


	//----- nvinfo : EIATTR_MAXREG_COUNT
	.align		4
        /*006c*/ 	.byte	0x03, 0x1b
        /*006e*/ 	.short	0x00ff


	//----- nvinfo : EIATTR_NUM_BARRIERS
	.align		4
        /*0070*/ 	.byte	0x02, 0x4c
        /*0072*/ 	.byte	0x01
	.zero		1


	//----- nvinfo : EIATTR_MERCURY_ISA_VERSION
	.align		4
        /*0074*/ 	.byte	0x03, 0x5f
        /*0076*/ 	.short	0x0101


	//----- nvinfo : EIATTR_VRC_CTA_INIT_COUNT
	.align		4
        /*0078*/ 	.byte	0x02, 0x4a
	.zero		1
	.zero		1


	//----- nvinfo : EIATTR_EXIT_INSTR_OFFSETS
	.align		4
        /*007c*/ 	.byte	0x04, 0x1c
        /*007e*/ 	.short	(.L_409 - .L_408)


	//   ....[0]....
.L_408:
        /*0080*/ 	.word	0x00000040


	//   ....[1]....
        /*0084*/ 	.word	0x00002fb0


	//----- nvinfo : EIATTR_MAX_THREADS
	.align		4
.L_409:
        /*0088*/ 	.byte	0x04, 0x05
        /*008a*/ 	.short	(.L_411 - .L_410)
.L_410:
        /*008c*/ 	.word	0x00000080
        /*0090*/ 	.word	0x00000001
        /*0094*/ 	.word	0x00000001


	//----- nvinfo : EIATTR_CRS_STACK_SIZE
	.align		4
.L_411:
        /*0098*/ 	.byte	0x04, 0x1e
        /*009a*/ 	.short	(.L_413 - .L_412)
.L_412:
        /*009c*/ 	.word	0x00000000


	//----- nvinfo : EIATTR_CBANK_PARAM_SIZE
	.align		4
.L_413:
        /*00a0*/ 	.byte	0x03, 0x19
        /*00a2*/ 	.short	0x0021


	//----- nvinfo : EIATTR_PARAM_CBANK
	.align		4
        /*00a4*/ 	.byte	0x04, 0x0a
        /*00a6*/ 	.short	(.L_415 - .L_414)
	.align		4
.L_414:
        /*00a8*/ 	.word	index@(.nv.constant0._ZN3cub18CUB_300001_SM_10006detail10radix_sort30DeviceRadixSortHistogramKernelINS1_5radix10policy_hubIm7double2yE10Policy1000ELNS0_9SortOrderE0EmyNS1_21identity_decomposer_tEEEvPT2_PKT1_SB_iiT3_)
        /*00ac*/ 	.short	0x0380
        /*00ae*/ 	.short	0x0021


	//----- nvinfo : EIATTR_SW_WAR
	.align		4
.L_415:
        /*00b0*/ 	.byte	0x04, 0x36
        /*00b2*/ 	.short	(.L_417 - .L_416)
.L_416:
        /*00b4*/ 	.word	0x00000008
.L_417:


//--------------------- .nv.info._ZN3cub18CUB_300001_SM_10006detail10radix_sort31DeviceRadixSortSingleTileKernelINS1_5radix10policy_hubIm7double2yE10Policy1000ELNS0_9SortOrderE0EmS6_yNS1_21identity_decomposer_tEEEvPKT1_PSB_PKT2_PSF_T3_iiT4_ --------------------------
	.section	.nv.info._ZN3cub18CUB_300001_SM_10006detail10radix_sort31DeviceRadixSortSingleTileKernelINS1_5radix10policy_hubIm7double2yE10Policy1000ELNS0_9SortOrderE0EmS6_yNS1_21identity_decomposer_tEEEvPKT1_PSB_PKT2_PSF_T3_iiT4_,"",@"SHT_CUDA_INFO"
	.sectionflags	@""
	.align	4


	//----- nvinfo : EIATTR_CUDA_API_VERSION
	.align		4
        /*0000*/ 	.byte	0x04, 0x37
        /*0002*/ 	.short	(.L_419 - .L_418)
.L_418:
        /*0004*/ 	.word	0x00000082


	//----- nvinfo : EIATTR_KPARAM_INFO
	.align		4
.L_419:
        /*0008*/ 	.byte	0x04, 0x17
        /*000a*/ 	.short	(.L_421 - .L_420)
.L_420:
        /*000c*/ 	.word	0x00000000
        /*0010*/ 	.short	0x0007
        /*0012*/ 	.short	0x0030
        /*0014*/ 	.byte	0x00, 0xf0, 0x05, 0x00


	//----- nvinfo : EIATTR_KPARAM_INFO
	.align		4
.L_421:
        /*0018*/ 	.byte	0x04, 0x17
        /*001a*/ 	.short	(.L_423 - .L_422)
.L_422:
        /*001c*/ 	.word	0x00000000
        /*0020*/ 	.short	0x0006
        /*0022*/ 	.short	0x002c
        /*0024*/ 	.byte	0x00, 0xf0, 0x11, 0x00


	//----- nvinfo : EIATTR_KPARAM_INFO
	.align		4
.L_423:
        /*0028*/ 	.byte	0x04, 0x17
        /*002a*/ 	.short	(.L_425 - .L_424)
.L_424:
        /*002c*/ 	.word	0x00000000
        /*0030*/ 	.short	0x0005
        /*0032*/ 	.short	0x0028
        /*0034*/ 	.byte	0x00, 0xf0, 0x11, 0x00


	//----- nvinfo : EIATTR_KPARAM_INFO
	.align		4
.L_425:
        /*0038*/ 	.byte	0x04, 0x17
        /*003a*/ 	.short	(.L_427 - .L_426)
.L_426:
        /*003c*/ 	.word	0x00000000
        /*0040*/ 	.short	0x0004
        /*0042*/ 	.short	0x0020
        /*0044*/ 	.byte	0x00, 0xf0, 0x21, 0x00


	//----- nvinfo : EIATTR_KPARAM_INFO
	.align		4
.L_427:
        /*0048*/ 	.byte	0x04, 0x17
        /*004a*/ 	.short	(.L_429 - .L_428)
.L_428:
        /*004c*/ 	.word	0x00000000
        /*0050*/ 	.short	0x0003
        /*0052*/ 	.short	0x0018
        /*0054*/ 	.byte	0x00, 0xf5, 0x21, 0x00


	//----- nvinfo : EIATTR_KPARAM_INFO
	.align		4
.L_429:
        /*0058*/ 	.byte	0x04, 0x17
        /*005a*/ 	.short	(.L_431 - .L_430)
.L_430:
        /*005c*/ 	.word	0x00000000
        /*0060*/ 	.short	0x0002
        /*0062*/ 	.short	0x0010
        /*0064*/ 	.byte	0x00, 0xf5, 0x21, 0x00


	//----- nvinfo : EIATTR_KPARAM_INFO
	.align		4
.L_431:
        /*0068*/ 	.byte	0x04, 0x17
        /*006a*/ 	.short	(.L_433 - .L_432)
.L_432:
        /*006c*/ 	.word	0x00000000
        /*0070*/ 	.short	0x0001
        /*0072*/ 	.short	0x0008
        /*0074*/ 	.byte	0x00, 0xf5, 0x21, 0x00


	//----- nvinfo : EIATTR_KPARAM_INFO
	.align		4
.L_433:
        /*0078*/ 	.byte	0x04, 0x17
        /*007a*/ 	.short	(.L_435 - .L_434)
.L_434:
        /*007c*/ 	.word	0x00000000
        /*0080*/ 	.short	0x0000
        /*0082*/ 	.short	0x0000
        /*0084*/ 	.byte	0x00, 0xf5, 0x21, 0x00


	//----- nvinfo : EIATTR_SPARSE_MMA_MASK
	.align		4
.L_435:
        /*0088*/ 	.byte	0x03, 0x50
        /*008a*/ 	.short	0x0000


	//----- nvinfo : EIATTR_MAXREG_COUNT
	.align		4
        /*008c*/ 	.byte	0x03, 0x1b
        /*008e*/ 	.short	0x00ff


	//----- nvinfo : EIATTR_NUM_BARRIERS
	.align		4
        /*0090*/ 	.byte	0x02, 0x4c
        /*0092*/ 	.byte	0x01
	.zero		1


	//----- nvinfo : EIATTR_MERCURY_ISA_VERSION
	.align		4
        /*0094*/ 	.byte	0x03, 0x5f
        /*0096*/ 	.short	0x0101


	//----- nvinfo : EIATTR_COOP_GROUP_MASK_REGIDS
	.align		4
        /*0098*/ 	.byte	0x04, 0x29
        /*009a*/ 	.short	(.L_437 - .L_436)


	//   ....[0]....
.L_436:
        /*009c*/ 	.word	0xffffffff


	//   ....[1]....
        /*00a0*/ 	.word	0xffffffff


	//   ....[2]....
        /*00a4*/ 	.word	0xffffffff


	//   ....[3]....
        /*00a8*/ 	.word	0xffffffff


	//   ....[4]....
        /*00ac*/ 	.word	0xffffffff


	//----- nvinfo : EIATTR_COOP_GROUP_INSTR_OFFSETS
	.align		4
.L_437:
        /*00b0*/ 	.byte	0x04, 0x28
        /*00b2*/ 	.short	(.L_439 - .L_438)


	//   ....[0]....
.L_438:
        /*00b4*/ 	.word	0x00000c80


	//   ....[1]....
        /*00b8*/ 	.word	0x00000ca0


	//   ....[2]....
        /*00bc*/ 	.word	0x00000cc0


	//   ....[3]....
        /*00c0*/ 	.word	0x00000ce0


	//   ....[4]....
        /*00c4*/ 	.word	0x00000d00


	//----- nvinfo : EIATTR_VRC_CTA_INIT_COUNT
	.align		4
.L_439:
        /*00c8*/ 	.byte	0x02, 0x4a
	.zero		1
	.zero		1


	//----- nvinfo : EIATTR_EXIT_INSTR_OFFSETS
	.align		4
        /*00cc*/ 	.byte	0x04, 0x1c
        /*00ce*/ 	.short	(.L_441 - .L_440)


	//   ....[0]....
.L_440:
        /*00d0*/ 	.word	0x00001950


	//   ....[1]....
        /*00d4*/ 	.word	0x00001990


	//----- nvinfo : EIATTR_MAX_THREADS
	.align		4
.L_441:
        /*00d8*/ 	.byte	0x04, 0x05
        /*00da*/ 	.short	(.L_443 - .L_442)
.L_442:
        /*00dc*/ 	.word	0x00000100
        /*00e0*/ 	.word	0x00000001
        /*00e4*/ 	.word	0x00000001


	//----- nvinfo : EIATTR_CBANK_PARAM_SIZE
	.align		4
.L_443:
        /*00e8*/ 	.byte	0x03, 0x19
        /*00ea*/ 	.short	0x0031


	//----- nvinfo : EIATTR_PARAM_CBANK
	.align		4
        /*00ec*/ 	.byte	0x04, 0x0a
        /*00ee*/ 	.short	(.L_445 - .L_444)
	.align		4
.L_444:
        /*00f0*/ 	.word	index@(.nv.constant0._ZN3cub18CUB_300001_SM_10006detail10radix_sort31DeviceRadixSortSingleTileKernelINS1_5radix10policy_hubIm7double2yE10Policy1000ELNS0_9SortOrderE0EmS6_yNS1_21identity_decomposer_tEEEvPKT1_PSB_PKT2_PSF_T3_iiT4_)
        /*00f4*/ 	.short	0x0380
        /*00f6*/ 	.short	0x0031


	//----- nvinfo : EIATTR_SW_WAR
	.align		4
.L_445:
        /*00f8*/ 	.byte	0x04, 0x36
        /*00fa*/ 	.short	(.L_447 - .L_446)
.L_446:
        /*00fc*/ 	.word	0x00000008
.L_447:


//--------------------- .nv.info._ZN3cub18CUB_300001_SM_10006detail8for_each13static_kernelINS2_12policy_hub_t12policy_500_tEmN6thrust24THRUST_300001_SM_1000_NS8cuda_cub20__uninitialized_fill7functorINS7_10device_ptrIiEEiEEEEvT0_T1_ --------------------------
	.section	.nv.info._ZN3cub18CUB_300001_SM_10006detail8for_each13static_kernelINS2_12policy_hub_t12policy_500_tEmN6thrust24THRUST_300001_SM_1000_NS8cuda_cub20__uninitialized_fill7functorINS7_10device_ptrIiEEiEEEEvT0_T1_,"",@"SHT_CUDA_INFO"
	.sectionflags	@""
	.align	4


	//----- nvinfo : EIATTR_CUDA_API_VERSION
	.align		4
        /*0000*/ 	.byte	0x04, 0x37
        /*0002*/ 	.short	(.L_449 - .L_448)
.L_448:
        /*0004*/ 	.word	0x00000082


	//----- nvinfo : EIATTR_KPARAM_INFO
	.align		4
.L_449:
        /*0008*/ 	.byte	0x04, 0x17
        /*000a*/ 	.short	(.L_451 - .L_450)
.L_450:
        /*000c*/ 	.word	0x00000000
        /*0010*/ 	.short	0x0001
        /*0012*/ 	.short	0x0008
        /*0014*/ 	.byte	0x00, 0xf0, 0x41, 0x00


	//----- nvinfo : EIATTR_KPARAM_INFO
	.align		4
.L_451:
        /*0018*/ 	.byte	0x04, 0x17
        /*001a*/ 	.short	(.L_453 - .L_452)
.L_452:
        /*001c*/ 	.word	0x00000000
        /*0020*/ 	.short	0x0000
        /*0022*/ 	.short	0x0000
        /*0024*/ 	.byte	0x00, 0xf0, 0x21, 0x00


	//----- nvinfo : EIATTR_SPARSE_MMA_MASK
	.align		4
.L_453:
        /*0028*/ 	.byte	0x03, 0x50
        /*002a*/ 	.short	0x0000


	//----- nvinfo : EIATTR_MAXREG_COUNT
	.align		4
        /*002c*/ 	.byte	0x03, 0x1b
        /*002e*/ 	.short	0x00ff


	//----- nvinfo : EIATTR_MERCURY_ISA_VERSION
	.align		4
        /*0030*/ 	.byte	0x03, 0x5f
        /*0032*/ 	.short	0x0101


	//----- nvinfo : EIATTR_VRC_CTA_INIT_COUNT
	.align		4
        /*0034*/ 	.byte	0x02, 0x4a
	.zero		1
	.zero		1


	//----- nvinfo : EIATTR_EXIT_INSTR_OFFSETS
	.align		4
        /*0038*/ 	.byte	0x04, 0x1c
        /*003a*/ 	.short	(.L_455 - .L_454)


	//   ....[0]....
.L_454:
        /*003c*/ 	.word	0x00000130


	//   ....[1]....
        /*0040*/ 	.word	0x00000230


	//   ....[2]....
        /*0044*/ 	.word	0x00000260


	//----- nvinfo : EIATTR_MAX_THREADS
	.align		4
.L_455:
        /*0048*/ 	.byte	0x04, 0x05
        /*004a*/ 	.short	(.L_457 - .L_456)
.L_456:
        /*004c*/ 	.word	0x00000100
        /*0050*/ 	.word	0x00000001
        /*0054*/ 	.word	0x00000001


	//----- nvinfo : EIATTR_CBANK_PARAM_SIZE
	.align		4
.L_457:
        /*0058*/ 	.byte	0x03, 0x19
        /*005a*/ 	.short	0x0018


	//----- nvinfo : EIATTR_PARAM_CBANK
	.align		4
        /*005c*/ 	.byte	0x04, 0x0a
        /*005e*/ 	.short	(.L_459 - .L_458)
	.align		4
.L_458:
        /*0060*/ 	.word	index@(.nv.constant0._ZN3cub18CUB_300001_SM_10006detail8for_each13static_kernelINS2_12policy_hub_t12policy_500_tEmN6thrust24THRUST_300001_SM_1000_NS8cuda_cub20__uninitialized_fill7functorINS7_10device_ptrIiEEiEEEEvT0_T1_)
        /*0064*/ 	.short	0x0380
        /*0066*/ 	.short	0x0018


	//----- nvinfo : EIATTR_SW_WAR
	.align		4
.L_459:
        /*0068*/ 	.byte	0x04, 0x36
        /*006a*/ 	.short	(.L_461 - .L_460)
.L_460:
        /*006c*/ 	.word	0x00000008
.L_461:


//--------------------- .nv.info._ZN3cub18CUB_300001_SM_10006detail8for_each13static_kernelINS2_12policy_hub_t12policy_500_tEmN6thrust24THRUST_300001_SM_1000_NS8cuda_cub20__uninitialized_fill7functorINS7_10device_ptrI7double2EESC_EEEEvT0_T1_ --------------------------
	.section	.nv.info._ZN3cub18CUB_300001_SM_10006detail8for_each13static_kernelINS2_12policy_hub_t12policy_500_tEmN6thrust24THRUST_300001_SM_1000_NS8cuda_cub20__uninitialized_fill7functorINS7_10device_ptrI7double2EESC_EEEEvT0_T1_,"",@"SHT_CUDA_INFO"
	.sectionflags	@""
	.align	4


	//----- nvinfo : EIATTR_CUDA_API_VERSION
	.align		4
        /*0000*/ 	.byte	0x04, 0x37
        /*0002*/ 	.short	(.L_463 - .L_462)
.L_462:
        /*0004*/ 	.word	0x00000082


	//----- nvinfo : EIATTR_KPARAM_INFO
	.align		4
.L_463:
        /*0008*/ 	.byte	0x04, 0x17
        /*000a*/ 	.short	(.L_465 - .L_464)
.L_464:
        /*000c*/ 	.word	0x00000000
        /*0010*/ 	.short	0x0001
        /*0012*/ 	.short	0x0010
        /*0014*/ 	.byte	0x00, 0xf0, 0x81, 0x00


	//----- nvinfo : EIATTR_KPARAM_INFO
	.align		4
.L_465:
        /*0018*/ 	.byte	0x04, 0x17
        /*001a*/ 	.short	(.L_467 - .L_466)
.L_466:
        /*001c*/ 	.word	0x00000000
        /*0020*/ 	.short	0x0000
        /*0022*/ 	.short	0x0000
        /*0024*/ 	.byte	0x00, 0xf0, 0x21, 0x00


	//----- nvinfo : EIATTR_SPARSE_MMA_MASK
	.align		4
.L_467:
        /*0028*/ 	.byte	0x03, 0x50
        /*002a*/ 	.short	0x0000


	//----- nvinfo : EIATTR_MAXREG_COUNT
	.align		4
        /*002c*/ 	.byte	0x03, 0x1b
        /*002e*/ 	.short	0x00ff


	//----- nvinfo : EIATTR_MERCURY_ISA_VERSION
	.align		4
        /*0030*/ 	.byte	0x03, 0x5f
        /*0032*/ 	.short	0x0101


	//----- nvinfo : EIATTR_VRC_CTA_INIT_COUNT
	.align		4
        /*0034*/ 	.byte	0x02, 0x4a
	.zero		1
	.zero		1


	//----- nvinfo : EIATTR_EXIT_INSTR_OFFSETS
	.align		4
        /*0038*/ 	.byte	0x04, 0x1c
        /*003a*/ 	.short	(.L_469 - .L_468)


	//   ....[0]....
.L_468:
        /*003c*/ 	.word	0x00000140


	//   ....[1]....
        /*0040*/ 	.word	0x00000250


	//   ....[2]....
        /*0044*/ 	.word	0x00000290


	//----- nvinfo : EIATTR_MAX_THREADS
	.align		4
.L_469:
        /*0048*/ 	.byte	0x04, 0x05
        /*004a*/ 	.short	(.L_471 - .L_470)
.L_470:
        /*004c*/ 	.word	0x00000100
        /*0050*/ 	.word	0x00000001
        /*0054*/ 	.word	0x00000001


	//----- nvinfo : EIATTR_CBANK_PARAM_SIZE
	.align		4
.L_471:
        /*0058*/ 	.byte	0x03, 0x19
        /*005a*/ 	.short	0x0030


	//----- nvinfo : EIATTR_PARAM_CBANK
	.align		4
        /*005c*/ 	.byte	0x04, 0x0a
        /*005e*/ 	.short	(.L_473 - .L_472)
	.align		4
.L_472:
        /*0060*/ 	.word	index@(.nv.constant0._ZN3cub18CUB_300001_SM_10006detail8for_each13static_kernelINS2_12policy_hub_t12policy_500_tEmN6thrust24THRUST_300001_SM_1000_NS8cuda_cub20__uninitialized_fill7functorINS7_10device_ptrI7double2EESC_EEEEvT0_T1_)
        /*0064*/ 	.short	0x0380
        /*0066*/ 	.short	0x0030


	//----- nvinfo : EIATTR_SW_WAR
	.align		4
.L_473:
        /*0068*/ 	.byte	0x04, 0x36
        /*006a*/ 	.short	(.L_475 - .L_474)
.L_474:
        /*006c*/ 	.word	0x00000008
.L_475:


//--------------------- .nv.info._ZN3cub18CUB_300001_SM_10006detail8for_each13static_kernelINS2_12policy_hub_t12policy_500_tEmN6thrust24THRUST_300001_SM_1000_NS8cuda_cub20__uninitialized_fill7functorINS7_10device_ptrImEEmEEEEvT0_T1_ --------------------------
	.section	.nv.info._ZN3cub18CUB_300001_SM_10006detail8for_each13static_kernelINS2_12policy_hub_t12policy_500_tEmN6thrust24THRUST_300001_SM_1000_NS8cuda_cub20__uninitialized_fill7functorINS7_10device_ptrImEEmEEEEvT0_T1_,"",@"SHT_CUDA_INFO"
	.sectionflags	@""
	.align	4


	//----- nvinfo : EIATTR_CUDA_API_VERSION
	.align		4
        /*0000*/ 	.byte	0x04, 0x37
        /*0002*/ 	.short	(.L_477 - .L_476)
.L_476:
        /*0004*/ 	.word	0x00000082


	//----- nvinfo : EIATTR_KPARAM_INFO
	.align		4
.L_477:
        /*0008*/ 	.byte	0x04, 0x17
        /*000a*/ 	.short	(.L_479 - .L_478)
.L_478:
        /*000c*/ 	.word	0x00000000
        /*0010*/ 	.short	0x0001
        /*0012*/ 	.short	0x0008
        /*0014*/ 	.byte	0x00, 0xf0, 0x41, 0x00


	//----- nvinfo : EIATTR_KPARAM_INFO
	.align		4
.L_479:
        /*0018*/ 	.byte	0x04, 0x17
        /*001a*/ 	.short	(.L_481 - .L_480)
.L_480:
        /*001c*/ 	.word	0x00000000
        /*0020*/ 	.short	0x0000
        /*0022*/ 	.short	0x0000
        /*0024*/ 	.byte	0x00, 0xf0, 0x21, 0x00


	//----- nvinfo : EIATTR_SPARSE_MMA_MASK
	.align		4
.L_481:
        /*0028*/ 	.byte	0x03, 0x50
        /*002a*/ 	.short	0x0000


	//----- nvinfo : EIATTR_MAXREG_COUNT
	.align		4
        /*002c*/ 	.byte	0x03, 0x1b
        /*002e*/ 	.short	0x00ff


	//----- nvinfo : EIATTR_MERCURY_ISA_VERSION
	.align		4
        /*0030*/ 	.byte	0x03, 0x5f
        /*0032*/ 	.short	0x0101


	//----- nvinfo : EIATTR_VRC_CTA_INIT_COUNT
	.align		4
        /*0034*/ 	.byte	0x02, 0x4a
	.zero		1
	.zero		1


	//----- nvinfo : EIATTR_EXIT_INSTR_OFFSETS
	.align		4
        /*0038*/ 	.byte	0x04, 0x1c
        /*003a*/ 	.short	(.L_483 - .L_482)


	//   ....[0]....
.L_482:
        /*003c*/ 	.word	0x00000130


	//   ....[1]....
        /*0040*/ 	.word	0x00000230


	//   ....[2]....
        /*0044*/ 	.word	0x00000260


	//----- nvinfo : EIATTR_MAX_THREADS
	.align		4
.L_483:
        /*0048*/ 	.byte	0x04, 0x05
        /*004a*/ 	.short	(.L_485 - .L_484)
.L_484:
        /*004c*/ 	.word	0x00000100
        /*0050*/ 	.word	0x00000001
        /*0054*/ 	.word	0x00000001


	//----- nvinfo : EIATTR_CBANK_PARAM_SIZE
	.align		4
.L_485:
        /*0058*/ 	.byte	0x03, 0x19
        /*005a*/ 	.short	0x0018


	//----- nvinfo : EIATTR_PARAM_CBANK
	.align		4
        /*005c*/ 	.byte	0x04, 0x0a
        /*005e*/ 	.short	(.L_487 - .L_486)
	.align		4
.L_486:
        /*0060*/ 	.word	index@(.nv.constant0._ZN3cub18CUB_300001_SM_10006detail8for_each13static_kernelINS2_12policy_hub_t12policy_500_tEmN6thrust24THRUST_300001_SM_1000_NS8cuda_cub20__uninitialized_fill7functorINS7_10device_ptrImEEmEEEEvT0_T1_)
        /*0064*/ 	.short	0x0380
        /*0066*/ 	.short	0x0018


	//----- nvinfo : EIATTR_SW_WAR
	.align		4
.L_487:
        /*0068*/ 	.byte	0x04, 0x36
        /*006a*/ 	.short	(.L_489 - .L_488)
.L_488:
        /*006c*/ 	.word	0x00000008
.L_489:


//--------------------- .nv.info._ZN3cub18CUB_300001_SM_10006detail11EmptyKernelIvEEvv --------------------------
	.section	.nv.info._ZN3cub18CUB_300001_SM_10006detail11EmptyKernelIvEEvv,"",@"SHT_CUDA_INFO"
	.sectionflags	@""
	.align	4


	//----- nvinfo : EIATTR_CUDA_API_VERSION
	.align		4
        /*0000*/ 	.byte	0x04, 0x37
        /*0002*/ 	.short	(.L_491 - .L_490)
.L_490:
        /*0004*/ 	.word	0x00000082


	//----- nvinfo : EIATTR_SPARSE_MMA_MASK
	.align		4
.L_491:
        /*0008*/ 	.byte	0x03, 0x50
        /*000a*/ 	.short	0x0000


	//----- nvinfo : EIATTR_MAXREG_COUNT
	.align		4
        /*000c*/ 	.byte	0x03, 0x1b
        /*000e*/ 	.short	0x00ff


	//----- nvinfo : EIATTR_MERCURY_ISA_VERSION
	.align		4
        /*0010*/ 	.byte	0x03, 0x5f
        /*0012*/ 	.short	0x0101


	//----- nvinfo : EIATTR_VRC_CTA_INIT_COUNT
	.align		4
        /*0014*/ 	.byte	0x02, 0x4a
	.zero		1
	.zero		1


	//----- nvinfo : EIATTR_EXIT_INSTR_OFFSETS
	.align		4
        /*0018*/ 	.byte	0x04, 0x1c
        /*001a*/ 	.short	(.L_493 - .L_492)


	//   ....[0]....
.L_492:
        /*001c*/ 	.word	0x00000010


	//----- nvinfo : EIATTR_SW_WAR
	.align		4
.L_493:
        /*0020*/ 	.byte	0x04, 0x36
        /*0022*/ 	.short	(.L_495 - .L_494)
.L_494:
        /*0024*/ 	.word	0x00000008
.L_495:


//--------------------- .nv.info._ZN6thrust24THRUST_300001_SM_1000_NS8cuda_cub4core6detail13_kernel_agentINS1_15__reduce_by_key16ReduceByKeyAgentINS0_6detail15normal_iteratorINS0_10device_ptrImEEEENS0_17constant_iteratorIiNS0_11use_defaultESD_EESB_NS8_INS9_IiEEEEN4cuda3std3__48equal_toImEENSJ_4plusIiEEPllEEJSB_SE_SB_SG_SO_N3cub18CUB_300001_SM_100024ReduceByKeyScanTileStateIilLb1EEESL_SN_llEEEvDpT0_ --------------------------
	.section	.nv.info._ZN6thrust24THRUST_300001_SM_1000_NS8cuda_cub4core6detail13_kernel_agentINS1_15__reduce_by_key16ReduceByKeyAgentINS0_6detail15normal_iteratorINS0_10device_ptrImEEEENS0_17constant_iteratorIiNS0_11use_defaultESD_EESB_NS8_INS9_IiEEEEN4cuda3std3__48equal_toImEENSJ_4plusIiEEPllEEJSB_SE_SB_SG_SO_N3cub18CUB_300001_SM_100024ReduceByKeyScanTileStateIilLb1EEESL_SN_llEEEvDpT0_,"",@"SHT_CUDA_INFO"
	.sectionflags	@""
	.align	4


	//----- nvinfo : EIATTR_CUDA_API_VERSION
	.align		4
        /*0000*/ 	.byte	0x04, 0x37
        /*0002*/ 	.short	(.L_497 - .L_496)
.L_496:
        /*0004*/ 	.word	0x00000082


	//----- nvinfo : EIATTR_KPARAM_INFO
	.align		4
.L_497:
        /*0008*/ 	.byte	0x04, 0x17
        /*000a*/ 	.short	(.L_499 - .L_498)
.L_498:
        /*000c*/ 	.word	0x00000000
        /*0010*/ 	.short	0x0009
        /*0012*/ 	.short	0x0048
        /*0014*/ 	.byte	0x00, 0xf0, 0x21, 0x00


	//----- nvinfo : EIATTR_KPARAM_INFO
	.align		4
.L_499:
        /*0018*/ 	.byte	0x04, 0x17
        /*001a*/ 	.short	(.L_501 - .L_500)
.L_500:
        /*001c*/ 	.word	0x00000000
        /*0020*/ 	.short	0x0008
        /*0022*/ 	.short	0x0040
        /*0024*/ 	.byte	0x00, 0xf0, 0x21, 0x00


	//----- nvinfo : EIATTR_KPARAM_INFO
	.align		4
.L_501:
        /*0028*/ 	.byte	0x04, 0x17
        /*002a*/ 	.short	(.L_503 - .L_502)
.L_502:
        /*002c*/ 	.word	0x00000000
        /*0030*/ 	.short	0x0007
        /*0032*/ 	.short	0x0039
        /*0034*/ 	.byte	0x00, 0xf0, 0x05, 0x00


	//----- nvinfo : EIATTR_KPARAM_INFO
	.align		4
.L_503:
        /*0038*/ 	.byte	0x04, 0x17
        /*003a*/ 	.short	(.L_505 - .L_504)
.L_504:
        /*003c*/ 	.word	0x00000000
        /*0040*/ 	.short	0x0006
        /*0042*/ 	.short	0x0038
        /*0044*/ 	.byte	0x00, 0xf0, 0x05, 0x00


	//----- nvinfo : EIATTR_KPARAM_INFO
	.align		4
.L_505:
        /*0048*/ 	.byte	0x04, 0x17
        /*004a*/ 	.short	(.L_507 - .L_506)
.L_506:
        /*004c*/ 	.word	0x00000000
        /*0050*/ 	.short	0x0005
        /*0052*/ 	.short	0x0030
        /*0054*/ 	.byte	0x00, 0xf0, 0x21, 0x00


	//----- nvinfo : EIATTR_KPARAM_INFO
	.align		4
.L_507:
        /*0058*/ 	.byte	0x04, 0x17
        /*005a*/ 	.short	(.L_509 - .L_508)
.L_508:
        /*005c*/ 	.word	0x00000000
        /*0060*/ 	.short	0x0004
        /*0062*/ 	.short	0x0028
        /*0064*/ 	.byte	0x00, 0xf5, 0x21, 0x00


	//----- nvinfo : EIATTR_KPARAM_INFO
	.align		4
.L_509:
        /*0068*/ 	.byte	0x04, 0x17
        /*006a*/ 	.short	(.L_511 - .L_510)
.L_510:
        /*006c*/ 	.word	0x00000000
        /*0070*/ 	.short	0x0003
        /*0072*/ 	.short	0x0020
        /*0074*/ 	.byte	0x00, 0xf0, 0x21, 0x00


	//----- nvinfo : EIATTR_KPARAM_INFO
	.align		4
.L_511:
        /*0078*/ 	.byte	0x04, 0x17
        /*007a*/ 	.short	(.L_513 - .L_512)
.L_512:
        /*007c*/ 	.word	0x00000000
        /*0080*/ 	.short	0x0002
        /*0082*/ 	.short	0x0018
        /*0084*/ 	.byte	0x00, 0xf0, 0x21, 0x00


	//----- nvinfo : EIATTR_KPARAM_INFO
	.align		4
.L_513:
        /*0088*/ 	.byte	0x04, 0x17
        /*008a*/ 	.short	(.L_515 - .L_514)
.L_514:
        /*008c*/ 	.word	0x00000000
        /*0090*/ 	.short	0x0001
        /*0092*/ 	.short	0x0008
        /*0094*/ 	.byte	0x00, 0xf0, 0x41, 0x00


	//----- nvinfo : EIATTR_KPARAM_INFO
	.align		4
.L_515:
        /*0098*/ 	.byte	0x04, 0x17
        /*009a*/ 	.short	(.L_517 - .L_516)
.L_516:
        /*009c*/ 	.word	0x00000000
        /*00a0*/ 	.short	0x0000
        /*00a2*/ 	.short	0x0000
        /*00a4*/ 	.byte	0x00, 0xf0, 0x21, 0x00


	//----- nvinfo : EIATTR_SPARSE_MMA_MASK
	.align		4
.L_517:
        /*00a8*/ 	.byte	0x03, 0x50
        /*00aa*/ 	.short	0x0000


	//----- nvinfo : EIATTR_MAXREG_COUNT
	.align		4
        /*00ac*/ 	.byte	0x03, 0x1b
        /*00ae*/ 	.short	0x00ff


	//----- nvinfo : EIATTR_NUM_BARRIERS
	.align		4
        /*00b0*/ 	.byte	0x02, 0x4c
        /*00b2*/ 	.byte	0x01
	.zero		1


	//----- nvinfo : EIATTR_MERCURY_ISA_VERSION
	.align		4
        /*00b4*/ 	.byte	0x03, 0x5f
        /*00b6*/ 	.short	0x0101


	//----- nvinfo : EIATTR_COOP_GROUP_MASK_REGIDS
	.align		4
        /*00b8*/ 	.byte	0x04, 0x29
        /*00ba*/ 	.short	(.L_519 - .L_518)


	//   ....[0]....
.L_518:
        /*00bc*/ 	.word	0xffffffff


	//   ....[1]....
        /*00c0*/ 	.word	0xffffffff


	//   ....[2]....
        /*00c4*/ 	.word	0xffffffff


	//   ....[3]....
        /*00c8*/ 	.word	0xffffffff


	//   ....[4]....
        /*00cc*/ 	.word	0xffffffff


	//   ....[5]....
        /*00d0*/ 	.word	0xffffffff


	//   ....[6]....
        /*00d4*/ 	.word	0xffffffff


	//   ....[7]....
        /*00d8*/ 	.word	0xffffffff


	//   ....[8]....
        /*00dc*/ 	.word	0xffffffff


	//   ....[9]....
        /*00e0*/ 	.word	0xffffffff


	//   ....[10]....
        /*00e4*/ 	.word	0xffffffff


	//   ....[11]....
        /*00e8*/ 	.word	0xffffffff


	//   ....[12]....
        /*00ec*/ 	.word	0xffffffff


	//   ....[13]....
        /*00f0*/ 	.word	0xffffffff


	//   ....[14]....
        /*00f4*/ 	.word	0xffffffff


	//   ....[15]....
        /*00f8*/ 	.word	0xffffffff


	//   ....[16]....
        /*00fc*/ 	.word	0xffffffff


	//   ....[17]....
        /*0100*/ 	.word	0xffffffff


	//   ....[18]....
        /*0104*/ 	.word	0xffffffff


	//   ....[19]....
        /*0108*/ 	.word	0xffffffff


	//   ....[20]....
        /*010c*/ 	.word	0xffffffff


	//   ....[21]....
        /*0110*/ 	.word	0xffffffff


	//   ....[22]....
        /*0114*/ 	.word	0xffffffff


	//   ....[23]....
        /*0118*/ 	.word	0xffffffff


	//   ....[24]....
        /*011c*/ 	.word	0xffffffff


	//   ....[25]....
        /*0120*/ 	.word	0xffffffff


	//   ....[26]....
        /*0124*/ 	.word	0xffffffff


	//   ....[27]....
        /*0128*/ 	.word	0xffffffff


	//   ....[28]....
        /*012c*/ 	.word	0xffffffff


	//   ....[29]....
        /*0130*/ 	.word	0xffffffff


	//   ....[30]....
        /*0134*/ 	.word	0xffffffff


	//   ....[31]....
        /*0138*/ 	.word	0xffffffff


	//   ....[32]....
        /*013c*/ 	.word	0xffffffff


	//   ....[33]....
        /*0140*/ 	.word	0xffffffff


	//   ....[34]....
        /*0144*/ 	.word	0xffffffff


	//   ....[35]....
        /*0148*/ 	.word	0xffffffff


	//   ....[36]....
        /*014c*/ 	.word	0xffffffff


	//   ....[37]....
        /*0150*/ 	.word	0xffffffff


	//   ....[38]....
        /*0154*/ 	.word	0xffffffff


	//   ....[39]....
        /*0158*/ 	.word	0xffffffff


	//   ....[40]....
        /*015c*/ 	.word	0xffffffff


	//   ....[41]....
        /*0160*/ 	.word	0xffffffff


	//   ....[42]....
        /*0164*/ 	.word	0xffffffff


	//   ....[43]....
        /*0168*/ 	.word	0xffffffff


	//   ....[44]....
        /*016c*/ 	.word	0xffffffff


	//   ....[45]....
        /*0170*/ 	.word	0xffffffff


	//   ....[46]....
        /*0174*/ 	.word	0xffffffff


	//   ....[47]....
        /*0178*/ 	.word	0xffffffff


	//   ....[48]....
        /*017c*/ 	.word	0xffffffff


	//   ....[49]....
        /*0180*/ 	.word	0xffffffff


	//   ....[50]....
        /*0184*/ 	.word	0xffffffff


	//   ....[51]....
        /*0188*/ 	.word	0xffffffff


	//   ....[52]....
        /*018c*/ 	.word	0xffffffff


	//   ....[53]....
        /*0190*/ 	.word	0xffffffff


	//   ....[54]....
        /*0194*/ 	.word	0xffffffff


	//   ....[55]....
        /*0198*/ 	.word	0xffffffff


	//   ....[56]....
        /*019c*/ 	.word	0xffffffff


	//   ....[57]....
        /*01a0*/ 	.word	0xffffffff


	//   ....[58]....
        /*01a4*/ 	.word	0xffffffff


	//   ....[59]....
        /*01a8*/ 	.word	0xffffffff


	//   ....[60]....
        /*01ac*/ 	.word	0xffffffff


	//   ....[61]....
        /*01b0*/ 	.word	0xffffffff


	//   ....[62]....
        /*01b4*/ 	.word	0xffffffff


	//   ....[63]....
        /*01b8*/ 	.word	0xffffffff


	//   ....[64]....
        /*01bc*/ 	.word	0xffffffff


	//   ....[65]....
        /*01c0*/ 	.word	0xffffffff


	//   ....[66]....
        /*01c4*/ 	.word	0xffffffff


	//   ....[67]....
        /*01c8*/ 	.word	0xffffffff


	//   ....[68]....
        /*01cc*/ 	.word	0xffffffff


	//   ....[69]....
        /*01d0*/ 	.word	0xffffffff


	//   ....[70]....
        /*01d4*/ 	.word	0xffffffff


	//   ....[71]....
        /*01d8*/ 	.word	0xffffffff


	//   ....[72]....
        /*01dc*/ 	.word	0xffffffff


	//   ....[73]....
        /*01e0*/ 	.word	0xffffffff


	//   ....[74]....
        /*01e4*/ 	.word	0xffffffff


	//   ....[75]....
        /*01e8*/ 	.word	0xffffffff


	//   ....[76]....
        /*01ec*/ 	.word	0xffffffff


	//   ....[77]....
        /*01f0*/ 	.word	0xffffffff


	//   ....[78]....
        /*01f4*/ 	.word	0xffffffff


	//   ....[79]....
        /*01f8*/ 	.word	0xffffffff


	//   ....[80]....
        /*01fc*/ 	.word	0xffffffff


	//   ....[81]....
        /*0200*/ 	.word	0xffffffff


	//   ....[82]....
        /*0204*/ 	.word	0xffffffff


	//   ....[83]....
        /*0208*/ 	.word	0xffffffff


	//   ....[84]....
        /*020c*/ 	.word	0xffffffff


	//   ....[85]....
        /*0210*/ 	.word	0xffffffff


	//   ....[86]....
        /*0214*/ 	.word	0xffffffff


	//   ....[87]....
        /*0218*/ 	.word	0xffffffff


	//   ....[88]....
        /*021c*/ 	.word	0xffffffff


	//   ....[89]....
        /*0220*/ 	.word	0xffffffff


	//   ....[90]....
        /*0224*/ 	.word	0xffffffff


	//   ....[91]....
        /*0228*/ 	.word	0xffffffff


	//   ....[92]....
        /*022c*/ 	.word	0xffffffff


	//   ....[93]....
        /*0230*/ 	.word	0xffffffff


	//   ....[94]....
        /*0234*/ 	.word	0xffffffff


	//   ....[95]....
        /*0238*/ 	.word	0xffffffff


	//   ....[96]....
        /*023c*/ 	.word	0xffffffff


	//   ....[97]....
        /*0240*/ 	.word	0xffffffff


	//   ....[98]....
        /*0244*/ 	.word	0xffffffff


	//   ....[99]....
        /*0248*/ 	.word	0xffffffff


	//   ....[100]....
        /*024c*/ 	.word	0xffffffff


	//   ....[101]....
        /*0250*/ 	.word	0xffffffff


	//   ....[102]....
        /*0254*/ 	.word	0xffffffff


	//   ....[103]....
        /*0258*/ 	.word	0xffffffff


	//   ....[104]....
        /*025c*/ 	.word	0xffffffff


	//   ....[105]....
        /*0260*/ 	.word	0xffffffff


	//   ....[106]....
        /*0264*/ 	.word	0xffffffff


	//   ....[107]....
        /*0268*/ 	.word	0xffffffff


	//   ....[108]....
        /*026c*/ 	.word	0xffffffff


	//   ....[109]....
        /*0270*/ 	.word	0xffffffff


	//   ....[110]....
        /*0274*/ 	.word	0xffffffff


	//   ....[111]....
        /*0278*/ 	.word	0xffffffff


	//   ....[112]....
        /*027c*/ 	.word	0xffffffff


	//   ....[113]....
        /*0280*/ 	.word	0xffffffff


	//   ....[114]....
        /*0284*/ 	.word	0xffffffff


	//   ....[115]....
        /*0288*/ 	.word	0xffffffff


	//   ....[116]....
        /*028c*/ 	.word	0xffffffff


	//   ....[117]....
        /*0290*/ 	.word	0xffffffff


	//   ....[118]....
        /*0294*/ 	.word	0xffffffff


	//   ....[119]....
        /*0298*/ 	.word	0xffffffff


	//   ....[120]....
        /*029c*/ 	.word	0xffffffff


	//   ....[121]....
        /*02a0*/ 	.word	0xffffffff


	//   ....[122]....
        /*02a4*/ 	.word	0xffffffff


	//   ....[123]....
        /*02a8*/ 	.word	0xffffffff


	//   ....[124]....
        /*02ac*/ 	.word	0xffffffff


	//   ....[125]....
        /*02b0*/ 	.word	0xffffffff


	//   ....[126]....
        /*02b4*/ 	.word	0xffffffff


	//   ....[127]....
        /*02b8*/ 	.word	0xffffffff


	//   ....[128]....
        /*02bc*/ 	.word	0xffffffff


	//   ....[129]....
        /*02c0*/ 	.word	0xffffffff


	//   ....[130]....
        /*02c4*/ 	.word	0xffffffff


	//   ....[131]....
        /*02c8*/ 	.word	0xffffffff


	//   ....[132]....
        /*02cc*/ 	.word	0xffffffff


	//   ....[133]....
        /*02d0*/ 	.word	0xffffffff


	//   ....[134]....
        /*02d4*/ 	.word	0xffffffff


	//   ....[135]....
        /*02d8*/ 	.word	0xffffffff


	//   ....[136]....
        /*02dc*/ 	.word	0xffffffff


	//   ....[137]....
        /*02e0*/ 	.word	0xffffffff


	//   ....[138]....
        /*02e4*/ 	.word	0xffffffff


	//   ....[139]....
        /*02e8*/ 	.word	0xffffffff


	//   ....[140]....
        /*02ec*/ 	.word	0xffffffff


	//   ....[141]....
        /*02f0*/ 	.word	0xffffffff


	//   ....[142]....
        /*02f4*/ 	.word	0xffffffff


	//   ....[143]....
        /*02f8*/ 	.word	0xffffffff


	//   ....[144]....
        /*02fc*/ 	.word	0xffffffff


	//   ....[145]....
        /*0300*/ 	.word	0xffffffff


	//   ....[146]....
        /*0304*/ 	.word	0xffffffff


	//   ....[147]....
        /*0308*/ 	.word	0xffffffff


	//   ....[148]....
        /*030c*/ 	.word	0xffffffff


	//   ....[149]....
        /*0310*/ 	.word	0xffffffff


	//   ....[150]....
        /*0314*/ 	.word	0xffffffff


	//   ....[151]....
        /*0318*/ 	.word	0xffffffff


	//   ....[152]....
        /*031c*/ 	.word	0x05000002


	//   ....[153]....
        /*0320*/ 	.word	0x05000002


	//   ....[154]....
        /*0324*/ 	.word	0x05000002


	//   ....[155]....
        /*0328*/ 	.word	0x05000002


	//   ....[156]....
        /*032c*/ 	.word	0x05000002


	//   ....[157]....
        /*0330*/ 	.word	0x05000002


	//   ....[158]....
        /*0334*/ 	.word	0x05000002


	//   ....[159]....
        /*0338*/ 	.word	0x05000002


	//   ....[160]....
        /*033c*/ 	.word	0x05000002


	//   ....[161]....
        /*0340*/ 	.word	0x05000002


	//   ....[162]....
        /*0344*/ 	.word	0x05000002


	//   ....[163]....
        /*0348*/ 	.word	0x05000002


	//   ....[164]....
        /*034c*/ 	.word	0x05000002


	//   ....[165]....
        /*0350*/ 	.word	0x05000002


	//   ....[166]....
        /*0354*/ 	.word	0x05000002


	//   ....[167]....
        /*0358*/ 	.word	0x05000002


	//   ....[168]....
        /*035c*/ 	.word	0x05000002


	//   ....[169]....
        /*0360*/ 	.word	0x05000002


	//   ....[170]....
        /*0364*/ 	.word	0x05000002


	//   ....[171]....
        /*0368*/ 	.word	0x05000002


	//   ....[172]....
        /*036c*/ 	.word	0x05000002


	//   ....[173]....
        /*0370*/ 	.word	0x05000002


	//   ....[174]....
        /*0374*/ 	.word	0x05000002


	//   ....[175]....
        /*0378*/ 	.word	0x05000002


	//   ....[176]....
        /*037c*/ 	.word	0x05000002


	//   ....[177]....
        /*0380*/ 	.word	0x05000002


	//   ....[178]....
        /*0384*/ 	.word	0x05000002


	//   ....[179]....
        /*0388*/ 	.word	0x05000002


	//   ....[180]....
        /*038c*/ 	.word	0x05000002


	//   ....[181]....
        /*0390*/ 	.word	0x05000002


	//   ....[182]....
        /*0394*/ 	.word	0x05000002


	//   ....[183]....
        /*0398*/ 	.word	0x05000002


	//   ....[184]....
        /*039c*/ 	.word	0x05000002


	//   ....[185]....
        /*03a0*/ 	.word	0x05000002


	//   ....[186]....
        /*03a4*/ 	.word	0x05000002


	//   ....[187]....
        /*03a8*/ 	.word	0x05000002


	//   ....[188]....
        /*03ac*/ 	.word	0x05000002


	//   ....[189]....
        /*03b0*/ 	.word	0x05000002


	//   ....[190]....
        /*03b4*/ 	.word	0x05000002


	//   ....[191]....
        /*03b8*/ 	.word	0x05000002


	//   ....[192]....
        /*03bc*/ 	.word	0x05000002


	//   ....[193]....
        /*03c0*/ 	.word	0x05000002


	//   ....[194]....
        /*03c4*/ 	.word	0x05000002


	//   ....[195]....
        /*03c8*/ 	.word	0x05000002


	//   ....[196]....
        /*03cc*/ 	.word	0x05000002


	//   ....[197]....
        /*03d0*/ 	.word	0x05000002


	//   ....[198]....
        /*03d4*/ 	.word	0x05000002


	//   ....[199]....
        /*03d8*/ 	.word	0x05000002


	//   ....[200]....
        /*03dc*/ 	.word	0x05000002


	//   ....[201]....
        /*03e0*/ 	.word	0x05000002


	//   ....[202]....
        /*03e4*/ 	.word	0x05000002


	//   ....[203]....
        /*03e8*/ 	.word	0x05000002


	//   ....[204]....
        /*03ec*/ 	.word	0x05000002


	//   ....[205]....
        /*03f0*/ 	.word	0x05000002


	//   ....[206]....
        /*03f4*/ 	.word	0x05000002


	//   ....[207]....
        /*03f8*/ 	.word	0x05000002


	//   ....[208]....
        /*03fc*/ 	.word	0x05000002


	//   ....[209]....
        /*0400*/ 	.word	0x05000002


	//   ....[210]....
        /*0404*/ 	.word	0x05000002


	//   ....[211]....
        /*0408*/ 	.word	0x05000002


	//   ....[212]....
        /*040c*/ 	.word	0x05000002


	//   ....[213]....
        /*0410*/ 	.word	0x05000002


	//   ....[214]....
        /*0414*/ 	.word	0x05000002


	//   ....[215]....
        /*0418*/ 	.word	0x05000002


	//   ....[216]....
        /*041c*/ 	.word	0x05000002


	//   ....[217]....
        /*0420*/ 	.word	0x05000002


	//   ....[218]....
        /*0424*/ 	.word	0x05000002


	//   ....[219]....
        /*0428*/ 	.word	0x05000002


	//   ....[220]....
        /*042c*/ 	.word	0x05000002


	//   ....[221]....
        /*0430*/ 	.word	0x05000002


	//   ....[222]....
        /*0434*/ 	.word	0x05000002


	//   ....[223]....
        /*0438*/ 	.word	0x05000002


	//   ....[224]....
        /*043c*/ 	.word	0x05000002


	//   ....[225]....
        /*0440*/ 	.word	0x05000002


	//   ....[226]....
        /*0444*/ 	.word	0x05000002


	//   ....[227]....
        /*0448*/ 	.word	0x05000002


	//   ....[228]....
        /*044c*/ 	.word	0x05000002


	//   ....[229]....
        /*0450*/ 	.word	0x05000002


	//   ....[230]....
        /*0454*/ 	.word	0x05000002


	//   ....[231]....
        /*0458*/ 	.word	0x05000002


	//   ....[232]....
        /*045c*/ 	.word	0x05000002


	//   ....[233]....
        /*0460*/ 	.word	0x05000002


	//   ....[234]....
        /*0464*/ 	.word	0x05000002


	//   ....[235]....
        /*0468*/ 	.word	0x05000002


	//   ....[236]....
        /*046c*/ 	.word	0x05000002


	//   ....[237]....
        /*0470*/ 	.word	0x05000002


	//   ....[238]....
        /*0474*/ 	.word	0x05000002


	//   ....[239]....
        /*0478*/ 	.word	0x05000002


	//   ....[240]....
        /*047c*/ 	.word	0x05000002


	//   ....[241]....
        /*0480*/ 	.word	0x05000002


	//   ....[242]....
        /*0484*/ 	.word	0x05000002


	//   ....[243]....
        /*0488*/ 	.word	0x05000002


	//----- nvinfo : EIATTR_COOP_GROUP_INSTR_OFFSETS
	.align		4
.L_519:
        /*048c*/ 	.byte	0x04, 0x28
        /*048e*/ 	.short	(.L_521 - .L_520)


	//   ....[0]....
.L_520:
        /*0490*/ 	.word	0x00000360


	//   ....[1]....
        /*0494*/ 	.word	0x00000570


	//   ....[2]....
        /*0498*/ 	.word	0x000009c0


	//   ....[3]....
        /*049c*/ 	.word	0x00000a00


	//   ....[4]....
        /*04a0*/ 	.word	0x00000a20


	//   ....[5]....
        /*04a4*/ 	.word	0x00000a70


	//   ....[6]....
        /*04a8*/ 	.word	0x00000ad0


	//   ....[7]....
        /*04ac*/ 	.word	0x00000af0


	//   ....[8]....
        /*04b0*/ 	.word	0x00000b60


	//   ....[9]....
        /*04b4*/ 	.word	0x00000ba0


	//   ....[10]....
        /*04b8*/ 	.word	0x00000bc0


	//   ....[11]....
        /*04bc*/ 	.word	0x00000c30


	//   ....[12]....
        /*04c0*/ 	.word	0x00000c70


	//   ....[13]....
        /*04c4*/ 	.word	0x00000c90


	//   ....[14]....
        /*04c8*/ 	.word	0x00000d00


	//   ....[15]....
        /*04cc*/ 	.word	0x00000d40


	//   ....[16]....
        /*04d0*/ 	.word	0x00000d60


	//   ....[17]....
        /*04d4*/ 	.word	0x00000da0


	//   ....[18]....
        /*04d8*/ 	.word	0x00001190


	//   ....[19]....
        /*04dc*/ 	.word	0x00001250


	//   ....[20]....
        /*04e0*/ 	.word	0x00002980


	//   ....[21]....
        /*04e4*/ 	.word	0x00002b50


	//   ....[22]....
        /*04e8*/ 	.word	0x00002f40


	//   ....[23]....
        /*04ec*/ 	.word	0x00002fb0


	//   ....[24]....
        /*04f0*/ 	.word	0x00002fe0


	//   ....[25]....
        /*04f4*/ 	.word	0x00003060


	//   ....[26]....
        /*04f8*/ 	.word	0x000030a0


	//   ....[27]....
        /*04fc*/ 	.word	0x000030c0


	//   ....[28]....
        /*0500*/ 	.word	0x00003140


	//   ....[29]....
        /*0504*/ 	.word	0x00003170


	//   ....[30]....
        /*0508*/ 	.word	0x00003190


	//   ....[31]....
        /*050c*/ 	.word	0x00003210


	//   ....[32]....
        /*0510*/ 	.word	0x00003240


	//   ....[33]....
        /*0514*/ 	.word	0x00003260


	//   ....[34]....
        /*0518*/ 	.word	0x000032f0


	//   ....[35]....
        /*051c*/ 	.word	0x00003320


	//   ....[36]....
        /*0520*/ 	.word	0x00003340


	//   ....[37]....
        /*0524*/ 	.word	0x000037b0


	//   ....[38]....
        /*0528*/ 	.word	0x000037f0


	//   ....[39]....
        /*052c*/ 	.word	0x00003820


	//   ....[40]....
        /*0530*/ 	.word	0x00003b50


	//   ....[41]....
        /*0534*/ 	.word	0x00003be0


	//   ....[42]....
        /*0538*/ 	.word	0x00003c30


	//   ....[43]....
        /*053c*/ 	.word	0x00003c40


	//   ....[44]....
        /*0540*/ 	.word	0x00003c50


	//   ....[45]....
        /*0544*/ 	.word	0x00003d30


	//   ....[46]....
        /*0548*/ 	.word	0x00003d40


	//   ....[47]....
        /*054c*/ 	.word	0x00003d50


	//   ....[48]....
        /*0550*/ 	.word	0x00003e40


	//   ....[49]....
        /*0554*/ 	.word	0x00003e50


	//   ....[50]....
        /*0558*/ 	.word	0x00003e60


	//   ....[51]....
        /*055c*/ 	.word	0x00003f50


	//   ....[52]....
        /*0560*/ 	.word	0x00003f60


	//   ....[53]....
        /*0564*/ 	.word	0x00003f70


	//   ....[54]....
        /*0568*/ 	.word	0x00004060


	//   ....[55]....
        /*056c*/ 	.word	0x00004070


	//   ....[56]....
        /*0570*/ 	.word	0x00004080


	//   ....[57]....
        /*0574*/ 	.word	0x000041c0


	//   ....[58]....
        /*0578*/ 	.word	0x00004250


	//   ....[59]....
        /*057c*/ 	.word	0x000042d0


	//   ....[60]....
        /*0580*/ 	.word	0x00004320


	//   ....[61]....
        /*0584*/ 	.word	0x00004330


	//   ....[62]....
        /*0588*/ 	.word	0x00004340


	//   ....[63]....
        /*058c*/ 	.word	0x00004420


	//   ....[64]....
        /*0590*/ 	.word	0x00004430


	//   ....[65]....
        /*0594*/ 	.word	0x00004440


	//   ....[66]....
        /*0598*/ 	.word	0x00004520


	//   ....[67]....
        /*059c*/ 	.word	0x00004530


	//   ....[68]....
        /*05a0*/ 	.word	0x00004540


	//   ....[69]....
        /*05a4*/ 	.word	0x00004620


	//   ....[70]....
        /*05a8*/ 	.word	0x00004630


	//   ....[71]....
        /*05ac*/ 	.word	0x00004640


	//   ....[72]....
        /*05b0*/ 	.word	0x00004720


	//   ....[73]....
        /*05b4*/ 	.word	0x00004730


	//   ....[74]....
        /*05b8*/ 	.word	0x00004740


	//   ....[75]....
        /*05bc*/ 	.word	0x000048a0


	//   ....[76]....
        /*05c0*/ 	.word	0x00006590


	//   ....[77]....
        /*05c4*/ 	.word	0x000066d0


	//   ....[78]....
        /*05c8*/ 	.word	0x00006cf0


	//   ....[79]....
        /*05cc*/ 	.word	0x00006d80


	//   ....[80]....
        /*05d0*/ 	.word	0x00006da0


	//   ....[81]....
        /*05d4*/ 	.word	0x00006dd0


	//   ....[82]....
        /*05d8*/ 	.word	0x00006e50


	//   ....[83]....
        /*05dc*/ 	.word	0x00006e60


	//   ....[84]....
        /*05e0*/ 	.word	0x00006ed0


	//   ....[85]....
        /*05e4*/ 	.word	0x00006f10


	//   ....[86]....
        /*05e8*/ 	.word	0x00006f30


	//   ....[87]....
        /*05ec*/ 	.word	0x00006fa0


	//   ....[88]....
        /*05f0*/ 	.word	0x00006fe0


	//   ....[89]....
        /*05f4*/ 	.word	0x00007000


	//   ....[90]....
        /*05f8*/ 	.word	0x00007070


	//   ....[91]....
        /*05fc*/ 	.word	0x000070b0


	//   ....[92]....
        /*0600*/ 	.word	0x000070d0


	//   ....[93]....
        /*0604*/ 	.word	0x00007410


	//   ....[94]....
        /*0608*/ 	.word	0x00007430


	//   ....[95]....
        /*060c*/ 	.word	0x00007730


	//   ....[96]....
        /*0610*/ 	.word	0x000091a0


	//   ....[97]....
        /*0614*/ 	.word	0x00009330


	//   ....[98]....
        /*0618*/ 	.word	0x00009930


	//   ....[99]....
        /*061c*/ 	.word	0x000099b0


	//   ....[100]....
        /*0620*/ 	.word	0x000099d0


	//   ....[101]....
        /*0624*/ 	.word	0x00009a20


	//   ....[102]....
        /*0628*/ 	.word	0x00009a70


	//   ....[103]....
        /*062c*/ 	.word	0x00009a90


	//   ....[104]....
        /*0630*/ 	.word	0x00009b00


	//   ....[105]....
        /*0634*/ 	.word	0x00009b40


	//   ....[106]....
        /*0638*/ 	.word	0x00009b60


	//   ....[107]....
        /*063c*/ 	.word	0x00009bf0


	//   ....[108]....
        /*0640*/ 	.word	0x00009c10


	//   ....[109]....
        /*0644*/ 	.word	0x00009c20


	//   ....[110]....
        /*0648*/ 	.word	0x00009cc0


	//   ....[111]....
        /*064c*/ 	.word	0x00009ce0


	//   ....[112]....
        /*0650*/ 	.word	0x00009cf0


	//   ....[113]....
        /*0654*/ 	.word	0x0000a310


	//   ....[114]....
        /*0658*/ 	.word	0x0000a320


	//   ....[115]....
        /*065c*/ 	.word	0x0000a340


	//   ....[116]....
        /*0660*/ 	.word	0x0000a590


	//   ....[117]....
        /*0664*/ 	.word	0x0000a620


	//   ....[118]....
        /*0668*/ 	.word	0x0000a670


	//   ....[119]....
        /*066c*/ 	.word	0x0000a680


	//   ....[120]....
        /*0670*/ 	.word	0x0000a690


	//   ....[121]....
        /*0674*/ 	.word	0x0000a770


	//   ....[122]....
        /*0678*/ 	.word	0x0000a780


	//   ....[123]....
        /*067c*/ 	.word	0x0000a790


	//   ....[124]....
        /*0680*/ 	.word	0x0000a880


	//   ....[125]....
        /*0684*/ 	.word	0x0000a890


	//   ....[126]....
        /*0688*/ 	.word	0x0000a8a0


	//   ....[127]....
        /*068c*/ 	.word	0x0000a990


	//   ....[128]....
        /*0690*/ 	.word	0x0000a9a0


	//   ....[129]....
        /*0694*/ 	.word	0x0000a9b0


	//   ....[130]....
        /*0698*/ 	.word	0x0000aaa0


	//   ....[131]....
        /*069c*/ 	.word	0x0000aab0


	//   ....[132]....
        /*06a0*/ 	.word	0x0000aac0


	//   ....[133]....
        /*06a4*/ 	.word	0x0000ac00


	//   ....[134]....
        /*06a8*/ 	.word	0x0000ac80


	//   ....[135]....
        /*06ac*/ 	.word	0x0000ad00


	//   ....[136]....
        /*06b0*/ 	.word	0x0000ad50


	//   ....[137]....
        /*06b4*/ 	.word	0x0000ad60


	//   ....[138]....
        /*06b8*/ 	.word	0x0000ad70


	//   ....[139]....
        /*06bc*/ 	.word	0x0000ae50


	//   ....[140]....
        /*06c0*/ 	.word	0x0000ae60


	//   ....[141]....
        /*06c4*/ 	.word	0x0000ae70


	//   ....[142]....
        /*06c8*/ 	.word	0x0000af50


	//   ....[143]....
        /*06cc*/ 	.word	0x0000af60


	//   ....[144]....
        /*06d0*/ 	.word	0x0000af70


	//   ....[145]....
        /*06d4*/ 	.word	0x0000b050


	//   ....[146]....
        /*06d8*/ 	.word	0x0000b060


	//   ....[147]....
        /*06dc*/ 	.word	0x0000b070


	//   ....[148]....
        /*06e0*/ 	.word	0x0000b150


	//   ....[149]....
        /*06e4*/ 	.word	0x0000b160


	//   ....[150]....
        /*06e8*/ 	.word	0x0000b170


	//   ....[151]....
        /*06ec*/ 	.word	0x0000b2d0


	//   ....[152]....
        /*06f0*/ 	.word	0x0000ccc0


	//   ....[153]....
        /*06f4*/ 	.word	0x0000cd60


	//   ....[154]....
        /*06f8*/ 	.word	0x0000ce10


	//   ....[155]....
        /*06fc*/ 	.word	0x0000ce60


	//   ....[156]....
        /*0700*/ 	.word	0x0000ceb0


	//   ....[157]....
        /*0704*/ 	.word	0x0000cf20


	//   ....[158]....
        /*0708*/ 	.word	0x0000cfb0


	//   ....[159]....
        /*070c*/ 	.word	0x0000d030


	//   ....[160]....
        /*0710*/ 	.word	0x0000d080


	//   ....[161]....
        /*0714*/ 	.word	0x0000d100


	//   ....[162]....
        /*0718*/ 	.word	0x0000d190


	//   ....[163]....
        /*071c*/ 	.word	0x0000d210


	//   ....[164]....
        /*0720*/ 	.word	0x0000d260


	//   ....[165]....
        /*0724*/ 	.word	0x0000d2e0


	//   ....[166]....
        /*0728*/ 	.word	0x0000d370


	//   ....[167]....
        /*072c*/ 	.word	0x0000d3f0


	//   ....[168]....
        /*0730*/ 	.word	0x0000d440


	//   ....[169]....
        /*0734*/ 	.word	0x0000d4c0


	//   ....[170]....
        /*0738*/ 	.word	0x0000d550


	//   ....[171]....
        /*073c*/ 	.word	0x0000d5d0


	//   ....[172]....
        /*0740*/ 	.word	0x0000d620


	//   ....[173]....
        /*0744*/ 	.word	0x0000d6a0


	//   ....[174]....
        /*0748*/ 	.word	0x0000d720


	//   ....[175]....
        /*074c*/ 	.word	0x0000d7b0


	//   ....[176]....
        /*0750*/ 	.word	0x0000d840


	//   ....[177]....
        /*0754*/ 	.word	0x0000d8f0


	//   ....[178]....
        /*0758*/ 	.word	0x0000d940


	//   ....[179]....
        /*075c*/ 	.word	0x0000d990


	//   ....[180]....
        /*0760*/ 	.word	0x0000da10


	//   ....[181]....
        /*0764*/ 	.word	0x0000daa0


	//   ....[182]....
        /*0768*/ 	.word	0x0000db20


	//   ....[183]....
        /*076c*/ 	.word	0x0000db70


	//   ....[184]....
        /*0770*/ 	.word	0x0000dbf0


	//   ....[185]....
        /*0774*/ 	.word	0x0000dc80


	//   ....[186]....
        /*0778*/ 	.word	0x0000dd00


	//   ....[187]....
        /*077c*/ 	.word	0x0000dd50


	//   ....[188]....
        /*0780*/ 	.word	0x0000ddd0


	//   ....[189]....
        /*0784*/ 	.word	0x0000de60


	//   ....[190]....
        /*0788*/ 	.word	0x0000dee0


	//   ....[191]....
        /*078c*/ 	.word	0x0000df30


	//   ....[192]....
        /*0790*/ 	.word	0x0000dfb0


	//   ....[193]....
        /*0794*/ 	.word	0x0000e040


	//   ....[194]....
        /*0798*/ 	.word	0x0000e0c0


	//   ....[195]....
        /*079c*/ 	.word	0x0000e110


	//   ....[196]....
        /*07a0*/ 	.word	0x0000e190


	//   ....[197]....
        /*07a4*/ 	.word	0x0000e210


	//   ....[198]....
        /*07a8*/ 	.word	0x0000e2a0


	//   ....[199]....
        /*07ac*/ 	.word	0x0000e330


	//   ....[200]....
        /*07b0*/ 	.word	0x0000e3e0


	//   ....[201]....
        /*07b4*/ 	.word	0x0000e430


	//   ....[202]....
        /*07b8*/ 	.word	0x0000e480


	//   ....[203]....
        /*07bc*/ 	.word	0x0000e4f0


	//   ....[204]....
        /*07c0*/ 	.word	0x0000e580


	//   ....[205]....
        /*07c4*/ 	.word	0x0000e600


	//   ....[206]....
        /*07c8*/ 	.word	0x0000e650


	//   ....[207]....
        /*07cc*/ 	.word	0x0000e6c0


	//   ....[208]....
        /*07d0*/ 	.word	0x0000e750


	//   ....[209]....
        /*07d4*/ 	.word	0x0000e7d0


	//   ....[210]....
        /*07d8*/ 	.word	0x0000e820


	//   ....[211]....
        /*07dc*/ 	.word	0x0000e890


	//   ....[212]....
        /*07e0*/ 	.word	0x0000e920


	//   ....[213]....
        /*07e4*/ 	.word	0x0000e9a0


	//   ....[214]....
        /*07e8*/ 	.word	0x0000e9f0


	//   ....[215]....
        /*07ec*/ 	.word	0x0000ea60


	//   ....[216]....
        /*07f0*/ 	.word	0x0000eaf0


	//   ....[217]....
        /*07f4*/ 	.word	0x0000eb70


	//   ....[218]....
        /*07f8*/ 	.word	0x0000ebc0


	//   ....[219]....
        /*07fc*/ 	.word	0x0000ec30


	//   ....[220]....
        /*0800*/ 	.word	0x0000ecb0


	//   ....[221]....
        /*0804*/ 	.word	0x0000ed40


	//   ....[222]....
        /*0808*/ 	.word	0x0000edc0


	//   ....[223]....
        /*080c*/ 	.word	0x0000ee70


	//   ....[224]....
        /*0810*/ 	.word	0x0000eec0


	//   ....[225]....
        /*0814*/ 	.word	0x0000ef10


	//   ....[226]....
        /*0818*/ 	.word	0x0000ef90


	//   ....[227]....
        /*081c*/ 	.word	0x0000f020


	//   ....[228]....
        /*0820*/ 	.word	0x0000f0a0


	//   ....[229]....
        /*0824*/ 	.word	0x0000f0f0


	//   ....[230]....
        /*0828*/ 	.word	0x0000f170


	//   ....[231]....
        /*082c*/ 	.word	0x0000f200


	//   ....[232]....
        /*0830*/ 	.word	0x0000f280


	//   ....[233]....
        /*0834*/ 	.word	0x0000f2d0


	//   ....[234]....
        /*0838*/ 	.word	0x0000f350


	//   ....[235]....
        /*083c*/ 	.word	0x0000f3e0


	//   ....[236]....
        /*0840*/ 	.word	0x0000f460


	//   ....[237]....
        /*0844*/ 	.word	0x0000f4b0


	//   ....[238]....
        /*0848*/ 	.word	0x0000f530


	//   ....[239]....
        /*084c*/ 	.word	0x0000f5c0


	//   ....[240]....
        /*0850*/ 	.word	0x0000f640


	//   ....[241]....
        /*0854*/ 	.word	0x0000f690


	//   ....[242]....
        /*0858*/ 	.word	0x0000f710


	//   ....[243]....
        /*085c*/ 	.word	0x0000f780


	//----- nvinfo : EIATTR_VRC_CTA_INIT_COUNT
	.align		4
.L_521:
        /*0860*/ 	.byte	0x02, 0x4a
	.zero		1
	.zero		1


	//----- nvinfo : EIATTR_EXIT_INSTR_OFFSETS
	.align		4
        /*0864*/ 	.byte	0x04, 0x1c
        /*0866*/ 	.short	(.L_523 - .L_522)


	//   ....[0]....
.L_522:
        /*0868*/ 	.word	0x00001a00


	//   ....[1]....
        /*086c*/ 	.word	0x00001d10


	//   ....[2]....
        /*0870*/ 	.word	0x00001f80


	//   ....[3]....
        /*0874*/ 	.word	0x00002610


	//   ....[4]....
        /*0878*/ 	.word	0x000026a0


	//   ....[5]....
        /*087c*/ 	.word	0x00005390


	//   ....[6]....
        /*0880*/ 	.word	0x000056c0


	//   ....[7]....
        /*0884*/ 	.word	0x000058e0


	//   ....[8]....
        /*0888*/ 	.word	0x00005f90


	//   ....[9]....
        /*088c*/ 	.word	0x00006020


	//   ....[10]....
        /*0890*/ 	.word	0x00006050


	//   ....[11]....
        /*0894*/ 	.word	0x00008ba0


	//   ....[12]....
        /*0898*/ 	.word	0x00008cc0


	//   ....[13]....
        /*089c*/ 	.word	0x0000cb70


	//   ....[14]....
        /*08a0*/ 	.word	0x0000cc70


	//----- nvinfo : EIATTR_MAX_THREADS
	.align		4
.L_523:
        /*08a4*/ 	.byte	0x04, 0x05
        /*08a6*/ 	.short	(.L_525 - .L_524)
.L_524:
        /*08a8*/ 	.word	0x00000100
        /*08ac*/ 	.word	0x00000001
        /*08b0*/ 	.word	0x00000001


	//----- nvinfo : EIATTR_CRS_STACK_SIZE
	.align		4
.L_525:
        /*08b4*/ 	.byte	0x04, 0x1e
        /*08b6*/ 	.short	(.L_527 - .L_526)
.L_526:
        /*08b8*/ 	.word	0x00000000


	//----- nvinfo : EIATTR_CBANK_PARAM_SIZE
	.align		4
.L_527:
        /*08bc*/ 	.byte	0x03, 0x19
        /*08be*/ 	.short	0x0050


	//----- nvinfo : EIATTR_PARAM_CBANK
	.align		4
        /*08c0*/ 	.byte	0x04, 0x0a
        /*08c2*/ 	.short	(.L_529 - .L_528)
	.align		4
.L_528:
        /*08c4*/ 	.word	index@(.nv.constant0._ZN6thrust24THRUST_300001_SM_1000_NS8cuda_cub4core6detail13_kernel_agentINS1_15__reduce_by_key16ReduceByKeyAgentINS0_6detail15normal_iteratorINS0_10device_ptrImEEEENS0_17constant_iteratorIiNS0_11use_defaultESD_EESB_NS8_INS9_IiEEEEN4cuda3std3__48equal_toImEENSJ_4plusIiEEPllEEJSB_SE_SB_SG_SO_N3cub18CUB_300001_SM_100024ReduceByKeyScanTileStateIilLb1EEESL_SN_llEEEvDpT0_)
        /*08c8*/ 	.short	0x0380
        /*08ca*/ 	.short	0x0050


	//----- nvinfo : EIATTR_SW_WAR
	.align		4
.L_529:
        /*08cc*/ 	.byte	0x04, 0x36
        /*08ce*/ 	.short	(.L_531 - .L_530)
.L_530:
        /*08d0*/ 	.word	0x00000008
.L_531:


//--------------------- .nv.info._ZN6thrust24THRUST_300001_SM_1000_NS8cuda_cub4core6detail13_kernel_agentINS1_15__reduce_by_key9InitAgentIN3cub18CUB_300001_SM_100024ReduceByKeyScanTileStateIilLb1EEElPlEEJSA_lSB_EEEvDpT0_ --------------------------
	.section	.nv.info._ZN6thrust24THRUST_300001_SM_1000_NS8cuda_cub4core6detail13_kernel_agentINS1_15__reduce_by_key9InitAgentIN3cub18CUB_300001_SM_100024ReduceByKeyScanTileStateIilLb1EEElPlEEJSA_lSB_EEEvDpT0_,"",@"SHT_CUDA_INFO"
	.sectionflags	@""
	.align	4


	//----- nvinfo : EIATTR_CUDA_API_VERSION
	.align		4
        /*0000*/ 	.byte	0x04, 0x37
        /*0002*/ 	.short	(.L_533 - .L_532)
.L_532:
        /*0004*/ 	.word	0x00000082


	//----- nvinfo : EIATTR_KPARAM_INFO
	.align		4
.L_533:
        /*0008*/ 	.byte	0x04, 0x17
        /*000a*/ 	.short	(.L_535 - .L_534)
.L_534:
        /*000c*/ 	.word	0x00000000
        /*0010*/ 	.short	0x0002
        /*0012*/ 	.short	0x0010
        /*0014*/ 	.byte	0x00, 0xf5, 0x21, 0x00


	//----- nvinfo : EIATTR_KPARAM_INFO
	.align		4
.L_535:
        /*0018*/ 	.byte	0x04, 0x17
        /*001a*/ 	.short	(.L_537 - .L_536)
.L_536:
        /*001c*/ 	.word	0x00000000
        /*0020*/ 	.short	0x0001
        /*0022*/ 	.short	0x0008
        /*0024*/ 	.byte	0x00, 0xf0, 0x21, 0x00


	//----- nvinfo : EIATTR_KPARAM_INFO
	.align		4
.L_537:
        /*0028*/ 	.byte	0x04, 0x17
        /*002a*/ 	.short	(.L_539 - .L_538)
.L_538:
        /*002c*/ 	.word	0x00000000
        /*0030*/ 	.short	0x0000
        /*0032*/ 	.short	0x0000
        /*0034*/ 	.byte	0x00, 0xf0, 0x21, 0x00


	//----- nvinfo : EIATTR_SPARSE_MMA_MASK
	.align		4
.L_539:
        /*0038*/ 	.byte	0x03, 0x50
        /*003a*/ 	.short	0x0000


	//----- nvinfo : EIATTR_MAXREG_COUNT
	.align		4
        /*003c*/ 	.byte	0x03, 0x1b
        /*003e*/ 	.short	0x00ff


	//----- nvinfo : EIATTR_MERCURY_ISA_VERSION
	.align		4
        /*0040*/ 	.byte	0x03, 0x5f
        /*0042*/ 	.short	0x0101


	//----- nvinfo : EIATTR_VRC_CTA_INIT_COUNT
	.align		4
        /*0044*/ 	.byte	0x02, 0x4a
	.zero		1
	.zero		1


	//----- nvinfo : EIATTR_EXIT_INSTR_OFFSETS
	.align		4
        /*0048*/ 	.byte	0x04, 0x1c
        /*004a*/ 	.short	(.L_541 - .L_540)


	//   ....[0]....
.L_540:
        /*004c*/ 	.word	0x00000140


	//   ....[1]....
        /*0050*/ 	.word	0x00000170


	//----- nvinfo : EIATTR_MAX_THREADS
	.align		4
.L_541:
        /*0054*/ 	.byte	0x04, 0x05
        /*0056*/ 	.short	(.L_543 - .L_542)
.L_542:
        /*0058*/ 	.word	0x00000080
        /*005c*/ 	.word	0x00000001
        /*0060*/ 	.word	0x00000001


	//----- nvinfo : EIATTR_CBANK_PARAM_SIZE
	.align		4
.L_543:
        /*0064*/ 	.byte	0x03, 0x19
        /*0066*/ 	.short	0x0018


	//----- nvinfo : EIATTR_PARAM_CBANK
	.align		4
        /*0068*/ 	.byte	0x04, 0x0a
        /*006a*/ 	.short	(.L_545 - .L_544)
	.align		4
.L_544:
        /*006c*/ 	.word	index@(.nv.constant0._ZN6thrust24THRUST_300001_SM_1000_NS8cuda_cub4core6detail13_kernel_agentINS1_15__reduce_by_key9InitAgentIN3cub18CUB_300001_SM_100024ReduceByKeyScanTileStateIilLb1EEElPlEEJSA_lSB_EEEvDpT0_)
        /*0070*/ 	.short	0x0380
        /*0072*/ 	.short	0x0018


	//----- nvinfo : EIATTR_SW_WAR
	.align		4
.L_545:
        /*0074*/ 	.byte	0x04, 0x36
        /*0076*/ 	.short	(.L_547 - .L_546)
.L_546:
        /*0078*/ 	.word	0x00000008
.L_547:


//--------------------- .nv.info._ZN6thrust24THRUST_300001_SM_1000_NS8cuda_cub4core6detail13_kernel_agentINS1_15__reduce_by_key16ReduceByKeyAgentINS0_6detail15normal_iteratorINS0_10device_ptrImEEEENS0_17constant_iteratorIiNS0_11use_defaultESD_EESB_NS8_INS9_IiEEEEN4cuda3std3__48equal_toImEENSJ_4plusIiEEPiiEEJSB_SE_SB_SG_SO_N3cub18CUB_300001_SM_100024ReduceByKeyScanTileStateIiiLb1EEESL_SN_iiEEEvDpT0_ --------------------------
	.section	.nv.info._ZN6thrust24THRUST_300001_SM_1000_NS8cuda_cub4core6detail13_kernel_agentINS1_15__reduce_by_key16ReduceByKeyAgentINS0_6detail15normal_iteratorINS0_10device_ptrImEEEENS0_17constant_iteratorIiNS0_11use_defaultESD_EESB_NS8_INS9_IiEEEEN4cuda3std3__48equal_toImEENSJ_4plusIiEEPiiEEJSB_SE_SB_SG_SO_N3cub18CUB_300001_SM_100024ReduceByKeyScanTileStateIiiLb1EEESL_SN_iiEEEvDpT0_,"",@"SHT_CUDA_INFO"
	.sectionflags	@""
	.align	4


	//----- nvinfo : EIATTR_CUDA_API_VERSION
	.align		4
        /*0000*/ 	.byte	0x04, 0x37
        /*0002*/ 	.short	(.L_549 - .L_548)
.L_548:
        /*0004*/ 	.word	0x00000082


	//----- nvinfo : EIATTR_KPARAM_INFO
	.align		4
.L_549:
        /*0008*/ 	.byte	0x04, 0x17
        /*000a*/ 	.short	(.L_551 - .L_550)
.L_550:
        /*000c*/ 	.word	0x00000000
        /*0010*/ 	.short	0x0009
        /*0012*/ 	.short	0x0040
        /*0014*/ 	.byte	0x00, 0xf0, 0x11, 0x00


	//----- nvinfo : EIATTR_KPARAM_INFO
	.align		4
.L_551:
        /*0018*/ 	.byte	0x04, 0x17
        /*001a*/ 	.short	(.L_553 - .L_552)
.L_552:
        /*001c*/ 	.word	0x00000000
        /*0020*/ 	.short	0x0008
        /*0022*/ 	.short	0x003c
        /*0024*/ 	.byte	0x00, 0xf0, 0x11, 0x00


	//----- nvinfo : EIATTR_KPARAM_INFO
	.align		4
.L_553:
        /*0028*/ 	.byte	0x04, 0x17
        /*002a*/ 	.short	(.L_555 - .L_554)
.L_554:
        /*002c*/ 	.word	0x00000000
        /*0030*/ 	.short	0x0007
        /*0032*/ 	.short	0x0039
        /*0034*/ 	.byte	0x00, 0xf0, 0x05, 0x00


	//----- nvinfo : EIATTR_KPARAM_INFO
	.align		4
.L_555:
        /*0038*/ 	.byte	0x04, 0x17
        /*003a*/ 	.short	(.L_557 - .L_556)
.L_556:
        /*003c*/ 	.word	0x00000000
        /*0040*/ 	.short	0x0006
        /*0042*/ 	.short	0x0038
        /*0044*/ 	.byte	0x00, 0xf0, 0x05, 0x00


	//----- nvinfo : EIATTR_KPARAM_INFO
	.align		4
.L_557:
        /*0048*/ 	.byte	0x04, 0x17
        /*004a*/ 	.short	(.L_559 - .L_558)
.L_558:
        /*004c*/ 	.word	0x00000000
        /*0050*/ 	.short	0x0005
        /*0052*/ 	.short	0x0030
        /*0054*/ 	.byte	0x00, 0xf0, 0x21, 0x00


	//----- nvinfo : EIATTR_KPARAM_INFO
	.align		4
.L_559:
        /*0058*/ 	.byte	0x04, 0x17
        /*005a*/ 	.short	(.L_561 - .L_560)
.L_560:
        /*005c*/ 	.word	0x00000000
        /*0060*/ 	.short	0x0004
        /*0062*/ 	.short	0x0028
        /*0064*/ 	.byte	0x00, 0xf5, 0x21, 0x00


	//----- nvinfo : EIATTR_KPARAM_INFO
	.align		4
.L_561:
        /*0068*/ 	.byte	0x04, 0x17
        /*006a*/ 	.short	(.L_563 - .L_562)
.L_562:
        /*006c*/ 	.word	0x00000000
        /*0070*/ 	.short	0x0003
        /*0072*/ 	.short	0x0020
        /*0074*/ 	.byte	0x00, 0xf0, 0x21, 0x00


	//----- nvinfo : EIATTR_KPARAM_INFO
	.align		4
.L_563:
        /*0078*/ 	.byte	0x04, 0x17
        /*007a*/ 	.short	(.L_565 - .L_564)
.L_564:
        /*007c*/ 	.word	0x00000000
        /*0080*/ 	.short	0x0002
        /*0082*/ 	.short	0x0018
        /*0084*/ 	.byte	0x00, 0xf0, 0x21, 0x00


	//----- nvinfo : EIATTR_KPARAM_INFO
	.align		4
.L_565:
        /*0088*/ 	.byte	0x04, 0x17
        /*008a*/ 	.short	(.L_567 - .L_566)
.L_566:
        /*008c*/ 	.word	0x00000000
        /*0090*/ 	.short	0x0001
        /*0092*/ 	.short	0x0008
        /*0094*/ 	.byte	0x00, 0xf0, 0x41, 0x00


	//----- nvinfo : EIATTR_KPARAM_INFO
	.align		4
.L_567:
        /*0098*/ 	.byte	0x04, 0x17
        /*009a*/ 	.short	(.L_569 - .L_568)
.L_568:
        /*009c*/ 	.word	0x00000000
        /*00a0*/ 	.short	0x0000
        /*00a2*/ 	.short	0x0000
        /*00a4*/ 	.byte	0x00, 0xf0, 0x21, 0x00


	//----- nvinfo : EIATTR_SPARSE_MMA_MASK
	.align		4
.L_569:
        /*00a8*/ 	.byte	0x03, 0x50
        /*00aa*/ 	.short	0x0000


	//----- nvinfo : EIATTR_MAXREG_COUNT
	.align		4
        /*00ac*/ 	.byte	0x03, 0x1b
        /*00ae*/ 	.short	0x00ff


	//----- nvinfo : EIATTR_NUM_BARRIERS
	.align		4
        /*00b0*/ 	.byte	0x02, 0x4c
        /*00b2*/ 	.byte	0x01
	.zero		1


	//----- nvinfo : EIATTR_MERCURY_ISA_VERSION
	.align		4
        /*00b4*/ 	.byte	0x03, 0x5f
        /*00b6*/ 	.short	0x0101


	//----- nvinfo : EIATTR_COOP_GROUP_MASK_REGIDS
	.align		4
        /*00b8*/ 	.byte	0x04, 0x29
        /*00ba*/ 	.short	(.L_571 - .L_570)


	//   ....[0]....
.L_570:
        /*00bc*/ 	.word	0xffffffff


	//   ....[1]....
        /*00c0*/ 	.word	0xffffffff


	//   ....[2]....
        /*00c4*/ 	.word	0xffffffff


	//   ....[3]....
        /*00c8*/ 	.word	0xffffffff


	//   ....[4]....
        /*00cc*/ 	.word	0xffffffff


	//   ....[5]....
        /*00d0*/ 	.word	0xffffffff


	//   ....[6]....
        /*00d4*/ 	.word	0xffffffff


	//   ....[7]....
        /*00d8*/ 	.word	0xffffffff


	//   ....[8]....
        /*00dc*/ 	.word	0xffffffff


	//   ....[9]....
        /*00e0*/ 	.word	0xffffffff


	//   ....[10]....
        /*00e4*/ 	.word	0xffffffff


	//   ....[11]....
        /*00e8*/ 	.word	0xffffffff


	//   ....[12]....
        /*00ec*/ 	.word	0xffffffff


	//   ....[13]....
        /*00f0*/ 	.word	0xffffffff


	//   ....[14]....
        /*00f4*/ 	.word	0xffffffff


	//   ....[15]....
        /*00f8*/ 	.word	0xffffffff


	//   ....[16]....
        /*00fc*/ 	.word	0xffffffff


	//   ....[17]....
        /*0100*/ 	.word	0xffffffff


	//   ....[18]....
        /*0104*/ 	.word	0xffffffff


	//   ....[19]....
        /*0108*/ 	.word	0xffffffff


	//   ....[20]....
        /*010c*/ 	.word	0xffffffff


	//   ....[21]....
        /*0110*/ 	.word	0xffffffff


	//   ....[22]....
        /*0114*/ 	.word	0xffffffff


	//   ....[23]....
        /*0118*/ 	.word	0xffffffff


	//   ....[24]....
        /*011c*/ 	.word	0xffffffff


	//   ....[25]....
        /*0120*/ 	.word	0xffffffff


	//   ....[26]....
        /*0124*/ 	.word	0xffffffff


	//   ....[27]....
        /*0128*/ 	.word	0xffffffff


	//   ....[28]....
        /*012c*/ 	.word	0xffffffff


	//   ....[29]....
        /*0130*/ 	.word	0xffffffff


	//   ....[30]....
        /*0134*/ 	.word	0xffffffff


	//   ....[31]....
        /*0138*/ 	.word	0xffffffff


	//   ....[32]....
        /*013c*/ 	.word	0xffffffff


	//   ....[33]....
        /*0140*/ 	.word	0xffffffff


	//   ....[34]....
        /*0144*/ 	.word	0xffffffff


	//   ....[35]....
        /*0148*/ 	.word	0xffffffff


	//   ....[36]....
        /*014c*/ 	.word	0xffffffff


	//   ....[37]....
        /*0150*/ 	.word	0xffffffff


	//   ....[38]....
        /*0154*/ 	.word	0xffffffff


	//   ....[39]....
        /*0158*/ 	.word	0xffffffff


	//   ....[40]....
        /*015c*/ 	.word	0xffffffff


	//   ....[41]....
        /*0160*/ 	.word	0xffffffff


	//   ....[42]....
        /*0164*/ 	.word	0xffffffff


	//   ....[43]....
        /*0168*/ 	.word	0xffffffff


	//   ....[44]....
        /*016c*/ 	.word	0xffffffff


	//   ....[45]....
        /*0170*/ 	.word	0xffffffff


	//   ....[46]....
        /*0174*/ 	.word	0xffffffff


	//   ....[47]....
        /*0178*/ 	.word	0xffffffff


	//   ....[48]....
        /*017c*/ 	.word	0xffffffff


	//   ....[49]....
        /*0180*/ 	.word	0xffffffff


	//   ....[50]....
        /*0184*/ 	.word	0xffffffff


	//   ....[51]....
        /*0188*/ 	.word	0xffffffff


	//   ....[52]....
        /*018c*/ 	.word	0xffffffff


	//   ....[53]....
        /*0190*/ 	.word	0xffffffff


	//   ....[54]....
        /*0194*/ 	.word	0xffffffff


	//   ....[55]....
        /*0198*/ 	.word	0xffffffff


	//   ....[56]....
        /*019c*/ 	.word	0xffffffff


	//   ....[57]....
        /*01a0*/ 	.word	0xffffffff


	//   ....[58]....
        /*01a4*/ 	.word	0xffffffff


	//   ....[59]....
        /*01a8*/ 	.word	0xffffffff


	//   ....[60]....
        /*01ac*/ 	.word	0xffffffff


	//   ....[61]....
        /*01b0*/ 	.word	0xffffffff


	//   ....[62]....
        /*01b4*/ 	.word	0xffffffff


	//   ....[63]....
        /*01b8*/ 	.word	0xffffffff


	//   ....[64]....
        /*01bc*/ 	.word	0xffffffff


	//   ....[65]....
        /*01c0*/ 	.word	0xffffffff


	//   ....[66]....
        /*01c4*/ 	.word	0xffffffff


	//   ....[67]....
        /*01c8*/ 	.word	0xffffffff


	//   ....[68]....
        /*01cc*/ 	.word	0xffffffff


	//   ....[69]....
        /*01d0*/ 	.word	0xffffffff


	//   ....[70]....
        /*01d4*/ 	.word	0xffffffff


	//   ....[71]....
        /*01d8*/ 	.word	0xffffffff


	//   ....[72]....
        /*01dc*/ 	.word	0xffffffff


	//   ....[73]....
        /*01e0*/ 	.word	0xffffffff


	//   ....[74]....
        /*01e4*/ 	.word	0xffffffff


	//   ....[75]....
        /*01e8*/ 	.word	0xffffffff


	//   ....[76]....
        /*01ec*/ 	.word	0xffffffff


	//   ....[77]....
        /*01f0*/ 	.word	0xffffffff


	//   ....[78]....
        /*01f4*/ 	.word	0xffffffff


	//   ....[79]....
        /*01f8*/ 	.word	0xffffffff


	//   ....[80]....
        /*01fc*/ 	.word	0xffffffff


	//   ....[81]....
        /*0200*/ 	.word	0xffffffff


	//   ....[82]....
        /*0204*/ 	.word	0xffffffff


	//   ....[83]....
        /*0208*/ 	.word	0xffffffff


	//   ....[84]....
        /*020c*/ 	.word	0xffffffff


	//   ....[85]....
        /*0210*/ 	.word	0xffffffff


	//   ....[86]....
        /*0214*/ 	.word	0xffffffff


	//   ....[87]....
        /*0218*/ 	.word	0xffffffff


	//   ....[88]....
        /*021c*/ 	.word	0xffffffff


	//   ....[89]....
        /*0220*/ 	.word	0xffffffff


	//   ....[90]....
        /*0224*/ 	.word	0xffffffff


	//   ....[91]....
        /*0228*/ 	.word	0xffffffff


	//   ....[92]....
        /*022c*/ 	.word	0xffffffff


	//   ....[93]....
        /*0230*/ 	.word	0xffffffff


	//   ....[94]....
        /*0234*/ 	.word	0xffffffff


	//   ....[95]....
        /*0238*/ 	.word	0xffffffff


	//   ....[96]....
        /*023c*/ 	.word	0xffffffff


	//   ....[97]....
        /*0240*/ 	.word	0xffffffff


	//   ....[98]....
        /*0244*/ 	.word	0xffffffff


	//   ....[99]....
        /*0248*/ 	.word	0xffffffff


	//   ....[100]....
        /*024c*/ 	.word	0xffffffff


	//   ....[101]....
        /*0250*/ 	.word	0xffffffff


	//   ....[102]....
        /*0254*/ 	.word	0xffffffff


	//   ....[103]....
        /*0258*/ 	.word	0xffffffff


	//   ....[104]....
        /*025c*/ 	.word	0xffffffff


	//   ....[105]....
        /*0260*/ 	.word	0xffffffff


	//   ....[106]....
        /*0264*/ 	.word	0xffffffff


	//   ....[107]....
        /*0268*/ 	.word	0xffffffff


	//   ....[108]....
        /*026c*/ 	.word	0x05000018


	//   ....[109]....
        /*0270*/ 	.word	0x05000018


	//   ....[110]....
        /*0274*/ 	.word	0x05000018


	//   ....[111]....
        /*0278*/ 	.word	0x05000018


	//   ....[112]....
        /*027c*/ 	.word	0x05000018


	//   ....[113]....
        /*0280*/ 	.word	0x05000018


	//   ....[114]....
        /*0284*/ 	.word	0x05000018


	//   ....[115]....
        /*0288*/ 	.word	0x05000018


	//   ....[116]....
        /*028c*/ 	.word	0x05000018


	//   ....[117]....
        /*0290*/ 	.word	0x05000018


	//   ....[118]....
        /*0294*/ 	.word	0x05000018


	//   ....[119]....
        /*0298*/ 	.word	0x05000018


	//   ....[120]....
        /*029c*/ 	.word	0x05000018


	//   ....[121]....
        /*02a0*/ 	.word	0x05000018


	//   ....[122]....
        /*02a4*/ 	.word	0x05000018


	//   ....[123]....
        /*02a8*/ 	.word	0x05000018


	//   ....[124]....
        /*02ac*/ 	.word	0x05000018


	//   ....[125]....
        /*02b0*/ 	.word	0x05000018


	//   ....[126]....
        /*02b4*/ 	.word	0x05000018


	//   ....[127]....
        /*02b8*/ 	.word	0x05000018


	//   ....[128]....
        /*02bc*/ 	.word	0x05000018


	//   ....[129]....
        /*02c0*/ 	.word	0x05000018


	//   ....[130]....
        /*02c4*/ 	.word	0x05000018


	//   ....[131]....
        /*02c8*/ 	.word	0x05000018


	//   ....[132]....
        /*02cc*/ 	.word	0x05000018


	//   ....[133]....
        /*02d0*/ 	.word	0x05000018


	//   ....[134]....
        /*02d4*/ 	.word	0x05000018


	//   ....[135]....
        /*02d8*/ 	.word	0x05000018


	//   ....[136]....
        /*02dc*/ 	.word	0x05000018


	//   ....[137]....
        /*02e0*/ 	.word	0x05000018


	//   ....[138]....
        /*02e4*/ 	.word	0x05000018


	//   ....[139]....
        /*02e8*/ 	.word	0x05000018


	//   ....[140]....
        /*02ec*/ 	.word	0x05000018


	//   ....[141]....
        /*02f0*/ 	.word	0x05000018


	//   ....[142]....
        /*02f4*/ 	.word	0x05000018


	//   ....[143]....
        /*02f8*/ 	.word	0x05000018


	//   ....[144]....
        /*02fc*/ 	.word	0x05000018


	//   ....[145]....
        /*0300*/ 	.word	0x05000018


	//   ....[146]....
        /*0304*/ 	.word	0x05000018


	//   ....[147]....
        /*0308*/ 	.word	0x05000018


	//   ....[148]....
        /*030c*/ 	.word	0x05000018


	//   ....[149]....
        /*0310*/ 	.word	0x05000018


	//   ....[150]....
        /*0314*/ 	.word	0x05000018


	//   ....[151]....
        /*0318*/ 	.word	0x05000018


	//   ....[152]....
        /*031c*/ 	.word	0x05000018


	//   ....[153]....
        /*0320*/ 	.word	0x05000018


	//   ....[154]....
        /*0324*/ 	.word	0x05000018


	//   ....[155]....
        /*0328*/ 	.word	0x05000018


	//   ....[156]....
        /*032c*/ 	.word	0x05000018


	//   ....[157]....
        /*0330*/ 	.word	0x05000018


	//   ....[158]....
        /*0334*/ 	.word	0x05000018


	//   ....[159]....
        /*0338*/ 	.word	0x05000018


	//----- nvinfo : EIATTR_COOP_GROUP_INSTR_OFFSETS
	.align		4
.L_571:
        /*033c*/ 	.byte	0x04, 0x28
        /*033e*/ 	.short	(.L_573 - .L_572)


	//   ....[0]....
.L_572:
        /*0340*/ 	.word	0x00000310


	//   ....[1]....
        /*0344*/ 	.word	0x00000520


	//   ....[2]....
        /*0348*/ 	.word	0x000008d0


	//   ....[3]....
        /*034c*/ 	.word	0x000008f0


	//   ....[4]....
        /*0350*/ 	.word	0x00000930


	//   ....[5]....
        /*0354*/ 	.word	0x00000960


	//   ....[6]....
        /*0358*/ 	.word	0x000009d0


	//   ....[7]....
        /*035c*/ 	.word	0x00000a10


	//   ....[8]....
        /*0360*/ 	.word	0x00000a50


	//   ....[9]....
        /*0364*/ 	.word	0x00000aa0


	//   ....[10]....
        /*0368*/ 	.word	0x00000af0


	//   ....[11]....
        /*036c*/ 	.word	0x00000b10


	//   ....[12]....
        /*0370*/ 	.word	0x00000d50


	//   ....[13]....
        /*0374*/ 	.word	0x00000d60


	//   ....[14]....
        /*0378*/ 	.word	0x000028e0


	//   ....[15]....
        /*037c*/ 	.word	0x00002a80


	//   ....[16]....
        /*0380*/ 	.word	0x00002e70


	//   ....[17]....
        /*0384*/ 	.word	0x00002e80


	//   ....[18]....
        /*0388*/ 	.word	0x00002ef0


	//   ....[19]....
        /*038c*/ 	.word	0x00002f10


	//   ....[20]....
        /*0390*/ 	.word	0x00002f90


	//   ....[21]....
        /*0394*/ 	.word	0x00002fb0


	//   ....[22]....
        /*0398*/ 	.word	0x00003020


	//   ....[23]....
        /*039c*/ 	.word	0x00003040


	//   ....[24]....
        /*03a0*/ 	.word	0x000030b0


	//   ....[25]....
        /*03a4*/ 	.word	0x000030d0


	//   ....[26]....
        /*03a8*/ 	.word	0x00003170


	//   ....[27]....
        /*03ac*/ 	.word	0x00003340


	//   ....[28]....
        /*03b0*/ 	.word	0x000036a0


	//   ....[29]....
        /*03b4*/ 	.word	0x00003710


	//   ....[30]....
        /*03b8*/ 	.word	0x00003770


	//   ....[31]....
        /*03bc*/ 	.word	0x000037d0


	//   ....[32]....
        /*03c0*/ 	.word	0x000037f0


	//   ....[33]....
        /*03c4*/ 	.word	0x00003850


	//   ....[34]....
        /*03c8*/ 	.word	0x00003870


	//   ....[35]....
        /*03cc*/ 	.word	0x000038e0


	//   ....[36]....
        /*03d0*/ 	.word	0x00003910


	//   ....[37]....
        /*03d4*/ 	.word	0x00003990


	//   ....[38]....
        /*03d8*/ 	.word	0x000039b0


	//   ....[39]....
        /*03dc*/ 	.word	0x00003a20


	//   ....[40]....
        /*03e0*/ 	.word	0x00003a50


	//   ....[41]....
        /*03e4*/ 	.word	0x00003b70


	//   ....[42]....
        /*03e8*/ 	.word	0x00003bd0


	//   ....[43]....
        /*03ec*/ 	.word	0x00003c70


	//   ....[44]....
        /*03f0*/ 	.word	0x00003c80


	//   ....[45]....
        /*03f4*/ 	.word	0x00003ca0


	//   ....[46]....
        /*03f8*/ 	.word	0x00003d10


	//   ....[47]....
        /*03fc*/ 	.word	0x00003d30


	//   ....[48]....
        /*0400*/ 	.word	0x00003db0


	//   ....[49]....
        /*0404*/ 	.word	0x00003dc0


	//   ....[50]....
        /*0408*/ 	.word	0x00003e10


	//   ....[51]....
        /*040c*/ 	.word	0x00003e50


	//   ....[52]....
        /*0410*/ 	.word	0x00003e90


	//   ....[53]....
        /*0414*/ 	.word	0x00003ee0


	//   ....[54]....
        /*0418*/ 	.word	0x00005e40


	//   ....[55]....
        /*041c*/ 	.word	0x00005fa0


	//   ....[56]....
        /*0420*/ 	.word	0x000064f0


	//   ....[57]....
        /*0424*/ 	.word	0x00006540


	//   ....[58]....
        /*0428*/ 	.word	0x00006580


	//   ....[59]....
        /*042c*/ 	.word	0x000065c0


	//   ....[60]....
        /*0430*/ 	.word	0x00006610


	//   ....[61]....
        /*0434*/ 	.word	0x00006660


	//   ....[62]....
        /*0438*/ 	.word	0x000066b0


	//   ....[63]....
        /*043c*/ 	.word	0x000066f0


	//   ....[64]....
        /*0440*/ 	.word	0x00006730


	//   ....[65]....
        /*0444*/ 	.word	0x00006780


	//   ....[66]....
        /*0448*/ 	.word	0x00006b40


	//   ....[67]....
        /*044c*/ 	.word	0x00006b50


	//   ....[68]....
        /*0450*/ 	.word	0x00008830


	//   ....[69]....
        /*0454*/ 	.word	0x00008990


	//   ....[70]....
        /*0458*/ 	.word	0x00008e90


	//   ....[71]....
        /*045c*/ 	.word	0x00008ef0


	//   ....[72]....
        /*0460*/ 	.word	0x00008f40


	//   ....[73]....
        /*0464*/ 	.word	0x00008f70


	//   ....[74]....
        /*0468*/ 	.word	0x00008fe0


	//   ....[75]....
        /*046c*/ 	.word	0x00009000


	//   ....[76]....
        /*0470*/ 	.word	0x00009070


	//   ....[77]....
        /*0474*/ 	.word	0x00009090


	//   ....[78]....
        /*0478*/ 	.word	0x00009110


	//   ....[79]....
        /*047c*/ 	.word	0x00009120


	//   ....[80]....
        /*0480*/ 	.word	0x000093c0


	//   ....[81]....
        /*0484*/ 	.word	0x00009460


	//   ....[82]....
        /*0488*/ 	.word	0x00009770


	//   ....[83]....
        /*048c*/ 	.word	0x000097e0


	//   ....[84]....
        /*0490*/ 	.word	0x00009880


	//   ....[85]....
        /*0494*/ 	.word	0x000098a0


	//   ....[86]....
        /*0498*/ 	.word	0x00009910


	//   ....[87]....
        /*049c*/ 	.word	0x00009930


	//   ....[88]....
        /*04a0*/ 	.word	0x000099c0


	//   ....[89]....
        /*04a4*/ 	.word	0x000099e0


	//   ....[90]....
        /*04a8*/ 	.word	0x00009a50


	//   ....[91]....
        /*04ac*/ 	.word	0x00009a70


	//   ....[92]....
        /*04b0*/ 	.word	0x00009b10


	//   ....[93]....
        /*04b4*/ 	.word	0x00009b30


	//   ....[94]....
        /*04b8*/ 	.word	0x00009b40


	//   ....[95]....
        /*04bc*/ 	.word	0x00009c60


	//   ....[96]....
        /*04c0*/ 	.word	0x00009cc0


	//   ....[97]....
        /*04c4*/ 	.word	0x00009d40


	//   ....[98]....
        /*04c8*/ 	.word	0x00009d70


	//   ....[99]....
        /*04cc*/ 	.word	0x00009de0


	//   ....[100]....
        /*04d0*/ 	.word	0x00009e10


	//   ....[101]....
        /*04d4*/ 	.word	0x00009e80


	//   ....[102]....
        /*04d8*/ 	.word	0x00009ea0


	//   ....[103]....
        /*04dc*/ 	.word	0x00009f10


	//   ....[104]....
        /*04e0*/ 	.word	0x00009f30


	//   ....[105]....
        /*04e4*/ 	.word	0x00009fb0


	//   ....[106]....
        /*04e8*/ 	.word	0x00009fd0


	//   ....[107]....
        /*04ec*/ 	.word	0x00009fe0


	//   ....[108]....
        /*04f0*/ 	.word	0x0000bb90


	//   ....[109]....
        /*04f4*/ 	.word	0x0000bc60


	//   ....[110]....
        /*04f8*/ 	.word	0x0000bd20


	//   ....[111]....
        /*04fc*/ 	.word	0x0000bd80


	//   ....[112]....
        /*0500*/ 	.word	0x0000be30


	//   ....[113]....
        /*0504*/ 	.word	0x0000beb0


	//   ....[114]....
        /*0508*/ 	.word	0x0000bf60


	//   ....[115]....
        /*050c*/ 	.word	0x0000bfe0


	//   ....[116]....
        /*0510*/ 	.word	0x0000c080


	//   ....[117]....
        /*0514*/ 	.word	0x0000c0f0


	//   ....[118]....
        /*0518*/ 	.word	0x0000c190


	//   ....[119]....
        /*051c*/ 	.word	0x0000c200


	//   ....[120]....
        /*0520*/ 	.word	0x0000c230


	//   ....[121]....
        /*0524*/ 	.word	0x0000c320


	//   ....[122]....
        /*0528*/ 	.word	0x0000c3d0


	//   ....[123]....
        /*052c*/ 	.word	0x0000c4a0


	//   ....[124]....
        /*0530*/ 	.word	0x0000c500


	//   ....[125]....
        /*0534*/ 	.word	0x0000c5d0


	//   ....[126]....
        /*0538*/ 	.word	0x0000c620


	//   ....[127]....
        /*053c*/ 	.word	0x0000c6c0


	//   ....[128]....
        /*0540*/ 	.word	0x0000c730


	//   ....[129]....
        /*0544*/ 	.word	0x0000c7f0


	//   ....[130]....
        /*0548*/ 	.word	0x0000c840


	//   ....[131]....
        /*054c*/ 	.word	0x0000c900


	//   ....[132]....
        /*0550*/ 	.word	0x0000c950


	//   ....[133]....
        /*0554*/ 	.word	0x0000c980


	//   ....[134]....
        /*0558*/ 	.word	0x0000ca70


	//   ....[135]....
        /*055c*/ 	.word	0x0000cb00


	//   ....[136]....
        /*0560*/ 	.word	0x0000cbd0


	//   ....[137]....
        /*0564*/ 	.word	0x0000cc30


	//   ....[138]....
        /*0568*/ 	.word	0x0000ccf0


	//   ....[139]....
        /*056c*/ 	.word	0x0000cd50


	//   ....[140]....
        /*0570*/ 	.word	0x0000ce10


	//   ....[141]....
        /*0574*/ 	.word	0x0000ce70


	//   ....[142]....
        /*0578*/ 	.word	0x0000cf10


	//   ....[143]....
        /*057c*/ 	.word	0x0000cf90


	//   ....[144]....
        /*0580*/ 	.word	0x0000d060


	//   ....[145]....
        /*0584*/ 	.word	0x0000d0e0


	//   ....[146]....
        /*0588*/ 	.word	0x0000d110


	//   ....[147]....
        /*058c*/ 	.word	0x0000d200


	//   ....[148]....
        /*0590*/ 	.word	0x0000d2a0


	//   ....[149]....
        /*0594*/ 	.word	0x0000d380


	//   ....[150]....
        /*0598*/ 	.word	0x0000d3d0


	//   ....[151]....
        /*059c*/ 	.word	0x0000d4a0


	//   ....[152]....
        /*05a0*/ 	.word	0x0000d4f0


	//   ....[153]....
        /*05a4*/ 	.word	0x0000d5b0


	//   ....[154]....
        /*05a8*/ 	.word	0x0000d600


	//   ....[155]....
        /*05ac*/ 	.word	0x0000d6c0


	//   ....[156]....
        /*05b0*/ 	.word	0x0000d710


	//   ....[157]....
        /*05b4*/ 	.word	0x0000d7d0


	//   ....[158]....
        /*05b8*/ 	.word	0x0000d820


	//   ....[159]....
        /*05bc*/ 	.word	0x0000d850


	//----- nvinfo : EIATTR_VRC_CTA_INIT_COUNT
	.align		4
.L_573:
        /*05c0*/ 	.byte	0x02, 0x4a
	.zero		1
	.zero		1


	//----- nvinfo : EIATTR_EXIT_INSTR_OFFSETS
	.align		4
        /*05c4*/ 	.byte	0x04, 0x1c
        /*05c6*/ 	.short	(.L_575 - .L_574)


	//   ....[0]....
.L_574:
        /*05c8*/ 	.word	0x000014f0


	//   ....[1]....
        /*05cc*/ 	.word	0x00001770


	//   ....[2]....
        /*05d0*/ 	.word	0x00002070


	//   ....[3]....
        /*05d4*/ 	.word	0x00002180


	//   ....[4]....
        /*05d8*/ 	.word	0x00002590


	//   ....[5]....
        /*05dc*/ 	.word	0x00002600


	//   ....[6]....
        /*05e0*/ 	.word	0x00004830


	//   ....[7]....
        /*05e4*/ 	.word	0x00004a20


	//   ....[8]....
        /*05e8*/ 	.word	0x00005370


	//   ....[9]....
        /*05ec*/ 	.word	0x000054a0


	//   ....[10]....
        /*05f0*/ 	.word	0x000058f0


	//   ....[11]....
        /*05f4*/ 	.word	0x00005960


	//   ....[12]....
        /*05f8*/ 	.word	0x00005980


	//   ....[13]....
        /*05fc*/ 	.word	0x00008290


	//   ....[14]....
        /*0600*/ 	.word	0x00008350


	//   ....[15]....
        /*0604*/ 	.word	0x0000ba80


	//   ....[16]....
        /*0608*/ 	.word	0x0000bb40


	//----- nvinfo : EIATTR_MAX_THREADS
	.align		4
.L_575:
        /*060c*/ 	.byte	0x04, 0x05
        /*060e*/ 	.short	(.L_577 - .L_576)
.L_576:
        /*0610*/ 	.word	0x00000100
        /*0614*/ 	.word	0x00000001
        /*0618*/ 	.word	0x00000001


	//----- nvinfo : EIATTR_CRS_STACK_SIZE
	.align		4
.L_577:
        /*061c*/ 	.byte	0x04, 0x1e
        /*061e*/ 	.short	(.L_579 - .L_578)
.L_578:
        /*0620*/ 	.word	0x00000000


	//----- nvinfo : EIATTR_CBANK_PARAM_SIZE
	.align		4
.L_579:
        /*0624*/ 	.byte	0x03, 0x19
        /*0626*/ 	.short	0x0044


	//----- nvinfo : EIATTR_PARAM_CBANK
	.align		4
        /*0628*/ 	.byte	0x04, 0x0a
        /*062a*/ 	.short	(.L_581 - .L_580)
	.align		4
.L_580:
        /*062c*/ 	.word	index@(.nv.constant0._ZN6thrust24THRUST_300001_SM_1000_NS8cuda_cub4core6detail13_kernel_agentINS1_15__reduce_by_key16ReduceByKeyAgentINS0_6detail15normal_iteratorINS0_10device_ptrImEEEENS0_17constant_iteratorIiNS0_11use_defaultESD_EESB_NS8_INS9_IiEEEEN4cuda3std3__48equal_toImEENSJ_4plusIiEEPiiEEJSB_SE_SB_SG_SO_N3cub18CUB_300001_SM_100024ReduceByKeyScanTileStateIiiLb1EEESL_SN_iiEEEvDpT0_)
        /*0630*/ 	.short	0x0380
        /*0632*/ 	.short	0x0044


	//----- nvinfo : EIATTR_SW_WAR
	.align		4
.L_581:
        /*0634*/ 	.byte	0x04, 0x36
        /*0636*/ 	.short	(.L_583 - .L_582)
.L_582:
        /*0638*/ 	.word	0x00000008
.L_583:


//--------------------- .nv.info._ZN6thrust24THRUST_300001_SM_1000_NS8cuda_cub4core6detail13_kernel_agentINS1_15__reduce_by_key9InitAgentIN3cub18CUB_300001_SM_100024ReduceByKeyScanTileStateIiiLb1EEEiPiEEJSA_iSB_EEEvDpT0_ --------------------------
	.section	.nv.info._ZN6thrust24THRUST_300001_SM_1000_NS8cuda_cub4core6detail13_kernel_agentINS1_15__reduce_by_key9InitAgentIN3cub18CUB_300001_SM_100024ReduceByKeyScanTileStateIiiLb1EEEiPiEEJSA_iSB_EEEvDpT0_,"",@"SHT_CUDA_INFO"
	.sectionflags	@""
	.align	4


	//----- nvinfo : EIATTR_CUDA_API_VERSION
	.align		4
        /*0000*/ 	.byte	0x04, 0x37
        /*0002*/ 	.short	(.L_585 - .L_584)
.L_584:
        /*0004*/ 	.word	0x00000082


	//----- nvinfo : EIATTR_KPARAM_INFO
	.align		4
.L_585:
        /*0008*/ 	.byte	0x04, 0x17
        /*000a*/ 	.short	(.L_587 - .L_586)
.L_586:
        /*000c*/ 	.word	0x00000000
        /*0010*/ 	.short	0x0002
        /*0012*/ 	.short	0x0010
        /*0014*/ 	.byte	0x00, 0xf5, 0x21, 0x00


	//----- nvinfo : EIATTR_KPARAM_INFO
	.align		4
.L_587:
        /*0018*/ 	.byte	0x04, 0x17
        /*001a*/ 	.short	(.L_589 - .L_588)
.L_588:
        /*001c*/ 	.word	0x00000000
        /*0020*/ 	.short	0x0001
        /*0022*/ 	.short	0x0008
        /*0024*/ 	.byte	0x00, 0xf0, 0x11, 0x00


	//----- nvinfo : EIATTR_KPARAM_INFO
	.align		4
.L_589:
        /*0028*/ 	.byte	0x04, 0x17
        /*002a*/ 	.short	(.L_591 - .L_590)
.L_590:
        /*002c*/ 	.word	0x00000000
        /*0030*/ 	.short	0x0000
        /*0032*/ 	.short	0x0000
        /*0034*/ 	.byte	0x00, 0xf0, 0x21, 0x00


	//----- nvinfo : EIATTR_SPARSE_MMA_MASK
	.align		4
.L_591:
        /*0038*/ 	.byte	0x03, 0x50
        /*003a*/ 	.short	0x0000


	//----- nvinfo : EIATTR_MAXREG_COUNT
	.align		4
        /*003c*/ 	.byte	0x03, 0x1b
        /*003e*/ 	.short	0x00ff


	//----- nvinfo : EIATTR_MERCURY_ISA_VERSION
	.align		4
        /*0040*/ 	.byte	0x03, 0x5f
        /*0042*/ 	.short	0x0101


	//----- nvinfo : EIATTR_VRC_CTA_INIT_COUNT
	.align		4
        /*0044*/ 	.byte	0x02, 0x4a
	.zero		1
	.zero		1


	//----- nvinfo : EIATTR_EXIT_INSTR_OFFSETS
	.align		4
        /*0048*/ 	.byte	0x04, 0x1c
        /*004a*/ 	.short	(.L_593 - .L_592)


	//   ....[0]....
.L_592:
        /*004c*/ 	.word	0x00000140


	//   ....[1]....
        /*0050*/ 	.word	0x00000170


	//----- nvinfo : EIATTR_MAX_THREADS
	.align		4
.L_593:
        /*0054*/ 	.byte	0x04, 0x05
        /*0056*/ 	.short	(.L_595 - .L_594)
.L_594:
        /*0058*/ 	.word	0x00000080
        /*005c*/ 	.word	0x00000001
        /*0060*/ 	.word	0x00000001


	//----- nvinfo : EIATTR_CBANK_PARAM_SIZE
	.align		4
.L_595:
        /*0064*/ 	.byte	0x03, 0x19
        /*0066*/ 	.short	0x0018


	//----- nvinfo : EIATTR_PARAM_CBANK
	.align		4
        /*0068*/ 	.byte	0x04, 0x0a
        /*006a*/ 	.short	(.L_597 - .L_596)
	.align		4
.L_596:
        /*006c*/ 	.word	index@(.nv.constant0._ZN6thrust24THRUST_300001_SM_1000_NS8cuda_cub4core6detail13_kernel_agentINS1_15__reduce_by_key9InitAgentIN3cub18CUB_300001_SM_100024ReduceByKeyScanTileStateIiiLb1EEEiPiEEJSA_iSB_EEEvDpT0_)
        /*0070*/ 	.short	0x0380
        /*0072*/ 	.short	0x0018


	//----- nvinfo : EIATTR_SW_WAR
	.align		4
.L_597:
        /*0074*/ 	.byte	0x04, 0x36
        /*0076*/ 	.short	(.L_599 - .L_598)
.L_598:
        /*0078*/ 	.word	0x00000008
.L_599:


//--------------------- .nv.info._ZN6thrust24THRUST_300001_SM_1000_NS8cuda_cub4core6detail13_kernel_agentINS1_15__reduce_by_key16ReduceByKeyAgentINS0_6detail15normal_iteratorINS0_10device_ptrImEEEENS9_I7double2EESB_NS8_ISD_EEN4cuda3std3__48equal_toImEEN12Trajectories19cuDoubleComplex_addEPllEEJSB_SD_SB_SE_SM_N3cub18CUB_300001_SM_100024ReduceByKeyScanTileStateISC_lLb0EEESJ_SL_llEEEvDpT0_ --------------------------
	.section	.nv.info._ZN6thrust24THRUST_300001_SM_1000_NS8cuda_cub4core6detail13_kernel_agentINS1_15__reduce_by_key16ReduceByKeyAgentINS0_6detail15normal_iteratorINS0_10device_ptrImEEEENS9_I7double2EESB_NS8_ISD_EEN4cuda3std3__48equal_toImEEN12Trajectories19cuDoubleComplex_addEPllEEJSB_SD_SB_SE_SM_N3cub18CUB_300001_SM_100024ReduceByKeyScanTileStateISC_lLb0EEESJ_SL_llEEEvDpT0_,"",@"SHT_CUDA_INFO"
	.sectionflags	@""
	.align	4


	//----- nvinfo : EIATTR_CUDA_API_VERSION
	.align		4
        /*0000*/ 	.byte	0x04, 0x37
        /*0002*/ 	.short	(.L_601 - .L_600)
.L_600:
        /*0004*/ 	.word	0x00000082


	//----- nvinfo : EIATTR_KPARAM_INFO
	.align		4
.L_601:
        /*0008*/ 	.byte	0x04, 0x17
        /*000a*/ 	.short	(.L_603 - .L_602)
.L_602:
        /*000c*/ 	.word	0x00000000
        /*0010*/ 	.short	0x0009
        /*0012*/ 	.short	0x0050
        /*0014*/ 	.byte	0x00, 0xf0, 0x21, 0x00


	//----- nvinfo : EIATTR_KPARAM_INFO
	.align		4
.L_603:
        /*0018*/ 	.byte	0x04, 0x17
        /*001a*/ 	.short	(.L_605 - .L_604)
.L_604:
        /*001c*/ 	.word	0x00000000
        /*0020*/ 	.short	0x0008
        /*0022*/ 	.short	0x0048
        /*0024*/ 	.byte	0x00, 0xf0, 0x21, 0x00


	//----- nvinfo : EIATTR_KPARAM_INFO
	.align		4
.L_605:
        /*0028*/ 	.byte	0x04, 0x17
        /*002a*/ 	.short	(.L_607 - .L_606)
.L_606:
        /*002c*/ 	.word	0x00000000
        /*0030*/ 	.short	0x0007
        /*0032*/ 	.short	0x0041
        /*0034*/ 	.byte	0x00, 0xf0, 0x05, 0x00


	//----- nvinfo : EIATTR_KPARAM_INFO
	.align		4
.L_607:
        /*0038*/ 	.byte	0x04, 0x17
        /*003a*/ 	.short	(.L_609 - .L_608)
.L_608:
        /*003c*/ 	.word	0x00000000
        /*0040*/ 	.short	0x0006
        /*0042*/ 	.short	0x0040
        /*0044*/ 	.byte	0x00, 0xf0, 0x05, 0x00


	//----- nvinfo : EIATTR_KPARAM_INFO
	.align		4
.L_609:
        /*0048*/ 	.byte	0x04, 0x17
        /*004a*/ 	.short	(.L_611 - .L_610)
.L_610:
        /*004c*/ 	.word	0x00000000
        /*0050*/ 	.short	0x0005
        /*0052*/ 	.short	0x0028
        /*0054*/ 	.byte	0x00, 0xf0, 0x61, 0x00


	//----- nvinfo : EIATTR_KPARAM_INFO
	.align		4
.L_611:
        /*0058*/ 	.byte	0x04, 0x17
        /*005a*/ 	.short	(.L_613 - .L_612)
.L_612:
        /*005c*/ 	.word	0x00000000
        /*0060*/ 	.short	0x0004
        /*0062*/ 	.short	0x0020
        /*0064*/ 	.byte	0x00, 0xf5, 0x21, 0x00


	//----- nvinfo : EIATTR_KPARAM_INFO
	.align		4
.L_613:
        /*0068*/ 	.byte	0x04, 0x17
        /*006a*/ 	.short	(.L_615 - .L_614)
.L_614:
        /*006c*/ 	.word	0x00000000
        /*0070*/ 	.short	0x0003
        /*0072*/ 	.short	0x0018
        /*0074*/ 	.byte	0x00, 0xf0, 0x21, 0x00


	//----- nvinfo : EIATTR_KPARAM_INFO
	.align		4
.L_615:
        /*0078*/ 	.byte	0x04, 0x17
        /*007a*/ 	.short	(.L_617 - .L_616)
.L_616:
        /*007c*/ 	.word	0x00000000
        /*0080*/ 	.short	0x0002
        /*0082*/ 	.short	0x0010
        /*0084*/ 	.byte	0x00, 0xf0, 0x21, 0x00


	//----- nvinfo : EIATTR_KPARAM_INFO
	.align		4
.L_617:
        /*0088*/ 	.byte	0x04, 0x17
        /*008a*/ 	.short	(.L_619 - .L_618)
.L_618:
        /*008c*/ 	.word	0x00000000
        /*0090*/ 	.short	0x0001
        /*0092*/ 	.short	0x0008
        /*0094*/ 	.byte	0x00, 0xf0, 0x21, 0x00


	//----- nvinfo : EIATTR_KPARAM_INFO
	.align		4
.L_619:
        /*0098*/ 	.byte	0x04, 0x17
        /*009a*/ 	.short	(.L_621 - .L_620)
.L_620:
        /*009c*/ 	.word	0x00000000
        /*00a0*/ 	.short	0x0000
        /*00a2*/ 	.short	0x0000
        /*00a4*/ 	.byte	0x00, 0xf0, 0x21, 0x00


	//----- nvinfo : EIATTR_SPARSE_MMA_MASK
	.align		4
.L_621:
        /*00a8*/ 	.byte	0x03, 0x50
        /*00aa*/ 	.short	0x0000


	//----- nvinfo : EIATTR_MAXREG_COUNT
	.align		4
        /*00ac*/ 	.byte	0x03, 0x1b
        /*00ae*/ 	.short	0x00ff


	//----- nvinfo : EIATTR_NUM_BARRIERS
	.align		4
        /*00b0*/ 	.byte	0x02, 0x4c
        /*00b2*/ 	.byte	0x01
	.zero		1


	//----- nvinfo : EIATTR_MERCURY_ISA_VERSION
	.align		4
        /*00b4*/ 	.byte	0x03, 0x5f
        /*00b6*/ 	.short	0x0101


	//----- nvinfo : EIATTR_COOP_GROUP_MASK_REGIDS
	.align		4
        /*00b8*/ 	.byte	0x04, 0x29
        /*00ba*/ 	.short	(.L_623 - .L_622)


	//   ....[0]....
.L_622:
        /*00bc*/ 	.word	0xffffffff


	//   ....[1]....
        /*00c0*/ 	.word	0xffffffff


	//   ....[2]....
        /*00c4*/ 	.word	0xffffffff


	//   ....[3]....
        /*00c8*/ 	.word	0xffffffff


	//   ....[4]....
        /*00cc*/ 	.word	0xffffffff


	//   ....[5]....
        /*00d0*/ 	.word	0xffffffff


	//   ....[6]....
        /*00d4*/ 	.word	0xffffffff


	//   ....[7]....
        /*00d8*/ 	.word	0xffffffff


	//   ....[8]....
        /*00dc*/ 	.word	0xffffffff


	//   ....[9]....
        /*00e0*/ 	.word	0xffffffff


	//   ....[10]....
        /*00e4*/ 	.word	0xffffffff


	//   ....[11]....
        /*00e8*/ 	.word	0xffffffff


	//   ....[12]....
        /*00ec*/ 	.word	0xffffffff


	//   ....[13]....
        /*00f0*/ 	.word	0xffffffff


	//   ....[14]....
        /*00f4*/ 	.word	0xffffffff


	//   ....[15]....
        /*00f8*/ 	.word	0xffffffff


	//   ....[16]....
        /*00fc*/ 	.word	0xffffffff


	//   ....[17]....
        /*0100*/ 	.word	0xffffffff


	//   ....[18]....
        /*0104*/ 	.word	0xffffffff


	//   ....[19]....
        /*0108*/ 	.word	0xffffffff


	//   ....[20]....
        /*010c*/ 	.word	0xffffffff


	//   ....[21]....
        /*0110*/ 	.word	0xffffffff


	//   ....[22]....
        /*0114*/ 	.word	0xffffffff


	//   ....[23]....
        /*0118*/ 	.word	0xffffffff


	//   ....[24]....
        /*011c*/ 	.word	0xffffffff


	//   ....[25]....
        /*0120*/ 	.word	0xffffffff


	//   ....[26]....
        /*0124*/ 	.word	0xffffffff


	//   ....[27]....
        /*0128*/ 	.word	0xffffffff


	//   ....[28]....
        /*012c*/ 	.word	0xffffffff


	//   ....[29]....
        /*0130*/ 	.word	0xffffffff


	//   ....[30]....
        /*0134*/ 	.word	0xffffffff


	//   ....[31]....
        /*0138*/ 	.word	0xffffffff


	//   ....[32]....
        /*013c*/ 	.word	0xffffffff


	//   ....[33]....
        /*0140*/ 	.word	0xffffffff


	//   ....[34]....
        /*0144*/ 	.word	0xffffffff


	//   ....[35]....
        /*0148*/ 	.word	0xffffffff


	//   ....[36]....
        /*014c*/ 	.word	0xffffffff


	//   ....[37]....
        /*0150*/ 	.word	0xffffffff


	//   ....[38]....
        /*0154*/ 	.word	0xffffffff


	//   ....[39]....
        /*0158*/ 	.word	0xffffffff


	//   ....[40]....
        /*015c*/ 	.word	0xffffffff


	//   ....[41]....
        /*0160*/ 	.word	0xffffffff


	//   ....[42]....
        /*0164*/ 	.word	0xffffffff


	//   ....[43]....
        /*0168*/ 	.word	0xffffffff


	//   ....[44]....
        /*016c*/ 	.word	0xffffffff


	//   ....[45]....
        /*0170*/ 	.word	0xffffffff


	//   ....[46]....
        /*0174*/ 	.word	0xffffffff


	//   ....[47]....
        /*0178*/ 	.word	0xffffffff


	//   ....[48]....
        /*017c*/ 	.word	0xffffffff


	//   ....[49]....
        /*0180*/ 	.word	0xffffffff


	//   ....[50]....
        /*0184*/ 	.word	0xffffffff


	//   ....[51]....
        /*0188*/ 	.word	0xffffffff


	//   ....[52]....
        /*018c*/ 	.word	0xffffffff


	//   ....[53]....
        /*0190*/ 	.word	0xffffffff


	//   ....[54]....
        /*0194*/ 	.word	0xffffffff


	//   ....[55]....
        /*0198*/ 	.word	0xffffffff


	//   ....[56]....
        /*019c*/ 	.word	0xffffffff


	//   ....[57]....
        /*01a0*/ 	.word	0xffffffff


	//   ....[58]....
        /*01a4*/ 	.word	0xffffffff


	//   ....[59]....
        /*01a8*/ 	.word	0xffffffff


	//   ....[60]....
        /*01ac*/ 	.word	0xffffffff


	//   ....[61]....
        /*01b0*/ 	.word	0xffffffff


	//   ....[62]....
        /*01b4*/ 	.word	0xffffffff


	//   ....[63]....
        /*01b8*/ 	.word	0xffffffff


	//   ....[64]....
        /*01bc*/ 	.word	0xffffffff


	//   ....[65]....
        /*01c0*/ 	.word	0xffffffff


	//   ....[66]....
        /*01c4*/ 	.word	0xffffffff


	//   ....[67]....
        /*01c8*/ 	.word	0xffffffff


	//   ....[68]....
        /*01cc*/ 	.word	0xffffffff


	//   ....[69]....
        /*01d0*/ 	.word	0xffffffff


	//   ....[70]....
        /*01d4*/ 	.word	0xffffffff


	//   ....[71]....
        /*01d8*/ 	.word	0xffffffff


	//   ....[72]....
        /*01dc*/ 	.word	0xffffffff


	//   ....[73]....
        /*01e0*/ 	.word	0xffffffff


	//   ....[74]....
        /*01e4*/ 	.word	0xffffffff


	//   ....[75]....
        /*01e8*/ 	.word	0xffffffff


	//   ....[76]....
        /*01ec*/ 	.word	0xffffffff


	//   ....[77]....
        /*01f0*/ 	.word	0xffffffff


	//   ....[78]....
        /*01f4*/ 	.word	0xffffffff


	//   ....[79]....
        /*01f8*/ 	.word	0xffffffff


	//   ....[80]....
        /*01fc*/ 	.word	0xffffffff


	//   ....[81]....
        /*0200*/ 	.word	0xffffffff


	//   ....[82]....
        /*0204*/ 	.word	0xffffffff


	//   ....[83]....
        /*0208*/ 	.word	0xffffffff


	//   ....[84]....
        /*020c*/ 	.word	0xffffffff


	//   ....[85]....
        /*0210*/ 	.word	0xffffffff


	//   ....[86]....
        /*0214*/ 	.word	0xffffffff


	//   ....[87]....
        /*0218*/ 	.word	0xffffffff


	//   ....[88]....
        /*021c*/ 	.word	0xffffffff


	//   ....[89]....
        /*0220*/ 	.word	0xffffffff


	//   ....[90]....
        /*0224*/ 	.word	0xffffffff


	//   ....[91]....
        /*0228*/ 	.word	0xffffffff


	//   ....[92]....
        /*022c*/ 	.word	0xffffffff


	//   ....[93]....
        /*0230*/ 	.word	0xffffffff


	//   ....[94]....
        /*0234*/ 	.word	0xffffffff


	//   ....[95]....
        /*0238*/ 	.word	0xffffffff


	//   ....[96]....
        /*023c*/ 	.word	0xffffffff


	//   ....[97]....
        /*0240*/ 	.word	0xffffffff


	//   ....[98]....
        /*0244*/ 	.word	0xffffffff


	//   ....[99]....
        /*0248*/ 	.word	0xffffffff


	//   ....[100]....
        /*024c*/ 	.word	0xffffffff


	//   ....[101]....
        /*0250*/ 	.word	0xffffffff


	//   ....[102]....
        /*0254*/ 	.word	0xffffffff


	//   ....[103]....
        /*0258*/ 	.word	0xffffffff


	//   ....[104]....
        /*025c*/ 	.word	0xffffffff


	//   ....[105]....
        /*0260*/ 	.word	0xffffffff


	//   ....[106]....
        /*0264*/ 	.word	0xffffffff


	//   ....[107]....
        /*0268*/ 	.word	0xffffffff


	//   ....[108]....
        /*026c*/ 	.word	0xffffffff


	//   ....[109]....
        /*0270*/ 	.word	0xffffffff


	//   ....[110]....
        /*0274*/ 	.word	0xffffffff


	//   ....[111]....
        /*0278*/ 	.word	0xffffffff


	//   ....[112]....
        /*027c*/ 	.word	0xffffffff


	//   ....[113]....
        /*0280*/ 	.word	0xffffffff


	//   ....[114]....
        /*0284*/ 	.word	0xffffffff


	//   ....[115]....
        /*0288*/ 	.word	0xffffffff


	//   ....[116]....
        /*028c*/ 	.word	0xffffffff


	//   ....[117]....
        /*0290*/ 	.word	0xffffffff


	//   ....[118]....
        /*0294*/ 	.word	0xffffffff


	//   ....[119]....
        /*0298*/ 	.word	0xffffffff


	//   ....[120]....
        /*029c*/ 	.word	0xffffffff


	//   ....[121]....
        /*02a0*/ 	.word	0xffffffff


	//   ....[122]....
        /*02a4*/ 	.word	0xffffffff


	//   ....[123]....
        /*02a8*/ 	.word	0xffffffff


	//   ....[124]....
        /*02ac*/ 	.word	0xffffffff


	//   ....[125]....
        /*02b0*/ 	.word	0xffffffff


	//   ....[126]....
        /*02b4*/ 	.word	0xffffffff


	//   ....[127]....
        /*02b8*/ 	.word	0xffffffff


	//   ....[128]....
        /*02bc*/ 	.word	0xffffffff


	//   ....[129]....
        /*02c0*/ 	.word	0xffffffff


	//   ....[130]....
        /*02c4*/ 	.word	0xffffffff


	//   ....[131]....
        /*02c8*/ 	.word	0xffffffff


	//   ....[132]....
        /*02cc*/ 	.word	0xffffffff


	//   ....[133]....
        /*02d0*/ 	.word	0xffffffff


	//   ....[134]....
        /*02d4*/ 	.word	0xffffffff


	//   ....[135]....
        /*02d8*/ 	.word	0xffffffff


	//   ....[136]....
        /*02dc*/ 	.word	0xffffffff


	//   ....[137]....
        /*02e0*/ 	.word	0xffffffff


	//   ....[138]....
        /*02e4*/ 	.word	0xffffffff


	//   ....[139]....
        /*02e8*/ 	.word	0xffffffff


	//   ....[140]....
        /*02ec*/ 	.word	0xffffffff


	//   ....[141]....
        /*02f0*/ 	.word	0xffffffff


	//   ....[142]....
        /*02f4*/ 	.word	0xffffffff


	//   ....[143]....
        /*02f8*/ 	.word	0xffffffff


	//   ....[144]....
        /*02fc*/ 	.word	0xffffffff


	//   ....[145]....
        /*0300*/ 	.word	0xffffffff


	//   ....[146]....
        /*0304*/ 	.word	0xffffffff


	//   ....[147]....
        /*0308*/ 	.word	0xffffffff


	//   ....[148]....
        /*030c*/ 	.word	0xffffffff


	//   ....[149]....
        /*0310*/ 	.word	0xffffffff


	//   ....[150]....
        /*0314*/ 	.word	0xffffffff


	//   ....[151]....
        /*0318*/ 	.word	0xffffffff


	//   ....[152]....
        /*031c*/ 	.word	0xffffffff


	//   ....[153]....
        /*0320*/ 	.word	0xffffffff


	//   ....[154]....
        /*0324*/ 	.word	0xffffffff


	//   ....[155]....
        /*0328*/ 	.word	0xffffffff


	//   ....[156]....
        /*032c*/ 	.word	0xffffffff


	//   ....[157]....
        /*0330*/ 	.word	0xffffffff


	//   ....[158]....
        /*0334*/ 	.word	0xffffffff


	//   ....[159]....
        /*0338*/ 	.word	0xffffffff


	//   ....[160]....
        /*033c*/ 	.word	0xffffffff


	//   ....[161]....
        /*0340*/ 	.word	0xffffffff


	//   ....[162]....
        /*0344*/ 	.word	0xffffffff


	//   ....[163]....
        /*0348*/ 	.word	0xffffffff


	//   ....[164]....
        /*034c*/ 	.word	0xffffffff


	//   ....[165]....
        /*0350*/ 	.word	0xffffffff


	//   ....[166]....
        /*0354*/ 	.word	0xffffffff


	//   ....[167]....
        /*0358*/ 	.word	0xffffffff


	//   ....[168]....
        /*035c*/ 	.word	0xffffffff


	//   ....[169]....
        /*0360*/ 	.word	0xffffffff


	//   ....[170]....
        /*0364*/ 	.word	0xffffffff


	//   ....[171]....
        /*0368*/ 	.word	0xffffffff


	//   ....[172]....
        /*036c*/ 	.word	0xffffffff


	//   ....[173]....
        /*0370*/ 	.word	0xffffffff


	//   ....[174]....
        /*0374*/ 	.word	0xffffffff


	//   ....[175]....
        /*0378*/ 	.word	0xffffffff


	//   ....[176]....
        /*037c*/ 	.word	0xffffffff


	//   ....[177]....
        /*0380*/ 	.word	0xffffffff


	//   ....[178]....
        /*0384*/ 	.word	0xffffffff


	//   ....[179]....
        /*0388*/ 	.word	0xffffffff


	//   ....[180]....
        /*038c*/ 	.word	0xffffffff


	//   ....[181]....
        /*0390*/ 	.word	0xffffffff


	//   ....[182]....
        /*0394*/ 	.word	0xffffffff


	//   ....[183]....
        /*0398*/ 	.word	0xffffffff


	//   ....[184]....
        /*039c*/ 	.word	0xffffffff


	//   ....[185]....
        /*03a0*/ 	.word	0xffffffff


	//   ....[186]....
        /*03a4*/ 	.word	0xffffffff


	//   ....[187]....
        /*03a8*/ 	.word	0xffffffff


	//   ....[188]....
        /*03ac*/ 	.word	0xffffffff


	//   ....[189]....
        /*03b0*/ 	.word	0xffffffff


	//   ....[190]....
        /*03b4*/ 	.word	0xffffffff


	//   ....[191]....
        /*03b8*/ 	.word	0xffffffff


	//   ....[192]....
        /*03bc*/ 	.word	0xffffffff


	//   ....[193]....
        /*03c0*/ 	.word	0xffffffff


	//   ....[194]....
        /*03c4*/ 	.word	0xffffffff


	//   ....[195]....
        /*03c8*/ 	.word	0xffffffff


	//   ....[196]....
        /*03cc*/ 	.word	0xffffffff


	//   ....[197]....
        /*03d0*/ 	.word	0xffffffff


	//   ....[198]....
        /*03d4*/ 	.word	0xffffffff


	//   ....[199]....
        /*03d8*/ 	.word	0xffffffff


	//   ....[200]....
        /*03dc*/ 	.word	0xffffffff


	//   ....[201]....
        /*03e0*/ 	.word	0xffffffff


	//   ....[202]....
        /*03e4*/ 	.word	0xffffffff


	//   ....[203]....
        /*03e8*/ 	.word	0xffffffff


	//   ....[204]....
        /*03ec*/ 	.word	0xffffffff


	//   ....[205]....
        /*03f0*/ 	.word	0xffffffff


	//   ....[206]....
        /*03f4*/ 	.word	0xffffffff


	//   ....[207]....
        /*03f8*/ 	.word	0xffffffff


	//   ....[208]....
        /*03fc*/ 	.word	0xffffffff


	//   ....[209]....
        /*0400*/ 	.word	0xffffffff


	//   ....[210]....
        /*0404*/ 	.word	0xffffffff


	//   ....[211]....
        /*0408*/ 	.word	0xffffffff


	//   ....[212]....
        /*040c*/ 	.word	0xffffffff


	//   ....[213]....
        /*0410*/ 	.word	0xffffffff


	//   ....[214]....
        /*0414*/ 	.word	0xffffffff


	//   ....[215]....
        /*0418*/ 	.word	0xffffffff


	//   ....[216]....
        /*041c*/ 	.word	0xffffffff


	//   ....[217]....
        /*0420*/ 	.word	0xffffffff


	//   ....[218]....
        /*0424*/ 	.word	0xffffffff


	//   ....[219]....
        /*0428*/ 	.word	0xffffffff


	//   ....[220]....
        /*042c*/ 	.word	0xffffffff


	//   ....[221]....
        /*0430*/ 	.word	0xffffffff


	//   ....[222]....
        /*0434*/ 	.word	0xffffffff


	//   ....[223]....
        /*0438*/ 	.word	0xffffffff


	//   ....[224]....
        /*043c*/ 	.word	0xffffffff


	//   ....[225]....
        /*0440*/ 	.word	0xffffffff


	//   ....[226]....
        /*0444*/ 	.word	0xffffffff


	//   ....[227]....
        /*0448*/ 	.word	0xffffffff


	//   ....[228]....
        /*044c*/ 	.word	0xffffffff


	//   ....[229]....
        /*0450*/ 	.word	0xffffffff


	//   ....[230]....
        /*0454*/ 	.word	0xffffffff


	//   ....[231]....
        /*0458*/ 	.word	0xffffffff


	//   ....[232]....
        /*045c*/ 	.word	0xffffffff


	//   ....[233]....
        /*0460*/ 	.word	0xffffffff


	//   ....[234]....
        /*0464*/ 	.word	0xffffffff


	//   ....[235]....
        /*0468*/ 	.word	0xffffffff


	//   ....[236]....
        /*046c*/ 	.word	0xffffffff


	//   ....[237]....
        /*0470*/ 	.word	0xffffffff


	//   ....[238]....
        /*0474*/ 	.word	0xffffffff


	//   ....[239]....
        /*0478*/ 	.word	0xffffffff


	//   ....[240]....
        /*047c*/ 	.word	0xffffffff


	//   ....[241]....
        /*0480*/ 	.word	0xffffffff


	//   ....[242]....
        /*0484*/ 	.word	0xffffffff


	//   ....[243]....
        /*0488*/ 	.word	0xffffffff


	//   ....[244]....
        /*048c*/ 	.word	0xffffffff


	//   ....[245]....
        /*0490*/ 	.word	0xffffffff


	//   ....[246]....
        /*0494*/ 	.word	0xffffffff


	//   ....[247]....
        /*0498*/ 	.word	0xffffffff


	//   ....[248]....
        /*049c*/ 	.word	0xffffffff


	//   ....[249]....
        /*04a0*/ 	.word	0xffffffff


	//   ....[250]....
        /*04a4*/ 	.word	0xffffffff


	//   ....[251]....
        /*04a8*/ 	.word	0xffffffff


	//   ....[252]....
        /*04ac*/ 	.word	0xffffffff


	//   ....[253]....
        /*04b0*/ 	.word	0xffffffff


	//   ....[254]....
        /*04b4*/ 	.word	0xffffffff


	//   ....[255]....
        /*04b8*/ 	.word	0xffffffff


	//   ....[0]....
        /*04bc*/ 	.word	0xffffffff


	//   ....[1]....
        /*04c0*/ 	.word	0xffffffff


	//   ....[2]....
        /*04c4*/ 	.word	0xffffffff


	//   ....[3]....
        /*04c8*/ 	.word	0xffffffff


	//   ....[4]....
        /*04cc*/ 	.word	0xffffffff


	//   ....[5]....
        /*04d0*/ 	.word	0xffffffff


	//   ....[6]....
        /*04d4*/ 	.word	0xffffffff


	//   ....[7]....
        /*04d8*/ 	.word	0xffffffff


	//   ....[8]....
        /*04dc*/ 	.word	0xffffffff


	//   ....[9]....
        /*04e0*/ 	.word	0xffffffff


	//   ....[10]....
        /*04e4*/ 	.word	0xffffffff


	//   ....[11]....
        /*04e8*/ 	.word	0xffffffff


	//   ....[12]....
        /*04ec*/ 	.word	0xffffffff


	//   ....[13]....
        /*04f0*/ 	.word	0xffffffff


	//   ....[14]....
        /*04f4*/ 	.word	0xffffffff


	//   ....[15]....
        /*04f8*/ 	.word	0xffffffff


	//   ....[16]....
        /*04fc*/ 	.word	0xffffffff


	//   ....[17]....
        /*0500*/ 	.word	0xffffffff


	//   ....[18]....
        /*0504*/ 	.word	0xffffffff


	//   ....[19]....
        /*0508*/ 	.word	0xffffffff


	//   ....[20]....
        /*050c*/ 	.word	0xffffffff


	//   ....[21]....
        /*0510*/ 	.word	0xffffffff


	//   ....[22]....
        /*0514*/ 	.word	0xffffffff


	//   ....[23]....
        /*0518*/ 	.word	0xffffffff


	//   ....[24]....
        /*051c*/ 	.word	0xffffffff


	//   ....[25]....
        /*0520*/ 	.word	0xffffffff


	//   ....[26]....
        /*0524*/ 	.word	0xffffffff


	//   ....[27]....
        /*0528*/ 	.word	0xffffffff


	//   ....[28]....
        /*052c*/ 	.word	0x0500003e


	//   ....[29]....
        /*0530*/ 	.word	0x0500003e


	//   ....[30]....
        /*0534*/ 	.word	0x0500003e


	//   ....[31]....
        /*0538*/ 	.word	0x0500003e


	//   ....[32]....
        /*053c*/ 	.word	0x0500003e


	//   ....[33]....
        /*0540*/ 	.word	0x0500003e


	//   ....[34]....
        /*0544*/ 	.word	0x0500003e


	//   ....[35]....
        /*0548*/ 	.word	0x0500003e


	//   ....[36]....
        /*054c*/ 	.word	0x0500003e


	//   ....[37]....
        /*0550*/ 	.word	0x0500003e


	//   ....[38]....
        /*0554*/ 	.word	0x0500003e


	//   ....[39]....
        /*0558*/ 	.word	0x0500003e


	//   ....[40]....
        /*055c*/ 	.word	0x0500003e


	//   ....[41]....
        /*0560*/ 	.word	0x0500003e


	//   ....[42]....
        /*0564*/ 	.word	0x0500003e


	//   ....[43]....
        /*0568*/ 	.word	0x0500003e


	//   ....[44]....
        /*056c*/ 	.word	0x0500003e


	//   ....[45]....
        /*0570*/ 	.word	0x0500003e


	//   ....[46]....
        /*0574*/ 	.word	0x0500003e


	//   ....[47]....
        /*0578*/ 	.word	0x0500003e


	//   ....[48]....
        /*057c*/ 	.word	0x0500003e


	//   ....[49]....
        /*0580*/ 	.word	0x0500003e


	//   ....[50]....
        /*0584*/ 	.word	0x0500003e


	//   ....[51]....
        /*0588*/ 	.word	0x0500003e


	//   ....[52]....
        /*058c*/ 	.word	0x0500003e


	//   ....[53]....
        /*0590*/ 	.word	0x0500003e


	//   ....[54]....
        /*0594*/ 	.word	0x0500003e


	//   ....[55]....
        /*0598*/ 	.word	0x0500003e


	//   ....[56]....
        /*059c*/ 	.word	0x0500003e


	//   ....[57]....
        /*05a0*/ 	.word	0x0500003e


	//   ....[58]....
        /*05a4*/ 	.word	0x0500003e


	//   ....[59]....
        /*05a8*/ 	.word	0x0500003e


	//   ....[60]....
        /*05ac*/ 	.word	0x0500003e


	//   ....[61]....
        /*05b0*/ 	.word	0x0500003e


	//   ....[62]....
        /*05b4*/ 	.word	0x0500003e


	//   ....[63]....
        /*05b8*/ 	.word	0x0500003e


	//   ....[64]....
        /*05bc*/ 	.word	0x0500003e


	//   ....[65]....
        /*05c0*/ 	.word	0x0500003e


	//   ....[66]....
        /*05c4*/ 	.word	0x0500003e


	//   ....[67]....
        /*05c8*/ 	.word	0x0500003e


	//   ....[68]....
        /*05cc*/ 	.word	0x0500003e


	//   ....[69]....
        /*05d0*/ 	.word	0x0500003e


	//   ....[70]....
        /*05d4*/ 	.word	0x0500003e


	//   ....[71]....
        /*05d8*/ 	.word	0x0500003e


	//   ....[72]....
        /*05dc*/ 	.word	0x0500003e


	//   ....[73]....
        /*05e0*/ 	.word	0x0500003e


	//   ....[74]....
        /*05e4*/ 	.word	0x0500003e


	//   ....[75]....
        /*05e8*/ 	.word	0x0500003e


	//   ....[76]....
        /*05ec*/ 	.word	0x0500003e


	//   ....[77]....
        /*05f0*/ 	.word	0x0500003e


	//   ....[78]....
        /*05f4*/ 	.word	0x0500003e


	//   ....[79]....
        /*05f8*/ 	.word	0x0500003e


	//   ....[80]....
        /*05fc*/ 	.word	0x0500003e


	//   ....[81]....
        /*0600*/ 	.word	0x0500003e


	//   ....[82]....
        /*0604*/ 	.word	0x0500003e


	//   ....[83]....
        /*0608*/ 	.word	0x0500003e


	//   ....[84]....
        /*060c*/ 	.word	0x0500003e


	//   ....[85]....
        /*0610*/ 	.word	0x0500003e


	//   ....[86]....
        /*0614*/ 	.word	0x0500003e


	//   ....[87]....
        /*0618*/ 	.word	0x0500003e


	//   ....[88]....
        /*061c*/ 	.word	0x0500003e


	//   ....[89]....
        /*0620*/ 	.word	0x0500003e


	//   ....[90]....
        /*0624*/ 	.word	0x0500003e


	//   ....[91]....
        /*0628*/ 	.word	0x0500003e


	//   ....[92]....
        /*062c*/ 	.word	0x0500003e


	//   ....[93]....
        /*0630*/ 	.word	0x0500003e


	//   ....[94]....
        /*0634*/ 	.word	0x0500003e


	//   ....[95]....
        /*0638*/ 	.word	0x0500003e


	//   ....[96]....
        /*063c*/ 	.word	0x0500003e


	//   ....[97]....
        /*0640*/ 	.word	0x0500003e


	//   ....[98]....
        /*0644*/ 	.word	0x0500003e


	//   ....[99]....
        /*0648*/ 	.word	0x0500003e


	//   ....[100]....
        /*064c*/ 	.word	0x0500003e


	//   ....[101]....
        /*0650*/ 	.word	0x0500003e


	//   ....[102]....
        /*0654*/ 	.word	0x0500003e


	//   ....[103]....
        /*0658*/ 	.word	0x0500003e


	//   ....[104]....
        /*065c*/ 	.word	0x0500003e


	//   ....[105]....
        /*0660*/ 	.word	0x0500003e


	//   ....[106]....
        /*0664*/ 	.word	0x0500003e


	//   ....[107]....
        /*0668*/ 	.word	0x0500003e


	//   ....[108]....
        /*066c*/ 	.word	0x0500003e


	//   ....[109]....
        /*0670*/ 	.word	0x0500003e


	//   ....[110]....
        /*0674*/ 	.word	0x0500003e


	//   ....[111]....
        /*0678*/ 	.word	0x0500003e


	//   ....[112]....
        /*067c*/ 	.word	0x0500003e


	//   ....[113]....
        /*0680*/ 	.word	0x0500003e


	//   ....[114]....
        /*0684*/ 	.word	0x0500003e


	//   ....[115]....
        /*0688*/ 	.word	0x0500003e


	//   ....[116]....
        /*068c*/ 	.word	0x0500003e


	//   ....[117]....
        /*0690*/ 	.word	0x0500003e


	//   ....[118]....
        /*0694*/ 	.word	0x0500003e


	//   ....[119]....
        /*0698*/ 	.word	0x0500003e


	//   ....[120]....
        /*069c*/ 	.word	0x0500003e


	//   ....[121]....
        /*06a0*/ 	.word	0x0500003e


	//   ....[122]....
        /*06a4*/ 	.word	0x0500003e


	//   ....[123]....
        /*06a8*/ 	.word	0x0500003e


	//   ....[124]....
        /*06ac*/ 	.word	0x0500003e


	//   ....[125]....
        /*06b0*/ 	.word	0x0500003e


	//   ....[126]....
        /*06b4*/ 	.word	0x0500003e


	//   ....[127]....
        /*06b8*/ 	.word	0x0500003e


	//   ....[128]....
        /*06bc*/ 	.word	0x0500003e


	//   ....[129]....
        /*06c0*/ 	.word	0x0500003e


	//   ....[130]....
        /*06c4*/ 	.word	0x0500003e


	//   ....[131]....
        /*06c8*/ 	.word	0x0500003e


	//   ....[132]....
        /*06cc*/ 	.word	0x0500003e


	//   ....[133]....
        /*06d0*/ 	.word	0x0500003e


	//   ....[134]....
        /*06d4*/ 	.word	0x0500003e


	//   ....[135]....
        /*06d8*/ 	.word	0x0500003e


	//   ....[136]....
        /*06dc*/ 	.word	0x0500003e


	//   ....[137]....
        /*06e0*/ 	.word	0x0500003e


	//   ....[138]....
        /*06e4*/ 	.word	0x0500003e


	//   ....[139]....
        /*06e8*/ 	.word	0x0500003e


	//   ....[140]....
        /*06ec*/ 	.word	0x0500003e


	//   ....[141]....
        /*06f0*/ 	.word	0x0500003e


	//   ....[142]....
        /*06f4*/ 	.word	0x0500003e


	//   ....[143]....
        /*06f8*/ 	.word	0x0500003e


	//   ....[144]....
        /*06fc*/ 	.word	0x0500003e


	//   ....[145]....
        /*0700*/ 	.word	0x0500003e


	//   ....[146]....
        /*0704*/ 	.word	0x0500003e


	//   ....[147]....
        /*0708*/ 	.word	0x0500003e


	//   ....[148]....
        /*070c*/ 	.word	0x0500003e


	//   ....[149]....
        /*0710*/ 	.word	0x0500003e


	//   ....[150]....
        /*0714*/ 	.word	0x0500003e


	//   ....[151]....
        /*0718*/ 	.word	0x0500003e


	//   ....[152]....
        /*071c*/ 	.word	0x0500003e


	//   ....[153]....
        /*0720*/ 	.word	0x0500003e


	//   ....[154]....
        /*0724*/ 	.word	0x0500003e


	//   ....[155]....
        /*0728*/ 	.word	0x0500003e


	//   ....[156]....
        /*072c*/ 	.word	0x0500003e


	//   ....[157]....
        /*0730*/ 	.word	0x0500003e


	//   ....[158]....
        /*0734*/ 	.word	0x0500003e


	//   ....[159]....
        /*0738*/ 	.word	0x0500003e


	//   ....[160]....
        /*073c*/ 	.word	0x0500003e


	//   ....[161]....
        /*0740*/ 	.word	0x0500003e


	//   ....[162]....
        /*0744*/ 	.word	0x0500003e


	//   ....[163]....
        /*0748*/ 	.word	0x0500003e


	//   ....[164]....
        /*074c*/ 	.word	0x0500003e


	//   ....[165]....
        /*0750*/ 	.word	0x0500003e


	//   ....[166]....
        /*0754*/ 	.word	0x0500003e


	//   ....[167]....
        /*0758*/ 	.word	0x0500003e


	//   ....[168]....
        /*075c*/ 	.word	0x0500003e


	//   ....[169]....
        /*0760*/ 	.word	0x0500003e


	//   ....[170]....
        /*0764*/ 	.word	0x0500003e


	//   ....[171]....
        /*0768*/ 	.word	0x0500003e


	//   ....[172]....
        /*076c*/ 	.word	0x0500003e


	//   ....[173]....
        /*0770*/ 	.word	0x0500003e


	//   ....[174]....
        /*0774*/ 	.word	0x0500003e


	//   ....[175]....
        /*0778*/ 	.word	0x0500003e


	//   ....[176]....
        /*077c*/ 	.word	0x0500003e


	//   ....[177]....
        /*0780*/ 	.word	0x0500003e


	//   ....[178]....
        /*0784*/ 	.word	0x0500003e


	//   ....[179]....
        /*0788*/ 	.word	0x0500003e


	//   ....[180]....
        /*078c*/ 	.word	0x0500003e


	//   ....[181]....
        /*0790*/ 	.word	0x0500003e


	//   ....[182]....
        /*0794*/ 	.word	0x0500003e


	//   ....[183]....
        /*0798*/ 	.word	0x0500003e


	//   ....[184]....
        /*079c*/ 	.word	0x0500003e


	//   ....[185]....
        /*07a0*/ 	.word	0x0500003e


	//   ....[186]....
        /*07a4*/ 	.word	0x0500003e


	//   ....[187]....
        /*07a8*/ 	.word	0x0500003e


	//   ....[188]....
        /*07ac*/ 	.word	0x0500003e


	//   ....[189]....
        /*07b0*/ 	.word	0x0500003e


	//   ....[190]....
        /*07b4*/ 	.word	0x0500003e


	//   ....[191]....
        /*07b8*/ 	.word	0x0500003e


	//   ....[192]....
        /*07bc*/ 	.word	0x0500003e


	//   ....[193]....
        /*07c0*/ 	.word	0x0500003e


	//   ....[194]....
        /*07c4*/ 	.word	0x0500003e


	//   ....[195]....
        /*07c8*/ 	.word	0x0500003e


	//   ....[196]....
        /*07cc*/ 	.word	0x0500003e


	//   ....[197]....
        /*07d0*/ 	.word	0x0500003e


	//   ....[198]....
        /*07d4*/ 	.word	0x0500003e


	//   ....[199]....
        /*07d8*/ 	.word	0x0500003e


	//----- nvinfo : EIATTR_COOP_GROUP_INSTR_OFFSETS
	.align		4
.L_623:
        /*07dc*/ 	.byte	0x04, 0x28
        /*07de*/ 	.short	(.L_625 - .L_624)


	//   ....[0]....
.L_624:
        /*07e0*/ 	.word	0x00000300


	//   ....[1]....
        /*07e4*/ 	.word	0x00000380


	//   ....[2]....
        /*07e8*/ 	.word	0x00000520


	//   ....[3]....
        /*07ec*/ 	.word	0x00000560


	//   ....[4]....
        /*07f0*/ 	.word	0x00000570


	//   ....[5]....
        /*07f4*/ 	.word	0x00000580


	//   ....[6]....
        /*07f8*/ 	.word	0x00000600


	//   ....[7]....
        /*07fc*/ 	.word	0x00000620


	//   ....[8]....
        /*0800*/ 	.word	0x00000690


	//   ....[9]....
        /*0804*/ 	.word	0x000006a0


	//   ....[10]....
        /*0808*/ 	.word	0x000006b0


	//   ....[11]....
        /*080c*/ 	.word	0x000006d0


	//   ....[12]....
        /*0810*/ 	.word	0x00000710


	//   ....[13]....
        /*0814*/ 	.word	0x00000740


	//   ....[14]....
        /*0818*/ 	.word	0x000007b0


	//   ....[15]....
        /*081c*/ 	.word	0x000007e0


	//   ....[16]....
        /*0820*/ 	.word	0x00000810


	//   ....[17]....
        /*0824*/ 	.word	0x00000840


	//   ....[18]....
        /*0828*/ 	.word	0x00000870


	//   ....[19]....
        /*082c*/ 	.word	0x00000890


	//   ....[20]....
        /*0830*/ 	.word	0x000008f0


	//   ....[21]....
        /*0834*/ 	.word	0x00000930


	//   ....[22]....
        /*0838*/ 	.word	0x00000960


	//   ....[23]....
        /*083c*/ 	.word	0x00000980


	//   ....[24]....
        /*0840*/ 	.word	0x000009b0


	//   ....[25]....
        /*0844*/ 	.word	0x000009d0


	//   ....[26]....
        /*0848*/ 	.word	0x00000a30


	//   ....[27]....
        /*084c*/ 	.word	0x00000a70


	//   ....[28]....
        /*0850*/ 	.word	0x00000ab0


	//   ....[29]....
        /*0854*/ 	.word	0x00000ae0


	//   ....[30]....
        /*0858*/ 	.word	0x00000b00


	//   ....[31]....
        /*085c*/ 	.word	0x00000b20


	//   ....[32]....
        /*0860*/ 	.word	0x00000c70


	//   ....[33]....
        /*0864*/ 	.word	0x00000c90


	//   ....[34]....
        /*0868*/ 	.word	0x00000cb0


	//   ....[35]....
        /*086c*/ 	.word	0x00000cc0


	//   ....[36]....
        /*0870*/ 	.word	0x00000d50


	//   ....[37]....
        /*0874*/ 	.word	0x00000d60


	//   ....[38]....
        /*0878*/ 	.word	0x000024a0


	//   ....[39]....
        /*087c*/ 	.word	0x00002520


	//   ....[40]....
        /*0880*/ 	.word	0x000026b0


	//   ....[41]....
        /*0884*/ 	.word	0x000026e0


	//   ....[42]....
        /*0888*/ 	.word	0x00002700


	//   ....[43]....
        /*088c*/ 	.word	0x00002710


	//   ....[44]....
        /*0890*/ 	.word	0x000027d0


	//   ....[45]....
        /*0894*/ 	.word	0x00002800


	//   ....[46]....
        /*0898*/ 	.word	0x00002840


	//   ....[47]....
        /*089c*/ 	.word	0x00002860


	//   ....[48]....
        /*08a0*/ 	.word	0x00002870


	//   ....[49]....
        /*08a4*/ 	.word	0x00002890


	//   ....[50]....
        /*08a8*/ 	.word	0x00002900


	//   ....[51]....
        /*08ac*/ 	.word	0x00002930


	//   ....[52]....
        /*08b0*/ 	.word	0x00002970


	//   ....[53]....
        /*08b4*/ 	.word	0x00002990


	//   ....[54]....
        /*08b8*/ 	.word	0x000029b0


	//   ....[55]....
        /*08bc*/ 	.word	0x000029d0


	//   ....[56]....
        /*08c0*/ 	.word	0x00002a40


	//   ....[57]....
        /*08c4*/ 	.word	0x00002a60


	//   ....[58]....
        /*08c8*/ 	.word	0x00002ab0


	//   ....[59]....
        /*08cc*/ 	.word	0x00002af0


	//   ....[60]....
        /*08d0*/ 	.word	0x00002b20


	//   ....[61]....
        /*08d4*/ 	.word	0x00002b40


	//   ....[62]....
        /*08d8*/ 	.word	0x00002b70


	//   ....[63]....
        /*08dc*/ 	.word	0x00002b90


	//   ....[64]....
        /*08e0*/ 	.word	0x00002bf0


	//   ....[65]....
        /*08e4*/ 	.word	0x00002c30


	//   ....[66]....
        /*08e8*/ 	.word	0x00002c60


	//   ....[67]....
        /*08ec*/ 	.word	0x00002c80


	//   ....[68]....
        /*08f0*/ 	.word	0x00002cb0


	//   ....[69]....
        /*08f4*/ 	.word	0x00002cd0


	//   ....[70]....
        /*08f8*/ 	.word	0x00002e10


	//   ....[71]....
        /*08fc*/ 	.word	0x00002e20


	//   ....[72]....
        /*0900*/ 	.word	0x00002e30


	//   ....[73]....
        /*0904*/ 	.word	0x00002e40


	//   ....[74]....
        /*0908*/ 	.word	0x00003570


	//   ....[75]....
        /*090c*/ 	.word	0x000035a0


	//   ....[76]....
        /*0910*/ 	.word	0x00003aa0


	//   ....[77]....
        /*0914*/ 	.word	0x00003d60


	//   ....[78]....
        /*0918*/ 	.word	0x00003db0


	//   ....[79]....
        /*091c*/ 	.word	0x00003dc0


	//   ....[80]....
        /*0920*/ 	.word	0x00003e30


	//   ....[81]....
        /*0924*/ 	.word	0x00003e40


	//   ....[82]....
        /*0928*/ 	.word	0x00003e50


	//   ....[83]....
        /*092c*/ 	.word	0x00003e60


	//   ....[84]....
        /*0930*/ 	.word	0x00003f90


	//   ....[85]....
        /*0934*/ 	.word	0x00003fa0


	//   ....[86]....
        /*0938*/ 	.word	0x00004010


	//   ....[87]....
        /*093c*/ 	.word	0x00004020


	//   ....[88]....
        /*0940*/ 	.word	0x00004030


	//   ....[89]....
        /*0944*/ 	.word	0x00004040


	//   ....[90]....
        /*0948*/ 	.word	0x00004180


	//   ....[91]....
        /*094c*/ 	.word	0x00004190


	//   ....[92]....
        /*0950*/ 	.word	0x00004200


	//   ....[93]....
        /*0954*/ 	.word	0x00004210


	//   ....[94]....
        /*0958*/ 	.word	0x00004220


	//   ....[95]....
        /*095c*/ 	.word	0x00004230


	//   ....[96]....
        /*0960*/ 	.word	0x00004370


	//   ....[97]....
        /*0964*/ 	.word	0x00004380


	//   ....[98]....
        /*0968*/ 	.word	0x000043f0


	//   ....[99]....
        /*096c*/ 	.word	0x00004400


	//   ....[100]....
        /*0970*/ 	.word	0x00004410


	//   ....[101]....
        /*0974*/ 	.word	0x00004420


	//   ....[102]....
        /*0978*/ 	.word	0x00004560


	//   ....[103]....
        /*097c*/ 	.word	0x00004570


	//   ....[104]....
        /*0980*/ 	.word	0x000045e0


	//   ....[105]....
        /*0984*/ 	.word	0x000045f0


	//   ....[106]....
        /*0988*/ 	.word	0x00004600


	//   ....[107]....
        /*098c*/ 	.word	0x00004610


	//   ....[108]....
        /*0990*/ 	.word	0x00004760


	//   ....[109]....
        /*0994*/ 	.word	0x00004840


	//   ....[110]....
        /*0998*/ 	.word	0x00004af0


	//   ....[111]....
        /*099c*/ 	.word	0x00004b40


	//   ....[112]....
        /*09a0*/ 	.word	0x00004b50


	//   ....[113]....
        /*09a4*/ 	.word	0x00004bc0


	//   ....[114]....
        /*09a8*/ 	.word	0x00004bd0


	//   ....[115]....
        /*09ac*/ 	.word	0x00004be0


	//   ....[116]....
        /*09b0*/ 	.word	0x00004bf0


	//   ....[117]....
        /*09b4*/ 	.word	0x00004d60


	//   ....[118]....
        /*09b8*/ 	.word	0x00004d70


	//   ....[119]....
        /*09bc*/ 	.word	0x00004de0


	//   ....[120]....
        /*09c0*/ 	.word	0x00004df0


	//   ....[121]....
        /*09c4*/ 	.word	0x00004e00


	//   ....[122]....
        /*09c8*/ 	.word	0x00004e10


	//   ....[123]....
        /*09cc*/ 	.word	0x00004f40


	//   ....[124]....
        /*09d0*/ 	.word	0x00004f50


	//   ....[125]....
        /*09d4*/ 	.word	0x00004fc0


	//   ....[126]....
        /*09d8*/ 	.word	0x00004fd0


	//   ....[127]....
        /*09dc*/ 	.word	0x00004fe0


	//   ....[128]....
        /*09e0*/ 	.word	0x00004ff0


	//   ....[129]....
        /*09e4*/ 	.word	0x00005120


	//   ....[130]....
        /*09e8*/ 	.word	0x00005130


	//   ....[131]....
        /*09ec*/ 	.word	0x000051a0


	//   ....[132]....
        /*09f0*/ 	.word	0x000051b0


	//   ....[133]....
        /*09f4*/ 	.word	0x000051c0


	//   ....[134]....
        /*09f8*/ 	.word	0x000051d0


	//   ....[135]....
        /*09fc*/ 	.word	0x00005300


	//   ....[136]....
        /*0a00*/ 	.word	0x00005310


	//   ....[137]....
        /*0a04*/ 	.word	0x00005380


	//   ....[138]....
        /*0a08*/ 	.word	0x00005390


	//   ....[139]....
        /*0a0c*/ 	.word	0x000053a0


	//   ....[140]....
        /*0a10*/ 	.word	0x000053b0


	//   ....[141]....
        /*0a14*/ 	.word	0x000055a0


	//   ....[142]....
        /*0a18*/ 	.word	0x000068f0


	//   ....[143]....
        /*0a1c*/ 	.word	0x00006970


	//   ....[144]....
        /*0a20*/ 	.word	0x00006b20


	//   ....[145]....
        /*0a24*/ 	.word	0x00006b40


	//   ....[146]....
        /*0a28*/ 	.word	0x00006b50


	//   ....[147]....
        /*0a2c*/ 	.word	0x00006b60


	//   ....[148]....
        /*0a30*/ 	.word	0x00006c70


	//   ....[149]....
        /*0a34*/ 	.word	0x00006cb0


	//   ....[150]....
        /*0a38*/ 	.word	0x00006cf0


	//   ....[151]....
        /*0a3c*/ 	.word	0x00006d10


	//   ....[152]....
        /*0a40*/ 	.word	0x00006d20


	//   ....[153]....
        /*0a44*/ 	.word	0x00006d30


	//   ....[154]....
        /*0a48*/ 	.word	0x00006da0


	//   ....[155]....
        /*0a4c*/ 	.word	0x00006dd0


	//   ....[156]....
        /*0a50*/ 	.word	0x00006e20


	//   ....[157]....
        /*0a54*/ 	.word	0x00006e40


	//   ....[158]....
        /*0a58*/ 	.word	0x00006e70


	//   ....[159]....
        /*0a5c*/ 	.word	0x00006e80


	//   ....[160]....
        /*0a60*/ 	.word	0x00006ec0


	//   ....[161]....
        /*0a64*/ 	.word	0x00006ef0


	//   ....[162]....
        /*0a68*/ 	.word	0x00006f70


	//   ....[163]....
        /*0a6c*/ 	.word	0x00006f90


	//   ....[164]....
        /*0a70*/ 	.word	0x00006fc0


	//   ....[165]....
        /*0a74*/ 	.word	0x00006fe0


	//   ....[166]....
        /*0a78*/ 	.word	0x00007000


	//   ....[167]....
        /*0a7c*/ 	.word	0x00007020


	//   ....[168]....
        /*0a80*/ 	.word	0x000070b0


	//   ....[169]....
        /*0a84*/ 	.word	0x000070e0


	//   ....[170]....
        /*0a88*/ 	.word	0x00007120


	//   ....[171]....
        /*0a8c*/ 	.word	0x00007130


	//   ....[172]....
        /*0a90*/ 	.word	0x00007140


	//   ....[173]....
        /*0a94*/ 	.word	0x00007150


	//   ....[174]....
        /*0a98*/ 	.word	0x00007940


	//   ....[175]....
        /*0a9c*/ 	.word	0x00007960


	//   ....[176]....
        /*0aa0*/ 	.word	0x00007970


	//   ....[177]....
        /*0aa4*/ 	.word	0x00007980


	//   ....[178]....
        /*0aa8*/ 	.word	0x00007a20


	//   ....[179]....
        /*0aac*/ 	.word	0x00007a60


	//   ....[180]....
        /*0ab0*/ 	.word	0x00008c50


	//   ....[181]....
        /*0ab4*/ 	.word	0x00008cd0


	//   ....[182]....
        /*0ab8*/ 	.word	0x00008ee0


	//   ....[183]....
        /*0abc*/ 	.word	0x00008f10


	//   ....[184]....
        /*0ac0*/ 	.word	0x00008f40


	//   ....[185]....
        /*0ac4*/ 	.word	0x00008f50


	//   ....[186]....
        /*0ac8*/ 	.word	0x00008f90


	//   ....[187]....
        /*0acc*/ 	.word	0x00008fa0


	//   ....[188]....
        /*0ad0*/ 	.word	0x00009030


	//   ....[189]....
        /*0ad4*/ 	.word	0x00009060


	//   ....[190]....
        /*0ad8*/ 	.word	0x00009090


	//   ....[191]....
        /*0adc*/ 	.word	0x000090a0


	//   ....[192]....
        /*0ae0*/ 	.word	0x000090c0


	//   ....[193]....
        /*0ae4*/ 	.word	0x000090d0


	//   ....[194]....
        /*0ae8*/ 	.word	0x00009190


	//   ....[195]....
        /*0aec*/ 	.word	0x000091c0


	//   ....[196]....
        /*0af0*/ 	.word	0x000091e0


	//   ....[197]....
        /*0af4*/ 	.word	0x000091f0


	//   ....[198]....
        /*0af8*/ 	.word	0x00009200


	//   ....[199]....
        /*0afc*/ 	.word	0x00009210


	//   ....[200]....
        /*0b00*/ 	.word	0x000092e0


	//   ....[201]....
        /*0b04*/ 	.word	0x00009310


	//   ....[202]....
        /*0b08*/ 	.word	0x00009320


	//   ....[203]....
        /*0b0c*/ 	.word	0x00009330


	//   ....[204]....
        /*0b10*/ 	.word	0x00009340


	//   ....[205]....
        /*0b14*/ 	.word	0x00009350


	//   ....[206]....
        /*0b18*/ 	.word	0x000093d0


	//   ....[207]....
        /*0b1c*/ 	.word	0x00009420


	//   ....[208]....
        /*0b20*/ 	.word	0x00009460


	//   ....[209]....
        /*0b24*/ 	.word	0x00009470


	//   ....[210]....
        /*0b28*/ 	.word	0x00009480


	//   ....[211]....
        /*0b2c*/ 	.word	0x00009490


	//   ....[212]....
        /*0b30*/ 	.word	0x00009cb0


	//   ....[213]....
        /*0b34*/ 	.word	0x00009cd0


	//   ....[214]....
        /*0b38*/ 	.word	0x00009cf0


	//   ....[215]....
        /*0b3c*/ 	.word	0x00009d10


	//   ....[216]....
        /*0b40*/ 	.word	0x00009dd0


	//   ....[217]....
        /*0b44*/ 	.word	0x00009e80


	//   ....[218]....
        /*0b48*/ 	.word	0x0000a2f0


	//   ....[219]....
        /*0b4c*/ 	.word	0x0000a5f0


	//   ....[220]....
        /*0b50*/ 	.word	0x0000a640


	//   ....[221]....
        /*0b54*/ 	.word	0x0000a650


	//   ....[222]....
        /*0b58*/ 	.word	0x0000a6c0


	//   ....[223]....
        /*0b5c*/ 	.word	0x0000a6d0


	//   ....[224]....
        /*0b60*/ 	.word	0x0000a6e0


	//   ....[225]....
        /*0b64*/ 	.word	0x0000a6f0


	//   ....[226]....
        /*0b68*/ 	.word	0x0000a7f0


	//   ....[227]....
        /*0b6c*/ 	.word	0x0000a800


	//   ....[228]....
        /*0b70*/ 	.word	0x0000a870


	//   ....[229]....
        /*0b74*/ 	.word	0x0000a880


	//   ....[230]....
        /*0b78*/ 	.word	0x0000a890


	//   ....[231]....
        /*0b7c*/ 	.word	0x0000a8a0


	//   ....[232]....
        /*0b80*/ 	.word	0x0000a9c0


	//   ....[233]....
        /*0b84*/ 	.word	0x0000a9d0


	//   ....[234]....
        /*0b88*/ 	.word	0x0000aa40


	//   ....[235]....
        /*0b8c*/ 	.word	0x0000aa50


	//   ....[236]....
        /*0b90*/ 	.word	0x0000aa60


	//   ....[237]....
        /*0b94*/ 	.word	0x0000aa70


	//   ....[238]....
        /*0b98*/ 	.word	0x0000ab90


	//   ....[239]....
        /*0b9c*/ 	.word	0x0000aba0


	//   ....[240]....
        /*0ba0*/ 	.word	0x0000ac10


	//   ....[241]....
        /*0ba4*/ 	.word	0x0000ac20


	//   ....[242]....
        /*0ba8*/ 	.word	0x0000ac30


	//   ....[243]....
        /*0bac*/ 	.word	0x0000ac40


	//   ....[244]....
        /*0bb0*/ 	.word	0x0000ad60


	//   ....[245]....
        /*0bb4*/ 	.word	0x0000ad70


	//   ....[246]....
        /*0bb8*/ 	.word	0x0000ade0


	//   ....[247]....
        /*0bbc*/ 	.word	0x0000adf0


	//   ....[248]....
        /*0bc0*/ 	.word	0x0000ae00


	//   ....[249]....
        /*0bc4*/ 	.word	0x0000ae10


	//   ....[250]....
        /*0bc8*/ 	.word	0x0000af40


	//   ....[251]....
        /*0bcc*/ 	.word	0x0000b020


	//   ....[252]....
        /*0bd0*/ 	.word	0x0000b330


	//   ....[253]....
        /*0bd4*/ 	.word	0x0000b380


	//   ....[254]....
        /*0bd8*/ 	.word	0x0000b390


	//   ....[255]....
        /*0bdc*/ 	.word	0x0000b400


	//   ....[0]....
        /*0be0*/ 	.word	0x0000b410


	//   ....[1]....
        /*0be4*/ 	.word	0x0000b420


	//   ....[2]....
        /*0be8*/ 	.word	0x0000b430


	//   ....[3]....
        /*0bec*/ 	.word	0x0000b5a0


	//   ....[4]....
        /*0bf0*/ 	.word	0x0000b5b0


	//   ....[5]....
        /*0bf4*/ 	.word	0x0000b620


	//   ....[6]....
        /*0bf8*/ 	.word	0x0000b630


	//   ....[7]....
        /*0bfc*/ 	.word	0x0000b640


	//   ....[8]....
        /*0c00*/ 	.word	0x0000b650


	//   ....[9]....
        /*0c04*/ 	.word	0x0000b770


	//   ....[10]....
        /*0c08*/ 	.word	0x0000b780


	//   ....[11]....
        /*0c0c*/ 	.word	0x0000b7f0


	//   ....[12]....
        /*0c10*/ 	.word	0x0000b800


	//   ....[13]....
        /*0c14*/ 	.word	0x0000b810


	//   ....[14]....
        /*0c18*/ 	.word	0x0000b820


	//   ....[15]....
        /*0c1c*/ 	.word	0x0000b940


	//   ....[16]....
        /*0c20*/ 	.word	0x0000b950


	//   ....[17]....
        /*0c24*/ 	.word	0x0000b9c0


	//   ....[18]....
        /*0c28*/ 	.word	0x0000b9d0


	//   ....[19]....
        /*0c2c*/ 	.word	0x0000b9e0


	//   ....[20]....
        /*0c30*/ 	.word	0x0000b9f0


	//   ....[21]....
        /*0c34*/ 	.word	0x0000bb10


	//   ....[22]....
        /*0c38*/ 	.word	0x0000bb20


	//   ....[23]....
        /*0c3c*/ 	.word	0x0000bb90


	//   ....[24]....
        /*0c40*/ 	.word	0x0000bba0


	//   ....[25]....
        /*0c44*/ 	.word	0x0000bbb0


	//   ....[26]....
        /*0c48*/ 	.word	0x0000bbc0


	//   ....[27]....
        /*0c4c*/ 	.word	0x0000bd90


	//   ....[28]....
        /*0c50*/ 	.word	0x0000cdc0


	//   ....[29]....
        /*0c54*/ 	.word	0x0000ce60


	//   ....[30]....
        /*0c58*/ 	.word	0x0000cf10


	//   ....[31]....
        /*0c5c*/ 	.word	0x0000cf60


	//   ....[32]....
        /*0c60*/ 	.word	0x0000cff0


	//   ....[33]....
        /*0c64*/ 	.word	0x0000d080


	//   ....[34]....
        /*0c68*/ 	.word	0x0000d110


	//   ....[35]....
        /*0c6c*/ 	.word	0x0000d190


	//   ....[36]....
        /*0c70*/ 	.word	0x0000d1e0


	//   ....[37]....
        /*0c74*/ 	.word	0x0000d230


	//   ....[38]....
        /*0c78*/ 	.word	0x0000d2b0


	//   ....[39]....
        /*0c7c*/ 	.word	0x0000d330


	//   ....[40]....
        /*0c80*/ 	.word	0x0000d3c0


	//   ....[41]....
        /*0c84*/ 	.word	0x0000d450


	//   ....[42]....
        /*0c88*/ 	.word	0x0000d4e0


	//   ....[43]....
        /*0c8c*/ 	.word	0x0000d560


	//   ....[44]....
        /*0c90*/ 	.word	0x0000d5b0


	//   ....[45]....
        /*0c94*/ 	.word	0x0000d600


	//   ....[46]....
        /*0c98*/ 	.word	0x0000d680


	//   ....[47]....
        /*0c9c*/ 	.word	0x0000d700


	//   ....[48]....
        /*0ca0*/ 	.word	0x0000d790


	//   ....[49]....
        /*0ca4*/ 	.word	0x0000d820


	//   ....[50]....
        /*0ca8*/ 	.word	0x0000d8b0


	//   ....[51]....
        /*0cac*/ 	.word	0x0000d930


	//   ....[52]....
        /*0cb0*/ 	.word	0x0000d980


	//   ....[53]....
        /*0cb4*/ 	.word	0x0000d9d0


	//   ....[54]....
        /*0cb8*/ 	.word	0x0000da50


	//   ....[55]....
        /*0cbc*/ 	.word	0x0000dad0


	//   ....[56]....
        /*0cc0*/ 	.word	0x0000db60


	//   ....[57]....
        /*0cc4*/ 	.word	0x0000dbf0


	//   ....[58]....
        /*0cc8*/ 	.word	0x0000dc80


	//   ....[59]....
        /*0ccc*/ 	.word	0x0000dd00


	//   ....[60]....
        /*0cd0*/ 	.word	0x0000dd50


	//   ....[61]....
        /*0cd4*/ 	.word	0x0000dda0


	//   ....[62]....
        /*0cd8*/ 	.word	0x0000de20


	//   ....[63]....
        /*0cdc*/ 	.word	0x0000dea0


	//   ....[64]....
        /*0ce0*/ 	.word	0x0000df30


	//   ....[65]....
        /*0ce4*/ 	.word	0x0000dfc0


	//   ....[66]....
        /*0ce8*/ 	.word	0x0000e050


	//   ....[67]....
        /*0cec*/ 	.word	0x0000e0d0


	//   ....[68]....
        /*0cf0*/ 	.word	0x0000e120


	//   ....[69]....
        /*0cf4*/ 	.word	0x0000e170


	//   ....[70]....
        /*0cf8*/ 	.word	0x0000e1e0


	//   ....[71]....
        /*0cfc*/ 	.word	0x0000e270


	//   ....[72]....
        /*0d00*/ 	.word	0x0000e300


	//   ....[73]....
        /*0d04*/ 	.word	0x0000e3b0


	//   ....[74]....
        /*0d08*/ 	.word	0x0000e400


	//   ....[75]....
        /*0d0c*/ 	.word	0x0000e490


	//   ....[76]....
        /*0d10*/ 	.word	0x0000e520


	//   ....[77]....
        /*0d14*/ 	.word	0x0000e5b0


	//   ....[78]....
        /*0d18*/ 	.word	0x0000e630


	//   ....[79]....
        /*0d1c*/ 	.word	0x0000e680


	//   ....[80]....
        /*0d20*/ 	.word	0x0000e6d0


	//   ....[81]....
        /*0d24*/ 	.word	0x0000e750


	//   ....[82]....
        /*0d28*/ 	.word	0x0000e7d0


	//   ....[83]....
        /*0d2c*/ 	.word	0x0000e860


	//   ....[84]....
        /*0d30*/ 	.word	0x0000e8f0


	//   ....[85]....
        /*0d34*/ 	.word	0x0000e980


	//   ....[86]....
        /*0d38*/ 	.word	0x0000ea00


	//   ....[87]....
        /*0d3c*/ 	.word	0x0000ea50


	//   ....[88]....
        /*0d40*/ 	.word	0x0000eaa0


	//   ....[89]....
        /*0d44*/ 	.word	0x0000eb20


	//   ....[90]....
        /*0d48*/ 	.word	0x0000eba0


	//   ....[91]....
        /*0d4c*/ 	.word	0x0000ec30


	//   ....[92]....
        /*0d50*/ 	.word	0x0000ecc0


	//   ....[93]....
        /*0d54*/ 	.word	0x0000ed50


	//   ....[94]....
        /*0d58*/ 	.word	0x0000edd0


	//   ....[95]....
        /*0d5c*/ 	.word	0x0000ee20


	//   ....[96]....
        /*0d60*/ 	.word	0x0000ee70


	//   ....[97]....
        /*0d64*/ 	.word	0x0000eef0


	//   ....[98]....
        /*0d68*/ 	.word	0x0000ef70


	//   ....[99]....
        /*0d6c*/ 	.word	0x0000f000


	//   ....[100]....
        /*0d70*/ 	.word	0x0000f090


	//   ....[101]....
        /*0d74*/ 	.word	0x0000f120


	//   ....[102]....
        /*0d78*/ 	.word	0x0000f1a0


	//   ....[103]....
        /*0d7c*/ 	.word	0x0000f1f0


	//   ....[104]....
        /*0d80*/ 	.word	0x0000f240


	//   ....[105]....
        /*0d84*/ 	.word	0x0000f2c0


	//   ....[106]....
        /*0d88*/ 	.word	0x0000f340


	//   ....[107]....
        /*0d8c*/ 	.word	0x0000f3d0


	//   ....[108]....
        /*0d90*/ 	.word	0x0000f460


	//   ....[109]....
        /*0d94*/ 	.word	0x0000f4f0


	//   ....[110]....
        /*0d98*/ 	.word	0x0000f570


	//   ....[111]....
        /*0d9c*/ 	.word	0x0000f5c0


	//   ....[112]....
        /*0da0*/ 	.word	0x0000f610


	//   ....[113]....
        /*0da4*/ 	.word	0x0000f680


	//   ....[114]....
        /*0da8*/ 	.word	0x0000f710


	//   ....[115]....
        /*0dac*/ 	.word	0x0000f7a0


	//   ....[116]....
        /*0db0*/ 	.word	0x0000f850


	//   ....[117]....
        /*0db4*/ 	.word	0x0000f8a0


	//   ....[118]....
        /*0db8*/ 	.word	0x0000f930


	//   ....[119]....
        /*0dbc*/ 	.word	0x0000f9c0


	//   ....[120]....
        /*0dc0*/ 	.word	0x0000fa50


	//   ....[121]....
        /*0dc4*/ 	.word	0x0000fad0


	//   ....[122]....
        /*0dc8*/ 	.word	0x0000fb20


	//   ....[123]....
        /*0dcc*/ 	.word	0x0000fb70


	//   ....[124]....
        /*0dd0*/ 	.word	0x0000fbf0


	//   ....[125]....
        /*0dd4*/ 	.word	0x0000fc70


	//   ....[126]....
        /*0dd8*/ 	.word	0x0000fd00


	//   ....[127]....
        /*0ddc*/ 	.word	0x0000fd90


	//   ....[128]....
        /*0de0*/ 	.word	0x0000fe20


	//   ....[129]....
        /*0de4*/ 	.word	0x0000fea0


	//   ....[130]....
        /*0de8*/ 	.word	0x0000fef0


	//   ....[131]....
        /*0dec*/ 	.word	0x0000ff40


	//   ....[132]....
        /*0df0*/ 	.word	0x0000ffc0


	//   ....[133]....
        /*0df4*/ 	.word	0x00010040


	//   ....[134]....
        /*0df8*/ 	.word	0x000100d0


	//   ....[135]....
        /*0dfc*/ 	.word	0x00010160


	//   ....[136]....
        /*0e00*/ 	.word	0x000101f0


	//   ....[137]....
        /*0e04*/ 	.word	0x00010270


	//   ....[138]....
        /*0e08*/ 	.word	0x000102c0


	//   ....[139]....
        /*0e0c*/ 	.word	0x00010310


	//   ....[140]....
        /*0e10*/ 	.word	0x00010390


	//   ....[141]....
        /*0e14*/ 	.word	0x00010410


	//   ....[142]....
        /*0e18*/ 	.word	0x000104a0


	//   ....[143]....
        /*0e1c*/ 	.word	0x00010530


	//   ....[144]....
        /*0e20*/ 	.word	0x000105c0


	//   ....[145]....
        /*0e24*/ 	.word	0x00010640


	//   ....[146]....
        /*0e28*/ 	.word	0x00010690


	//   ....[147]....
        /*0e2c*/ 	.word	0x000106e0


	//   ....[148]....
        /*0e30*/ 	.word	0x00010760


	//   ....[149]....
        /*0e34*/ 	.word	0x000107e0


	//   ....[150]....
        /*0e38*/ 	.word	0x00010870


	//   ....[151]....
        /*0e3c*/ 	.word	0x00010900


	//   ....[152]....
        /*0e40*/ 	.word	0x00010990


	//   ....[153]....
        /*0e44*/ 	.word	0x00010a10


	//   ....[154]....
        /*0e48*/ 	.word	0x00010a60


	//   ....[155]....
        /*0e4c*/ 	.word	0x00010ab0


	//   ....[156]....
        /*0e50*/ 	.word	0x00010b10


	//   ....[157]....
        /*0e54*/ 	.word	0x00010b90


	//   ....[158]....
        /*0e58*/ 	.word	0x00010c10


	//   ....[159]....
        /*0e5c*/ 	.word	0x00010cc0


	//   ....[160]....
        /*0e60*/ 	.word	0x00010d10


	//   ....[161]....
        /*0e64*/ 	.word	0x00010da0


	//   ....[162]....
        /*0e68*/ 	.word	0x00010e30


	//   ....[163]....
        /*0e6c*/ 	.word	0x00010ec0


	//   ....[164]....
        /*0e70*/ 	.word	0x00010f40


	//   ....[165]....
        /*0e74*/ 	.word	0x00010f90


	//   ....[166]....
        /*0e78*/ 	.word	0x00010fe0


	//   ....[167]....
        /*0e7c*/ 	.word	0x00011060


	//   ....[168]....
        /*0e80*/ 	.word	0x000110e0


	//   ....[169]....
        /*0e84*/ 	.word	0x00011170


	//   ....[170]....
        /*0e88*/ 	.word	0x00011200


	//   ....[171]....
        /*0e8c*/ 	.word	0x00011290


	//   ....[172]....
        /*0e90*/ 	.word	0x00011310


	//   ....[173]....
        /*0e94*/ 	.word	0x00011360


	//   ....[174]....
        /*0e98*/ 	.word	0x000113b0


	//   ....[175]....
        /*0e9c*/ 	.word	0x00011430


	//   ....[176]....
        /*0ea0*/ 	.word	0x000114b0


	//   ....[177]....
        /*0ea4*/ 	.word	0x00011540


	//   ....[178]....
        /*0ea8*/ 	.word	0x000115d0


	//   ....[179]....
        /*0eac*/ 	.word	0x00011660


	//   ....[180]....
        /*0eb0*/ 	.word	0x000116e0


	//   ....[181]....
        /*0eb4*/ 	.word	0x00011730


	//   ....[182]....
        /*0eb8*/ 	.word	0x00011780


	//   ....[183]....
        /*0ebc*/ 	.word	0x00011800


	//   ....[184]....
        /*0ec0*/ 	.word	0x00011880


	//   ....[185]....
        /*0ec4*/ 	.word	0x00011910


	//   ....[186]....
        /*0ec8*/ 	.word	0x000119a0


	//   ....[187]....
        /*0ecc*/ 	.word	0x00011a30


	//   ....[188]....
        /*0ed0*/ 	.word	0x00011ab0


	//   ....[189]....
        /*0ed4*/ 	.word	0x00011b00


	//   ....[190]....
        /*0ed8*/ 	.word	0x00011b50


	//   ....[191]....
        /*0edc*/ 	.word	0x00011bd0


	//   ....[192]....
        /*0ee0*/ 	.word	0x00011c50


	//   ....[193]....
        /*0ee4*/ 	.word	0x00011ce0


	//   ....[194]....
        /*0ee8*/ 	.word	0x00011d70


	//   ....[195]....
        /*0eec*/ 	.word	0x00011e00


	//   ....[196]....
        /*0ef0*/ 	.word	0x00011e80


	//   ....[197]....
        /*0ef4*/ 	.word	0x00011ed0


	//   ....[198]....
        /*0ef8*/ 	.word	0x00011f20


	//   ....[199]....
        /*0efc*/ 	.word	0x00011f80


	//----- nvinfo : EIATTR_VRC_CTA_INIT_COUNT
	.align		4
.L_625:
        /*0f00*/ 	.byte	0x02, 0x4a
	.zero		1
	.zero		1


	//----- nvinfo : EIATTR_EXIT_INSTR_OFFSETS
	.align		4
        /*0f04*/ 	.byte	0x04, 0x1c
        /*0f06*/ 	.short	(.L_627 - .L_626)


	//   ....[0]....
.L_626:
        /*0f08*/ 	.word	0x00001a60


	//   ....[1]....
        /*0f0c*/ 	.word	0x00001d50


	//   ....[2]....
        /*0f10*/ 	.word	0x00001fc0


	//   ....[3]....
        /*0f14*/ 	.word	0x00002170


	//   ....[4]....
        /*0f18*/ 	.word	0x000021f0


	//   ....[5]....
        /*0f1c*/ 	.word	0x00005d90


	//   ....[6]....
        /*0f20*/ 	.word	0x000060a0


	//   ....[7]....
        /*0f24*/ 	.word	0x000062c0


	//   ....[8]....
        /*0f28*/ 	.word	0x00006470


	//   ....[9]....
        /*0f2c*/ 	.word	0x000064f0


	//   ....[10]....
        /*0f30*/ 	.word	0x00006520


	//   ....[11]....
        /*0f34*/ 	.word	0x00008750


	//   ....[12]....
        /*0f38*/ 	.word	0x00008890


	//   ....[13]....
        /*0f3c*/ 	.word	0x0000cc70


	//   ....[14]....
        /*0f40*/ 	.word	0x0000cd70


	//----- nvinfo : EIATTR_MAX_THREADS
	.align		4
.L_627:
        /*0f44*/ 	.byte	0x04, 0x05
        /*0f46*/ 	.short	(.L_629 - .L_628)
.L_628:
        /*0f48*/ 	.word	0x00000100
        /*0f4c*/ 	.word	0x00000001
        /*0f50*/ 	.word	0x00000001


	//----- nvinfo : EIATTR_CRS_STACK_SIZE
	.align		4
.L_629:
        /*0f54*/ 	.byte	0x04, 0x1e
        /*0f56*/ 	.short	(.L_631 - .L_630)
.L_630:
        /*0f58*/ 	.word	0x00000000


	//----- nvinfo : EIATTR_CBANK_PARAM_SIZE
	.align		4
.L_631:
        /*0f5c*/ 	.byte	0x03, 0x19
        /*0f5e*/ 	.short	0x0058


	//----- nvinfo : EIATTR_PARAM_CBANK
	.align		4
        /*0f60*/ 	.byte	0x04, 0x0a
        /*0f62*/ 	.short	(.L_633 - .L_632)
	.align		4
.L_632:
        /*0f64*/ 	.word	index@(.nv.constant0._ZN6thrust24THRUST_300001_SM_1000_NS8cuda_cub4core6detail13_kernel_agentINS1_15__reduce_by_key16ReduceByKeyAgentINS0_6detail15normal_iteratorINS0_10device_ptrImEEEENS9_I7double2EESB_NS8_ISD_EEN4cuda3std3__48equal_toImEEN12Trajectories19cuDoubleComplex_addEPllEEJSB_SD_SB_SE_SM_N3cub18CUB_300001_SM_100024ReduceByKeyScanTileStateISC_lLb0EEESJ_SL_llEEEvDpT0_)
        /*0f68*/ 	.short	0x0380
        /*0f6a*/ 	.short	0x0058


	//----- nvinfo : EIATTR_SW_WAR
	.align		4
.L_633:
        /*0f6c*/ 	.byte	0x04, 0x36
        /*0f6e*/ 	.short	(.L_635 - .L_634)
.L_634:
        /*0f70*/ 	.word	0x00000008
.L_635:


//--------------------- .nv.info._ZN6thrust24THRUST_300001_SM_1000_NS8cuda_cub4core6detail13_kernel_agentINS1_15__reduce_by_key9InitAgentIN3cub18CUB_300001_SM_100024ReduceByKeyScanTileStateI7double2lLb0EEElPlEEJSB_lSC_EEEvDpT0_ --------------------------
	.section	.nv.info._ZN6thrust24THRUST_300001_SM_1000_NS8cuda_cub4core6detail13_kernel_agentINS1_15__reduce_by_key9InitAgentIN3cub18CUB_300001_SM_100024ReduceByKeyScanTileStateI7double2lLb0EEElPlEEJSB_lSC_EEEvDpT0_,"",@"SHT_CUDA_INFO"
	.sectionflags	@""
	.align	4


	//----- nvinfo : EIATTR_CUDA_API_VERSION
	.align		4
        /*0000*/ 	.byte	0x04, 0x37
        /*0002*/ 	.short	(.L_637 - .L_636)
.L_636:
        /*0004*/ 	.word	0x00000082


	//----- nvinfo : EIATTR_KPARAM_INFO
	.align		4
.L_637:
        /*0008*/ 	.byte	0x04, 0x17
        /*000a*/ 	.short	(.L_639 - .L_638)
.L_638:
        /*000c*/ 	.word	0x00000000
        /*0010*/ 	.short	0x0002
        /*0012*/ 	.short	0x0020
        /*0014*/ 	.byte	0x00, 0xf5, 0x21, 0x00


	//----- nvinfo : EIATTR_KPARAM_INFO
	.align		4
.L_639:
        /*0018*/ 	.byte	0x04, 0x17
        /*001a*/ 	.short	(.L_641 - .L_640)
.L_640:
        /*001c*/ 	.word	0x00000000
        /*0020*/ 	.short	0x0001
        /*0022*/ 	.short	0x0018
        /*0024*/ 	.byte	0x00, 0xf0, 0x21, 0x00


	//----- nvinfo : EIATTR_KPARAM_INFO
	.align		4
.L_641:
        /*0028*/ 	.byte	0x04, 0x17
        /*002a*/ 	.short	(.L_643 - .L_642)
.L_642:
        /*002c*/ 	.word	0x00000000
        /*0030*/ 	.short	0x0000
        /*0032*/ 	.short	0x0000
        /*0034*/ 	.byte	0x00, 0xf0, 0x61, 0x00


	//----- nvinfo : EIATTR_SPARSE_MMA_MASK
	.align		4
.L_643:
        /*0038*/ 	.byte	0x03, 0x50
        /*003a*/ 	.short	0x0000


	//----- nvinfo : EIATTR_MAXREG_COUNT
	.align		4
        /*003c*/ 	.byte	0x03, 0x1b
        /*003e*/ 	.short	0x00ff


	//----- nvinfo : EIATTR_MERCURY_ISA_VERSION
	.align		4
        /*0040*/ 	.byte	0x03, 0x5f
        /*0042*/ 	.short	0x0101


	//----- nvinfo : EIATTR_VRC_CTA_INIT_COUNT
	.align		4
        /*0044*/ 	.byte	0x02, 0x4a
	.zero		1
	.zero		1


	//----- nvinfo : EIATTR_EXIT_INSTR_OFFSETS
	.align		4
        /*0048*/ 	.byte	0x04, 0x1c
        /*004a*/ 	.short	(.L_645 - .L_644)


	//   ....[0]....
.L_644:
        /*004c*/ 	.word	0x00000120


	//   ....[1]....
        /*0050*/ 	.word	0x00000150


	//----- nvinfo : EIATTR_MAX_THREADS
	.align		4
.L_645:
        /*0054*/ 	.byte	0x04, 0x05
        /*0056*/ 	.short	(.L_647 - .L_646)
.L_646:
        /*0058*/ 	.word	0x00000080
        /*005c*/ 	.word	0x00000001
        /*0060*/ 	.word	0x00000001


	//----- nvinfo : EIATTR_CBANK_PARAM_SIZE
	.align		4
.L_647:
        /*0064*/ 	.byte	0x03, 0x19
        /*0066*/ 	.short	0x0028


	//----- nvinfo : EIATTR_PARAM_CBANK
	.align		4
        /*0068*/ 	.byte	0x04, 0x0a
        /*006a*/ 	.short	(.L_649 - .L_648)
	.align		4
.L_648:
        /*006c*/ 	.word	index@(.nv.constant0._ZN6thrust24THRUST_300001_SM_1000_NS8cuda_cub4core6detail13_kernel_agentINS1_15__reduce_by_key9InitAgentIN3cub18CUB_300001_SM_100024ReduceByKeyScanTileStateI7double2lLb0EEElPlEEJSB_lSC_EEEvDpT0_)
        /*0070*/ 	.short	0x0380
        /*0072*/ 	.short	0x0028


	//----- nvinfo : EIATTR_SW_WAR
	.align		4
.L_649:
        /*0074*/ 	.byte	0x04, 0x36
        /*0076*/ 	.short	(.L_651 - .L_650)
.L_650:
        /*0078*/ 	.word	0x00000008
.L_651:


//--------------------- .nv.info._ZN6thrust24THRUST_300001_SM_1000_NS8cuda_cub4core6detail13_kernel_agentINS1_15__reduce_by_key16ReduceByKeyAgentINS0_6detail15normal_iteratorINS0_10device_ptrImEEEENS9_I7double2EESB_NS8_ISD_EEN4cuda3std3__48equal_toImEEN12Trajectories19cuDoubleComplex_addEPiiEEJSB_SD_SB_SE_SM_N3cub18CUB_300001_SM_100024ReduceByKeyScanTileStateISC_iLb0EEESJ_SL_iiEEEvDpT0_ --------------------------
	.section	.nv.info._ZN6thrust24THRUST_300001_SM_1000_NS8cuda_cub4core6detail13_kernel_agentINS1_15__reduce_by_key16ReduceByKeyAgentINS0_6detail15normal_iteratorINS0_10device_ptrImEEEENS9_I7double2EESB_NS8_ISD_EEN4cuda3std3__48equal_toImEEN12Trajectories19cuDoubleComplex_addEPiiEEJSB_SD_SB_SE_SM_N3cub18CUB_300001_SM_100024ReduceByKeyScanTileStateISC_iLb0EEESJ_SL_iiEEEvDpT0_,"",@"SHT_CUDA_INFO"
	.sectionflags	@""
	.align	4


	//----- nvinfo : EIATTR_CUDA_API_VERSION
	.align		4
        /*0000*/ 	.byte	0x04, 0x37
        /*0002*/ 	.short	(.L_653 - .L_652)
.L_652:
        /*0004*/ 	.word	0x00000082


	//----- nvinfo : EIATTR_KPARAM_INFO
	.align		4
.L_653:
        /*0008*/ 	.byte	0x04, 0x17
        /*000a*/ 	.short	(.L_655 - .L_654)
.L_654:
        /*000c*/ 	.word	0x00000000
        /*0010*/ 	.short	0x0009
        /*0012*/ 	.short	0x0048
        /*0014*/ 	.byte	0x00, 0xf0, 0x11, 0x00


	//----- nvinfo : EIATTR_KPARAM_INFO
	.align		4
.L_655:
        /*0018*/ 	.byte	0x04, 0x17
        /*001a*/ 	.short	(.L_657 - .L_656)
.L_656:
        /*001c*/ 	.word	0x00000000
        /*0020*/ 	.short	0x0008
        /*0022*/ 	.short	0x0044
        /*0024*/ 	.byte	0x00, 0xf0, 0x11, 0x00


	//----- nvinfo : EIATTR_KPARAM_INFO
	.align		4
.L_657:
        /*0028*/ 	.byte	0x04, 0x17
        /*002a*/ 	.short	(.L_659 - .L_658)
.L_658:
        /*002c*/ 	.word	0x00000000
        /*0030*/ 	.short	0x0007
        /*0032*/ 	.short	0x0041
        /*0034*/ 	.byte	0x00, 0xf0, 0x05, 0x00


	//----- nvinfo : EIATTR_KPARAM_INFO
	.align		4
.L_659:
        /*0038*/ 	.byte	0x04, 0x17
        /*003a*/ 	.short	(.L_661 - .L_660)
.L_660:
        /*003c*/ 	.word	0x00000000
        /*0040*/ 	.short	0x0006
        /*0042*/ 	.short	0x0040
        /*0044*/ 	.byte	0x00, 0xf0, 0x05, 0x00


	//----- nvinfo : EIATTR_KPARAM_INFO
	.align		4
.L_661:
        /*0048*/ 	.byte	0x04, 0x17
        /*004a*/ 	.short	(.L_663 - .L_662)
.L_662:
        /*004c*/ 	.word	0x00000000
        /*0050*/ 	.short	0x0005
        /*0052*/ 	.short	0x0028
        /*0054*/ 	.byte	0x00, 0xf0, 0x61, 0x00


	//----- nvinfo : EIATTR_KPARAM_INFO
	.align		4
.L_663:
        /*0058*/ 	.byte	0x04, 0x17
        /*005a*/ 	.short	(.L_665 - .L_664)
.L_664:
        /*005c*/ 	.word	0x00000000
        /*0060*/ 	.short	0x0004
        /*0062*/ 	.short	0x0020
        /*0064*/ 	.byte	0x00, 0xf5, 0x21, 0x00


	//----- nvinfo : EIATTR_KPARAM_INFO
	.align		4
.L_665:
        /*0068*/ 	.byte	0x04, 0x17
        /*006a*/ 	.short	(.L_667 - .L_666)
.L_666:
        /*006c*/ 	.word	0x00000000
        /*0070*/ 	.short	0x0003
        /*0072*/ 	.short	0x0018
        /*0074*/ 	.byte	0x00, 0xf0, 0x21, 0x00


	//----- nvinfo : EIATTR_KPARAM_INFO
	.align		4
.L_667:
        /*0078*/ 	.byte	0x04, 0x17
        /*007a*/ 	.short	(.L_669 - .L_668)
.L_668:
        /*007c*/ 	.word	0x00000000
        /*0080*/ 	.short	0x0002
        /*0082*/ 	.short	0x0010
        /*0084*/ 	.byte	0x00, 0xf0, 0x21, 0x00


	//----- nvinfo : EIATTR_KPARAM_INFO
	.align		4
.L_669:
        /*0088*/ 	.byte	0x04, 0x17
        /*008a*/ 	.short	(.L_671 - .L_670)
.L_670:
        /*008c*/ 	.word	0x00000000
        /*0090*/ 	.short	0x0001
        /*0092*/ 	.short	0x0008
        /*0094*/ 	.byte	0x00, 0xf0, 0x21, 0x00


	//----- nvinfo : EIATTR_KPARAM_INFO
	.align		4
.L_671:
        /*0098*/ 	.byte	0x04, 0x17
        /*009a*/ 	.short	(.L_673 - .L_672)
.L_672:
        /*009c*/ 	.word	0x00000000
        /*00a0*/ 	.short	0x0000
        /*00a2*/ 	.short	0x0000
        /*00a4*/ 	.byte	0x00, 0xf0, 0x21, 0x00


	//----- nvinfo : EIATTR_SPARSE_MMA_MASK
	.align		4
.L_673:
        /*00a8*/ 	.byte	0x03, 0x50
        /*00aa*/ 	.short	0x0000


	//----- nvinfo : EIATTR_MAXREG_COUNT
	.align		4
        /*00ac*/ 	.byte	0x03, 0x1b
        /*00ae*/ 	.short	0x00ff


	//----- nvinfo : EIATTR_NUM_BARRIERS
	.align		4
        /*00b0*/ 	.byte	0x02, 0x4c
        /*00b2*/ 	.byte	0x01
	.zero		1


	//----- nvinfo : EIATTR_MERCURY_ISA_VERSION
	.align		4
        /*00b4*/ 	.byte	0x03, 0x5f
        /*00b6*/ 	.short	0x0101


	//----- nvinfo : EIATTR_COOP_GROUP_MASK_REGIDS
	.align		4
        /*00b8*/ 	.byte	0x04, 0x29
        /*00ba*/ 	.short	(.L_675 - .L_674)


	//   ....[0]....
.L_674:
        /*00bc*/ 	.word	0xffffffff


	//   ....[1]....
        /*00c0*/ 	.word	0xffffffff


	//   ....[2]....
        /*00c4*/ 	.word	0xffffffff


	//   ....[3]....
        /*00c8*/ 	.word	0xffffffff


	//   ....[4]....
        /*00cc*/ 	.word	0xffffffff


	//   ....[5]....
        /*00d0*/ 	.word	0xffffffff


	//   ....[6]....
        /*00d4*/ 	.word	0xffffffff


	//   ....[7]....
        /*00d8*/ 	.word	0xffffffff


	//   ....[8]....
        /*00dc*/ 	.word	0xffffffff


	//   ....[9]....
        /*00e0*/ 	.word	0xffffffff


	//   ....[10]....
        /*00e4*/ 	.word	0xffffffff


	//   ....[11]....
        /*00e8*/ 	.word	0xffffffff


	//   ....[12]....
        /*00ec*/ 	.word	0xffffffff


	//   ....[13]....
        /*00f0*/ 	.word	0xffffffff


	//   ....[14]....
        /*00f4*/ 	.word	0xffffffff


	//   ....[15]....
        /*00f8*/ 	.word	0xffffffff


	//   ....[16]....
        /*00fc*/ 	.word	0xffffffff


	//   ....[17]....
        /*0100*/ 	.word	0xffffffff


	//   ....[18]....
        /*0104*/ 	.word	0xffffffff


	//   ....[19]....
        /*0108*/ 	.word	0xffffffff


	//   ....[20]....
        /*010c*/ 	.word	0xffffffff


	//   ....[21]....
        /*0110*/ 	.word	0xffffffff


	//   ....[22]....
        /*0114*/ 	.word	0xffffffff


	//   ....[23]....
        /*0118*/ 	.word	0xffffffff


	//   ....[24]....
        /*011c*/ 	.word	0xffffffff


	//   ....[25]....
        /*0120*/ 	.word	0xffffffff


	//   ....[26]....
        /*0124*/ 	.word	0xffffffff


	//   ....[27]....
        /*0128*/ 	.word	0xffffffff


	//   ....[28]....
        /*012c*/ 	.word	0xffffffff


	//   ....[29]....
        /*0130*/ 	.word	0xffffffff


	//   ....[30]....
        /*0134*/ 	.word	0xffffffff


	//   ....[31]....
        /*0138*/ 	.word	0xffffffff


	//   ....[32]....
        /*013c*/ 	.word	0xffffffff


	//   ....[33]....
        /*0140*/ 	.word	0xffffffff


	//   ....[34]....
        /*0144*/ 	.word	0xffffffff


	//   ....[35]....
        /*0148*/ 	.word	0xffffffff


	//   ....[36]....
        /*014c*/ 	.word	0xffffffff


	//   ....[37]....
        /*0150*/ 	.word	0xffffffff


	//   ....[38]....
        /*0154*/ 	.word	0xffffffff


	//   ....[39]....
        /*0158*/ 	.word	0xffffffff


	//   ....[40]....
        /*015c*/ 	.word	0xffffffff


	//   ....[41]....
        /*0160*/ 	.word	0xffffffff


	//   ....[42]....
        /*0164*/ 	.word	0xffffffff


	//   ....[43]....
        /*0168*/ 	.word	0xffffffff


	//   ....[44]....
        /*016c*/ 	.word	0xffffffff


	//   ....[45]....
        /*0170*/ 	.word	0xffffffff


	//   ....[46]....
        /*0174*/ 	.word	0xffffffff


	//   ....[47]....
        /*0178*/ 	.word	0xffffffff


	//   ....[48]....
        /*017c*/ 	.word	0xffffffff


	//   ....[49]....
        /*0180*/ 	.word	0xffffffff


	//   ....[50]....
        /*0184*/ 	.word	0xffffffff


	//   ....[51]....
        /*0188*/ 	.word	0xffffffff


	//   ....[52]....
        /*018c*/ 	.word	0xffffffff


	//   ....[53]....
        /*0190*/ 	.word	0xffffffff


	//   ....[54]....
        /*0194*/ 	.word	0xffffffff


	//   ....[55]....
        /*0198*/ 	.word	0xffffffff


	//   ....[56]....
        /*019c*/ 	.word	0xffffffff


	//   ....[57]....
        /*01a0*/ 	.word	0xffffffff


	//   ....[58]....
        /*01a4*/ 	.word	0xffffffff


	//   ....[59]....
        /*01a8*/ 	.word	0xffffffff


	//   ....[60]....
        /*01ac*/ 	.word	0xffffffff


	//   ....[61]....
        /*01b0*/ 	.word	0xffffffff


	//   ....[62]....
        /*01b4*/ 	.word	0xffffffff


	//   ....[63]....
        /*01b8*/ 	.word	0xffffffff


	//   ....[64]....
        /*01bc*/ 	.word	0xffffffff


	//   ....[65]....
        /*01c0*/ 	.word	0xffffffff


	//   ....[66]....
        /*01c4*/ 	.word	0xffffffff


	//   ....[67]....
        /*01c8*/ 	.word	0xffffffff


	//   ....[68]....
        /*01cc*/ 	.word	0xffffffff


	//   ....[69]....
        /*01d0*/ 	.word	0xffffffff


	//   ....[70]....
        /*01d4*/ 	.word	0xffffffff


	//   ....[71]....
        /*01d8*/ 	.word	0xffffffff


	//   ....[72]....
        /*01dc*/ 	.word	0xffffffff


	//   ....[73]....
        /*01e0*/ 	.word	0xffffffff


	//   ....[74]....
        /*01e4*/ 	.word	0xffffffff


	//   ....[75]....
        /*01e8*/ 	.word	0xffffffff


	//   ....[76]....
        /*01ec*/ 	.word	0xffffffff


	//   ....[77]....
        /*01f0*/ 	.word	0xffffffff


	//   ....[78]....
        /*01f4*/ 	.word	0xffffffff


	//   ....[79]....
        /*01f8*/ 	.word	0xffffffff


	//   ....[80]....
        /*01fc*/ 	.word	0xffffffff


	//   ....[81]....
        /*0200*/ 	.word	0xffffffff


	//   ....[82]....
        /*0204*/ 	.word	0xffffffff


	//   ....[83]....
        /*0208*/ 	.word	0xffffffff


	//   ....[84]....
        /*020c*/ 	.word	0xffffffff


	//   ....[85]....
        /*0210*/ 	.word	0xffffffff


	//   ....[86]....
        /*0214*/ 	.word	0xffffffff


	//   ....[87]....
        /*0218*/ 	.word	0xffffffff


	//   ....[88]....
        /*021c*/ 	.word	0xffffffff


	//   ....[89]....
        /*0220*/ 	.word	0xffffffff


	//   ....[90]....
        /*0224*/ 	.word	0xffffffff


	//   ....[91]....
        /*0228*/ 	.word	0xffffffff


	//   ....[92]....
        /*022c*/ 	.word	0xffffffff


	//   ....[93]....
        /*0230*/ 	.word	0xffffffff


	//   ....[94]....
        /*0234*/ 	.word	0xffffffff


	//   ....[95]....
        /*0238*/ 	.word	0xffffffff


	//   ....[96]....
        /*023c*/ 	.word	0xffffffff


	//   ....[97]....
        /*0240*/ 	.word	0xffffffff


	//   ....[98]....
        /*0244*/ 	.word	0xffffffff


	//   ....[99]....
        /*0248*/ 	.word	0xffffffff


	//   ....[100]....
        /*024c*/ 	.word	0xffffffff


	//   ....[101]....
        /*0250*/ 	.word	0xffffffff


	//   ....[102]....
        /*0254*/ 	.word	0xffffffff


	//   ....[103]....
        /*0258*/ 	.word	0xffffffff


	//   ....[104]....
        /*025c*/ 	.word	0xffffffff


	//   ....[105]....
        /*0260*/ 	.word	0xffffffff


	//   ....[106]....
        /*0264*/ 	.word	0xffffffff


	//   ....[107]....
        /*0268*/ 	.word	0xffffffff


	//   ....[108]....
        /*026c*/ 	.word	0xffffffff


	//   ....[109]....
        /*0270*/ 	.word	0xffffffff


	//   ....[110]....
        /*0274*/ 	.word	0xffffffff


	//   ....[111]....
        /*0278*/ 	.word	0xffffffff


	//   ....[112]....
        /*027c*/ 	.word	0xffffffff


	//   ....[113]....
        /*0280*/ 	.word	0xffffffff


	//   ....[114]....
        /*0284*/ 	.word	0xffffffff


	//   ....[115]....
        /*0288*/ 	.word	0xffffffff


	//   ....[116]....
        /*028c*/ 	.word	0xffffffff


	//   ....[117]....
        /*0290*/ 	.word	0xffffffff


	//   ....[118]....
        /*0294*/ 	.word	0xffffffff


	//   ....[119]....
        /*0298*/ 	.word	0xffffffff


	//   ....[120]....
        /*029c*/ 	.word	0xffffffff


	//   ....[121]....
        /*02a0*/ 	.word	0xffffffff


	//   ....[122]....
        /*02a4*/ 	.word	0xffffffff


	//   ....[123]....
        /*02a8*/ 	.word	0xffffffff


	//   ....[124]....
        /*02ac*/ 	.word	0xffffffff


	//   ....[125]....
        /*02b0*/ 	.word	0xffffffff


	//   ....[126]....
        /*02b4*/ 	.word	0xffffffff


	//   ....[127]....
        /*02b8*/ 	.word	0xffffffff


	//   ....[128]....
        /*02bc*/ 	.word	0xffffffff


	//   ....[129]....
        /*02c0*/ 	.word	0xffffffff


	//   ....[130]....
        /*02c4*/ 	.word	0xffffffff


	//   ....[131]....
        /*02c8*/ 	.word	0xffffffff


	//   ....[132]....
        /*02cc*/ 	.word	0xffffffff


	//   ....[133]....
        /*02d0*/ 	.word	0xffffffff


	//   ....[134]....
        /*02d4*/ 	.word	0xffffffff


	//   ....[135]....
        /*02d8*/ 	.word	0xffffffff


	//   ....[136]....
        /*02dc*/ 	.word	0xffffffff


	//   ....[137]....
        /*02e0*/ 	.word	0xffffffff


	//   ....[138]....
        /*02e4*/ 	.word	0xffffffff


	//   ....[139]....
        /*02e8*/ 	.word	0xffffffff


	//   ....[140]....
        /*02ec*/ 	.word	0xffffffff


	//   ....[141]....
        /*02f0*/ 	.word	0xffffffff


	//   ....[142]....
        /*02f4*/ 	.word	0xffffffff


	//   ....[143]....
        /*02f8*/ 	.word	0xffffffff


	//   ....[144]....
        /*02fc*/ 	.word	0xffffffff


	//   ....[145]....
        /*0300*/ 	.word	0xffffffff


	//   ....[146]....
        /*0304*/ 	.word	0xffffffff


	//   ....[147]....
        /*0308*/ 	.word	0xffffffff


	//   ....[148]....
        /*030c*/ 	.word	0xffffffff


	//   ....[149]....
        /*0310*/ 	.word	0xffffffff


	//   ....[150]....
        /*0314*/ 	.word	0xffffffff


	//   ....[151]....
        /*0318*/ 	.word	0xffffffff


	//   ....[152]....
        /*031c*/ 	.word	0xffffffff


	//   ....[153]....
        /*0320*/ 	.word	0xffffffff


	//   ....[154]....
        /*0324*/ 	.word	0xffffffff


	//   ....[155]....
        /*0328*/ 	.word	0xffffffff


	//   ....[156]....
        /*032c*/ 	.word	0xffffffff


	//   ....[157]....
        /*0330*/ 	.word	0xffffffff


	//   ....[158]....
        /*0334*/ 	.word	0xffffffff


	//   ....[159]....
        /*0338*/ 	.word	0xffffffff


	//   ....[160]....
        /*033c*/ 	.word	0xffffffff


	//   ....[161]....
        /*0340*/ 	.word	0xffffffff


	//   ....[162]....
        /*0344*/ 	.word	0xffffffff


	//   ....[163]....
        /*0348*/ 	.word	0xffffffff


	//   ....[164]....
        /*034c*/ 	.word	0xffffffff


	//   ....[165]....
        /*0350*/ 	.word	0xffffffff


	//   ....[166]....
        /*0354*/ 	.word	0xffffffff


	//   ....[167]....
        /*0358*/ 	.word	0xffffffff


	//   ....[168]....
        /*035c*/ 	.word	0xffffffff


	//   ....[169]....
        /*0360*/ 	.word	0xffffffff


	//   ....[170]....
        /*0364*/ 	.word	0xffffffff


	//   ....[171]....
        /*0368*/ 	.word	0xffffffff


	//   ....[172]....
        /*036c*/ 	.word	0xffffffff


	//   ....[173]....
        /*0370*/ 	.word	0xffffffff


	//   ....[174]....
        /*0374*/ 	.word	0xffffffff


	//   ....[175]....
        /*0378*/ 	.word	0xffffffff


	//   ....[176]....
        /*037c*/ 	.word	0xffffffff


	//   ....[177]....
        /*0380*/ 	.word	0xffffffff


	//   ....[178]....
        /*0384*/ 	.word	0xffffffff


	//   ....[179]....
        /*0388*/ 	.word	0xffffffff


	//   ....[180]....
        /*038c*/ 	.word	0xffffffff


	//   ....[181]....
        /*0390*/ 	.word	0xffffffff


	//   ....[182]....
        /*0394*/ 	.word	0xffffffff


	//   ....[183]....
        /*0398*/ 	.word	0xffffffff


	//   ....[184]....
        /*039c*/ 	.word	0xffffffff


	//   ....[185]....
        /*03a0*/ 	.word	0xffffffff


	//   ....[186]....
        /*03a4*/ 	.word	0xffffffff


	//   ....[187]....
        /*03a8*/ 	.word	0xffffffff


	//   ....[188]....
        /*03ac*/ 	.word	0xffffffff


	//   ....[189]....
        /*03b0*/ 	.word	0xffffffff


	//   ....[190]....
        /*03b4*/ 	.word	0xffffffff


	//   ....[191]....
        /*03b8*/ 	.word	0xffffffff


	//   ....[192]....
        /*03bc*/ 	.word	0xffffffff


	//   ....[193]....
        /*03c0*/ 	.word	0xffffffff


	//   ....[194]....
        /*03c4*/ 	.word	0xffffffff


	//   ....[195]....
        /*03c8*/ 	.word	0xffffffff


	//   ....[196]....
        /*03cc*/ 	.word	0xffffffff


	//   ....[197]....
        /*03d0*/ 	.word	0xffffffff


	//   ....[198]....
        /*03d4*/ 	.word	0xffffffff


	//   ....[199]....
        /*03d8*/ 	.word	0xffffffff


	//   ....[200]....
        /*03dc*/ 	.word	0xffffffff


	//   ....[201]....
        /*03e0*/ 	.word	0xffffffff


	//   ....[202]....
        /*03e4*/ 	.word	0xffffffff


	//   ....[203]....
        /*03e8*/ 	.word	0xffffffff


	//   ....[204]....
        /*03ec*/ 	.word	0xffffffff


	//   ....[205]....
        /*03f0*/ 	.word	0xffffffff


	//   ....[206]....
        /*03f4*/ 	.word	0xffffffff


	//   ....[207]....
        /*03f8*/ 	.word	0xffffffff


	//   ....[208]....
        /*03fc*/ 	.word	0xffffffff


	//   ....[209]....
        /*0400*/ 	.word	0xffffffff


	//   ....[210]....
        /*0404*/ 	.word	0xffffffff


	//   ....[211]....
        /*0408*/ 	.word	0xffffffff


	//   ....[212]....
        /*040c*/ 	.word	0xffffffff


	//   ....[213]....
        /*0410*/ 	.word	0xffffffff


	//   ....[214]....
        /*0414*/ 	.word	0xffffffff


	//   ....[215]....
        /*0418*/ 	.word	0xffffffff


	//   ....[216]....
        /*041c*/ 	.word	0xffffffff


	//   ....[217]....
        /*0420*/ 	.word	0xffffffff


	//   ....[218]....
        /*0424*/ 	.word	0xffffffff


	//   ....[219]....
        /*0428*/ 	.word	0xffffffff


	//   ....[220]....
        /*042c*/ 	.word	0xffffffff


	//   ....[221]....
        /*0430*/ 	.word	0xffffffff


	//   ....[222]....
        /*0434*/ 	.word	0xffffffff


	//   ....[223]....
        /*0438*/ 	.word	0xffffffff


	//   ....[224]....
        /*043c*/ 	.word	0xffffffff


	//   ....[225]....
        /*0440*/ 	.word	0xffffffff


	//   ....[226]....
        /*0444*/ 	.word	0xffffffff


	//   ....[227]....
        /*0448*/ 	.word	0xffffffff


	//   ....[228]....
        /*044c*/ 	.word	0xffffffff


	//   ....[229]....
        /*0450*/ 	.word	0xffffffff


	//   ....[230]....
        /*0454*/ 	.word	0xffffffff


	//   ....[231]....
        /*0458*/ 	.word	0xffffffff


	//   ....[232]....
        /*045c*/ 	.word	0xffffffff


	//   ....[233]....
        /*0460*/ 	.word	0xffffffff


	//   ....[234]....
        /*0464*/ 	.word	0xffffffff


	//   ....[235]....
        /*0468*/ 	.word	0xffffffff


	//   ....[236]....
        /*046c*/ 	.word	0xffffffff


	//   ....[237]....
        /*0470*/ 	.word	0xffffffff


	//   ....[238]....
        /*0474*/ 	.word	0xffffffff


	//   ....[239]....
        /*0478*/ 	.word	0xffffffff


	//   ....[240]....
        /*047c*/ 	.word	0x0500003a


	//   ....[241]....
        /*0480*/ 	.word	0x0500003a


	//   ....[242]....
        /*0484*/ 	.word	0x0500003a


	//   ....[243]....
        /*0488*/ 	.word	0x0500003a


	//   ....[244]....
        /*048c*/ 	.word	0x0500003a


	//   ....[245]....
        /*0490*/ 	.word	0x0500003a


	//   ....[246]....
        /*0494*/ 	.word	0x0500003a


	//   ....[247]....
        /*0498*/ 	.word	0x0500003a


	//   ....[248]....
        /*049c*/ 	.word	0x0500003a


	//   ....[249]....
        /*04a0*/ 	.word	0x0500003a


	//   ....[250]....
        /*04a4*/ 	.word	0x0500003a


	//   ....[251]....
        /*04a8*/ 	.word	0x0500003a


	//   ....[252]....
        /*04ac*/ 	.word	0x0500003a


	//   ....[253]....
        /*04b0*/ 	.word	0x0500003a


	//   ....[254]....
        /*04b4*/ 	.word	0x0500003a


	//   ....[255]....
        /*04b8*/ 	.word	0x0500003a


	//   ....[0]....
        /*04bc*/ 	.word	0x0500003a


	//   ....[1]....
        /*04c0*/ 	.word	0x0500003a


	//   ....[2]....
        /*04c4*/ 	.word	0x0500003a


	//   ....[3]....
        /*04c8*/ 	.word	0x0500003a


	//   ....[4]....
        /*04cc*/ 	.word	0x0500003a


	//   ....[5]....
        /*04d0*/ 	.word	0x0500003a


	//   ....[6]....
        /*04d4*/ 	.word	0x0500003a


	//   ....[7]....
        /*04d8*/ 	.word	0x0500003a


	//   ....[8]....
        /*04dc*/ 	.word	0x0500003a


	//   ....[9]....
        /*04e0*/ 	.word	0x0500003a


	//   ....[10]....
        /*04e4*/ 	.word	0x0500003a


	//   ....[11]....
        /*04e8*/ 	.word	0x0500003a


	//   ....[12]....
        /*04ec*/ 	.word	0x0500003a


	//   ....[13]....
        /*04f0*/ 	.word	0x0500003a


	//   ....[14]....
        /*04f4*/ 	.word	0x0500003a


	//   ....[15]....
        /*04f8*/ 	.word	0x0500003a


	//   ....[16]....
        /*04fc*/ 	.word	0x0500003a


	//   ....[17]....
        /*0500*/ 	.word	0x0500003a


	//   ....[18]....
        /*0504*/ 	.word	0x0500003a


	//   ....[19]....
        /*0508*/ 	.word	0x0500003a


	//   ....[20]....
        /*050c*/ 	.word	0x0500003a


	//   ....[21]....
        /*0510*/ 	.word	0x0500003a


	//   ....[22]....
        /*0514*/ 	.word	0x0500003a


	//   ....[23]....
        /*0518*/ 	.word	0x0500003a


	//   ....[24]....
        /*051c*/ 	.word	0x0500003a


	//   ....[25]....
        /*0520*/ 	.word	0x0500003a


	//   ....[26]....
        /*0524*/ 	.word	0x0500003a


	//   ....[27]....
        /*0528*/ 	.word	0x0500003a


	//   ....[28]....
        /*052c*/ 	.word	0x0500003a


	//   ....[29]....
        /*0530*/ 	.word	0x0500003a


	//   ....[30]....
        /*0534*/ 	.word	0x0500003a


	//   ....[31]....
        /*0538*/ 	.word	0x0500003a


	//   ....[32]....
        /*053c*/ 	.word	0x0500003a


	//   ....[33]....
        /*0540*/ 	.word	0x0500003a


	//   ....[34]....
        /*0544*/ 	.word	0x0500003a


	//   ....[35]....
        /*0548*/ 	.word	0x0500003a


	//   ....[36]....
        /*054c*/ 	.word	0x0500003a


	//   ....[37]....
        /*0550*/ 	.word	0x0500003a


	//   ....[38]....
        /*0554*/ 	.word	0x0500003a


	//   ....[39]....
        /*0558*/ 	.word	0x0500003a


	//   ....[40]....
        /*055c*/ 	.word	0x0500003a


	//   ....[41]....
        /*0560*/ 	.word	0x0500003a


	//   ....[42]....
        /*0564*/ 	.word	0x0500003a


	//   ....[43]....
        /*0568*/ 	.word	0x0500003a


	//   ....[44]....
        /*056c*/ 	.word	0x0500003a


	//   ....[45]....
        /*0570*/ 	.word	0x0500003a


	//   ....[46]....
        /*0574*/ 	.word	0x0500003a


	//   ....[47]....
        /*0578*/ 	.word	0x0500003a


	//   ....[48]....
        /*057c*/ 	.word	0x0500003a


	//   ....[49]....
        /*0580*/ 	.word	0x0500003a


	//   ....[50]....
        /*0584*/ 	.word	0x0500003a


	//   ....[51]....
        /*0588*/ 	.word	0x0500003a


	//   ....[52]....
        /*058c*/ 	.word	0x0500003a


	//   ....[53]....
        /*0590*/ 	.word	0x0500003a


	//   ....[54]....
        /*0594*/ 	.word	0x0500003a


	//   ....[55]....
        /*0598*/ 	.word	0x0500003a


	//   ....[56]....
        /*059c*/ 	.word	0x0500003a


	//   ....[57]....
        /*05a0*/ 	.word	0x0500003a


	//   ....[58]....
        /*05a4*/ 	.word	0x0500003a


	//   ....[59]....
        /*05a8*/ 	.word	0x0500003a


	//   ....[60]....
        /*05ac*/ 	.word	0x0500003a


	//   ....[61]....
        /*05b0*/ 	.word	0x0500003a


	//   ....[62]....
        /*05b4*/ 	.word	0x0500003a


	//   ....[63]....
        /*05b8*/ 	.word	0x0500003a


	//   ....[64]....
        /*05bc*/ 	.word	0x0500003a


	//   ....[65]....
        /*05c0*/ 	.word	0x0500003a


	//   ....[66]....
        /*05c4*/ 	.word	0x0500003a


	//   ....[67]....
        /*05c8*/ 	.word	0x0500003a


	//   ....[68]....
        /*05cc*/ 	.word	0x0500003a


	//   ....[69]....
        /*05d0*/ 	.word	0x0500003a


	//   ....[70]....
        /*05d4*/ 	.word	0x0500003a


	//   ....[71]....
        /*05d8*/ 	.word	0x0500003a


	//   ....[72]....
        /*05dc*/ 	.word	0x0500003a


	//   ....[73]....
        /*05e0*/ 	.word	0x0500003a


	//   ....[74]....
        /*05e4*/ 	.word	0x0500003a


	//   ....[75]....
        /*05e8*/ 	.word	0x0500003a


	//   ....[76]....
        /*05ec*/ 	.word	0x0500003a


	//   ....[77]....
        /*05f0*/ 	.word	0x0500003a


	//   ....[78]....
        /*05f4*/ 	.word	0x0500003a


	//   ....[79]....
        /*05f8*/ 	.word	0x0500003a


	//   ....[80]....
        /*05fc*/ 	.word	0x0500003a


	//   ....[81]....
        /*0600*/ 	.word	0x0500003a


	//   ....[82]....
        /*0604*/ 	.word	0x0500003a


	//   ....[83]....
        /*0608*/ 	.word	0x0500003a


	//   ....[84]....
        /*060c*/ 	.word	0x0500003a


	//   ....[85]....
        /*0610*/ 	.word	0x0500003a


	//   ....[86]....
        /*0614*/ 	.word	0x0500003a


	//   ....[87]....
        /*0618*/ 	.word	0x0500003a


	//   ....[88]....
        /*061c*/ 	.word	0x0500003a


	//   ....[89]....
        /*0620*/ 	.word	0x0500003a


	//   ....[90]....
        /*0624*/ 	.word	0x0500003a


	//   ....[91]....
        /*0628*/ 	.word	0x0500003a


	//   ....[92]....
        /*062c*/ 	.word	0x0500003a


	//   ....[93]....
        /*0630*/ 	.word	0x0500003a


	//   ....[94]....
        /*0634*/ 	.word	0x0500003a


	//   ....[95]....
        /*0638*/ 	.word	0x0500003a


	//   ....[96]....
        /*063c*/ 	.word	0x0500003a


	//   ....[97]....
        /*0640*/ 	.word	0x0500003a


	//   ....[98]....
        /*0644*/ 	.word	0x0500003a


	//   ....[99]....
        /*0648*/ 	.word	0x0500003a


	//   ....[100]....
        /*064c*/ 	.word	0x0500003a


	//   ....[101]....
        /*0650*/ 	.word	0x0500003a


	//   ....[102]....
        /*0654*/ 	.word	0x0500003a


	//   ....[103]....
        /*0658*/ 	.word	0x0500003a


	//   ....[104]....
        /*065c*/ 	.word	0x0500003a


	//   ....[105]....
        /*0660*/ 	.word	0x0500003a


	//   ....[106]....
        /*0664*/ 	.word	0x0500003a


	//   ....[107]....
        /*0668*/ 	.word	0x0500003a


	//   ....[108]....
        /*066c*/ 	.word	0x0500003a


	//   ....[109]....
        /*0670*/ 	.word	0x0500003a


	//   ....[110]....
        /*0674*/ 	.word	0x0500003a


	//   ....[111]....
        /*0678*/ 	.word	0x0500003a


	//   ....[112]....
        /*067c*/ 	.word	0x0500003a


	//   ....[113]....
        /*0680*/ 	.word	0x0500003a


	//   ....[114]....
        /*0684*/ 	.word	0x0500003a


	//   ....[115]....
        /*0688*/ 	.word	0x0500003a


	//   ....[116]....
        /*068c*/ 	.word	0x0500003a


	//   ....[117]....
        /*0690*/ 	.word	0x0500003a


	//   ....[118]....
        /*0694*/ 	.word	0x0500003a


	//   ....[119]....
        /*0698*/ 	.word	0x0500003a


	//   ....[120]....
        /*069c*/ 	.word	0x0500003a


	//   ....[121]....
        /*06a0*/ 	.word	0x0500003a


	//   ....[122]....
        /*06a4*/ 	.word	0x0500003a


	//   ....[123]....
        /*06a8*/ 	.word	0x0500003a


	//   ....[124]....
        /*06ac*/ 	.word	0x0500003a


	//   ....[125]....
        /*06b0*/ 	.word	0x0500003a


	//   ....[126]....
        /*06b4*/ 	.word	0x0500003a


	//   ....[127]....
        /*06b8*/ 	.word	0x0500003a


	//   ....[128]....
        /*06bc*/ 	.word	0x0500003a


	//   ....[129]....
        /*06c0*/ 	.word	0x0500003a


	//   ....[130]....
        /*06c4*/ 	.word	0x0500003a


	//   ....[131]....
        /*06c8*/ 	.word	0x0500003a


	//   ....[132]....
        /*06cc*/ 	.word	0x0500003a


	//   ....[133]....
        /*06d0*/ 	.word	0x0500003a


	//   ....[134]....
        /*06d4*/ 	.word	0x0500003a


	//   ....[135]....
        /*06d8*/ 	.word	0x0500003a


	//   ....[136]....
        /*06dc*/ 	.word	0x0500003a


	//   ....[137]....
        /*06e0*/ 	.word	0x0500003a


	//   ....[138]....
        /*06e4*/ 	.word	0x0500003a


	//   ....[139]....
        /*06e8*/ 	.word	0x0500003a


	//   ....[140]....
        /*06ec*/ 	.word	0x0500003a


	//   ....[141]....
        /*06f0*/ 	.word	0x0500003a


	//   ....[142]....
        /*06f4*/ 	.word	0x0500003a


	//   ....[143]....
        /*06f8*/ 	.word	0x0500003a


	//   ....[144]....
        /*06fc*/ 	.word	0x0500003a


	//   ....[145]....
        /*0700*/ 	.word	0x0500003a


	//   ....[146]....
        /*0704*/ 	.word	0x0500003a


	//   ....[147]....
        /*0708*/ 	.word	0x0500003a


	//   ....[148]....
        /*070c*/ 	.word	0x0500003a


	//   ....[149]....
        /*0710*/ 	.word	0x0500003a


	//   ....[150]....
        /*0714*/ 	.word	0x0500003a


	//   ....[151]....
        /*0718*/ 	.word	0x0500003a


	//   ....[152]....
        /*071c*/ 	.word	0x0500003a


	//   ....[153]....
        /*0720*/ 	.word	0x0500003a


	//   ....[154]....
        /*0724*/ 	.word	0x0500003a


	//   ....[155]....
        /*0728*/ 	.word	0x0500003a


	//----- nvinfo : EIATTR_COOP_GROUP_INSTR_OFFSETS
	.align		4
.L_675:
        /*072c*/ 	.byte	0x04, 0x28
        /*072e*/ 	.short	(.L_677 - .L_676)


	//   ....[0]....
.L_676:
        /*0730*/ 	.word	0x000002d0


	//   ....[1]....
        /*0734*/ 	.word	0x00000360


	//   ....[2]....
        /*0738*/ 	.word	0x00000500


	//   ....[3]....
        /*073c*/ 	.word	0x00000530


	//   ....[4]....
        /*0740*/ 	.word	0x00000540


	//   ....[5]....
        /*0744*/ 	.word	0x00000550


	//   ....[6]....
        /*0748*/ 	.word	0x00000600


	//   ....[7]....
        /*074c*/ 	.word	0x00000650


	//   ....[8]....
        /*0750*/ 	.word	0x00000680


	//   ....[9]....
        /*0754*/ 	.word	0x00000690


	//   ....[10]....
        /*0758*/ 	.word	0x000006a0


	//   ....[11]....
        /*075c*/ 	.word	0x000006e0


	//   ....[12]....
        /*0760*/ 	.word	0x00000750


	//   ....[13]....
        /*0764*/ 	.word	0x00000780


	//   ....[14]....
        /*0768*/ 	.word	0x000007b0


	//   ....[15]....
        /*076c*/ 	.word	0x000007d0


	//   ....[16]....
        /*0770*/ 	.word	0x000007f0


	//   ....[17]....
        /*0774*/ 	.word	0x00000860


	//   ....[18]....
        /*0778*/ 	.word	0x00000890


	//   ....[19]....
        /*077c*/ 	.word	0x000008d0


	//   ....[20]....
        /*0780*/ 	.word	0x000008f0


	//   ....[21]....
        /*0784*/ 	.word	0x00000900


	//   ....[22]....
        /*0788*/ 	.word	0x00000960


	//   ....[23]....
        /*078c*/ 	.word	0x00000990


	//   ....[24]....
        /*0790*/ 	.word	0x000009d0


	//   ....[25]....
        /*0794*/ 	.word	0x000009f0


	//   ....[26]....
        /*0798*/ 	.word	0x00000a00


	//   ....[27]....
        /*079c*/ 	.word	0x00000ae0


	//   ....[28]....
        /*07a0*/ 	.word	0x00000b60


	//   ....[29]....
        /*07a4*/ 	.word	0x00000b80


	//   ....[30]....
        /*07a8*/ 	.word	0x00000b90


	//   ....[31]....
        /*07ac*/ 	.word	0x00000ba0


	//   ....[32]....
        /*07b0*/ 	.word	0x00002840


	//   ....[33]....
        /*07b4*/ 	.word	0x000028c0


	//   ....[34]....
        /*07b8*/ 	.word	0x00002a30


	//   ....[35]....
        /*07bc*/ 	.word	0x00002a60


	//   ....[36]....
        /*07c0*/ 	.word	0x00002a90


	//   ....[37]....
        /*07c4*/ 	.word	0x00002aa0


	//   ....[38]....
        /*07c8*/ 	.word	0x00002b60


	//   ....[39]....
        /*07cc*/ 	.word	0x00002bb0


	//   ....[40]....
        /*07d0*/ 	.word	0x00002bf0


	//   ....[41]....
        /*07d4*/ 	.word	0x00002c10


	//   ....[42]....
        /*07d8*/ 	.word	0x00002c20


	//   ....[43]....
        /*07dc*/ 	.word	0x00002c70


	//   ....[44]....
        /*07e0*/ 	.word	0x00002cd0


	//   ....[45]....
        /*07e4*/ 	.word	0x00002d00


	//   ....[46]....
        /*07e8*/ 	.word	0x00002d40


	//   ....[47]....
        /*07ec*/ 	.word	0x00002d70


	//   ....[48]....
        /*07f0*/ 	.word	0x00002d90


	//   ....[49]....
        /*07f4*/ 	.word	0x00002e00


	//   ....[50]....
        /*07f8*/ 	.word	0x00002e30


	//   ....[51]....
        /*07fc*/ 	.word	0x00002e70


	//   ....[52]....
        /*0800*/ 	.word	0x00002ea0


	//   ....[53]....
        /*0804*/ 	.word	0x00002ec0


	//   ....[54]....
        /*0808*/ 	.word	0x00002f20


	//   ....[55]....
        /*080c*/ 	.word	0x00002f70


	//   ....[56]....
        /*0810*/ 	.word	0x00002fb0


	//   ....[57]....
        /*0814*/ 	.word	0x00002fd0


	//   ....[58]....
        /*0818*/ 	.word	0x00002fe0


	//   ....[59]....
        /*081c*/ 	.word	0x00003110


	//   ....[60]....
        /*0820*/ 	.word	0x00003150


	//   ....[61]....
        /*0824*/ 	.word	0x000035d0


	//   ....[62]....
        /*0828*/ 	.word	0x00003680


	//   ....[63]....
        /*082c*/ 	.word	0x000036c0


	//   ....[64]....
        /*0830*/ 	.word	0x00003c70


	//   ....[65]....
        /*0834*/ 	.word	0x00003ff0


	//   ....[66]....
        /*0838*/ 	.word	0x00004040


	//   ....[67]....
        /*083c*/ 	.word	0x000040d0


	//   ....[68]....
        /*0840*/ 	.word	0x000040e0


	//   ....[69]....
        /*0844*/ 	.word	0x000040f0


	//   ....[70]....
        /*0848*/ 	.word	0x00004100


	//   ....[71]....
        /*084c*/ 	.word	0x000041d0


	//   ....[72]....
        /*0850*/ 	.word	0x00004260


	//   ....[73]....
        /*0854*/ 	.word	0x00004270


	//   ....[74]....
        /*0858*/ 	.word	0x00004280


	//   ....[75]....
        /*085c*/ 	.word	0x00004290


	//   ....[76]....
        /*0860*/ 	.word	0x00004380


	//   ....[77]....
        /*0864*/ 	.word	0x00004410


	//   ....[78]....
        /*0868*/ 	.word	0x00004420


	//   ....[79]....
        /*086c*/ 	.word	0x00004430


	//   ....[80]....
        /*0870*/ 	.word	0x00004440


	//   ....[81]....
        /*0874*/ 	.word	0x00004530


	//   ....[82]....
        /*0878*/ 	.word	0x000045c0


	//   ....[83]....
        /*087c*/ 	.word	0x000045d0


	//   ....[84]....
        /*0880*/ 	.word	0x000045e0


	//   ....[85]....
        /*0884*/ 	.word	0x000045f0


	//   ....[86]....
        /*0888*/ 	.word	0x000046e0


	//   ....[87]....
        /*088c*/ 	.word	0x00004770


	//   ....[88]....
        /*0890*/ 	.word	0x00004780


	//   ....[89]....
        /*0894*/ 	.word	0x00004790


	//   ....[90]....
        /*0898*/ 	.word	0x000047a0


	//   ....[91]....
        /*089c*/ 	.word	0x000048a0


	//   ....[92]....
        /*08a0*/ 	.word	0x00004980


	//   ....[93]....
        /*08a4*/ 	.word	0x00004d10


	//   ....[94]....
        /*08a8*/ 	.word	0x00004d60


	//   ....[95]....
        /*08ac*/ 	.word	0x00004df0


	//   ....[96]....
        /*08b0*/ 	.word	0x00004e00


	//   ....[97]....
        /*08b4*/ 	.word	0x00004e10


	//   ....[98]....
        /*08b8*/ 	.word	0x00004e20


	//   ....[99]....
        /*08bc*/ 	.word	0x00004f60


	//   ....[100]....
        /*08c0*/ 	.word	0x00004ff0


	//   ....[101]....
        /*08c4*/ 	.word	0x00005000


	//   ....[102]....
        /*08c8*/ 	.word	0x00005010


	//   ....[103]....
        /*08cc*/ 	.word	0x00005020


	//   ....[104]....
        /*08d0*/ 	.word	0x00005110


	//   ....[105]....
        /*08d4*/ 	.word	0x000051a0


	//   ....[106]....
        /*08d8*/ 	.word	0x000051b0


	//   ....[107]....
        /*08dc*/ 	.word	0x000051c0


	//   ....[108]....
        /*08e0*/ 	.word	0x000051d0


	//   ....[109]....
        /*08e4*/ 	.word	0x000052c0


	//   ....[110]....
        /*08e8*/ 	.word	0x00005350


	//   ....[111]....
        /*08ec*/ 	.word	0x00005360


	//   ....[112]....
        /*08f0*/ 	.word	0x00005370


	//   ....[113]....
        /*08f4*/ 	.word	0x00005380


	//   ....[114]....
        /*08f8*/ 	.word	0x00005470


	//   ....[115]....
        /*08fc*/ 	.word	0x00005500


	//   ....[116]....
        /*0900*/ 	.word	0x00005510


	//   ....[117]....
        /*0904*/ 	.word	0x00005520


	//   ....[118]....
        /*0908*/ 	.word	0x00005530


	//   ....[119]....
        /*090c*/ 	.word	0x000056c0


	//   ....[120]....
        /*0910*/ 	.word	0x00006f90


	//   ....[121]....
        /*0914*/ 	.word	0x00007010


	//   ....[122]....
        /*0918*/ 	.word	0x000071e0


	//   ....[123]....
        /*091c*/ 	.word	0x00007200


	//   ....[124]....
        /*0920*/ 	.word	0x00007220


	//   ....[125]....
        /*0924*/ 	.word	0x00007240


	//   ....[126]....
        /*0928*/ 	.word	0x00007300


	//   ....[127]....
        /*092c*/ 	.word	0x00007360


	//   ....[128]....
        /*0930*/ 	.word	0x00007370


	//   ....[129]....
        /*0934*/ 	.word	0x00007380


	//   ....[130]....
        /*0938*/ 	.word	0x00007390


	//   ....[131]....
        /*093c*/ 	.word	0x000073d0


	//   ....[132]....
        /*0940*/ 	.word	0x00007450


	//   ....[133]....
        /*0944*/ 	.word	0x00007460


	//   ....[134]....
        /*0948*/ 	.word	0x00007470


	//   ....[135]....
        /*094c*/ 	.word	0x00007480


	//   ....[136]....
        /*0950*/ 	.word	0x000074b0


	//   ....[137]....
        /*0954*/ 	.word	0x00007540


	//   ....[138]....
        /*0958*/ 	.word	0x00007560


	//   ....[139]....
        /*095c*/ 	.word	0x00007570


	//   ....[140]....
        /*0960*/ 	.word	0x00007580


	//   ....[141]....
        /*0964*/ 	.word	0x000075a0


	//   ....[142]....
        /*0968*/ 	.word	0x00007640


	//   ....[143]....
        /*096c*/ 	.word	0x00007660


	//   ....[144]....
        /*0970*/ 	.word	0x00007670


	//   ....[145]....
        /*0974*/ 	.word	0x00007680


	//   ....[146]....
        /*0978*/ 	.word	0x00007690


	//   ....[147]....
        /*097c*/ 	.word	0x00007c00


	//   ....[148]....
        /*0980*/ 	.word	0x00007cc0


	//   ....[149]....
        /*0984*/ 	.word	0x00007cd0


	//   ....[150]....
        /*0988*/ 	.word	0x00007ce0


	//   ....[151]....
        /*098c*/ 	.word	0x00007d10


	//   ....[152]....
        /*0990*/ 	.word	0x000095a0


	//   ....[153]....
        /*0994*/ 	.word	0x00009620


	//   ....[154]....
        /*0998*/ 	.word	0x000097f0


	//   ....[155]....
        /*099c*/ 	.word	0x00009810


	//   ....[156]....
        /*09a0*/ 	.word	0x00009820


	//   ....[157]....
        /*09a4*/ 	.word	0x00009830


	//   ....[158]....
        /*09a8*/ 	.word	0x000098f0


	//   ....[159]....
        /*09ac*/ 	.word	0x00009940


	//   ....[160]....
        /*09b0*/ 	.word	0x00009950


	//   ....[161]....
        /*09b4*/ 	.word	0x00009960


	//   ....[162]....
        /*09b8*/ 	.word	0x00009970


	//   ....[163]....
        /*09bc*/ 	.word	0x000099c0


	//   ....[164]....
        /*09c0*/ 	.word	0x00009a40


	//   ....[165]....
        /*09c4*/ 	.word	0x00009a50


	//   ....[166]....
        /*09c8*/ 	.word	0x00009a60


	//   ....[167]....
        /*09cc*/ 	.word	0x00009a70


	//   ....[168]....
        /*09d0*/ 	.word	0x00009ac0


	//   ....[169]....
        /*09d4*/ 	.word	0x00009b40


	//   ....[170]....
        /*09d8*/ 	.word	0x00009b50


	//   ....[171]....
        /*09dc*/ 	.word	0x00009b60


	//   ....[172]....
        /*09e0*/ 	.word	0x00009b70


	//   ....[173]....
        /*09e4*/ 	.word	0x00009bb0


	//   ....[174]....
        /*09e8*/ 	.word	0x00009c40


	//   ....[175]....
        /*09ec*/ 	.word	0x00009c60


	//   ....[176]....
        /*09f0*/ 	.word	0x00009c70


	//   ....[177]....
        /*09f4*/ 	.word	0x00009c80


	//   ....[178]....
        /*09f8*/ 	.word	0x00009ca0


	//   ....[179]....
        /*09fc*/ 	.word	0x0000a320


	//   ....[180]....
        /*0a00*/ 	.word	0x0000a330


	//   ....[181]....
        /*0a04*/ 	.word	0x0000a340


	//   ....[182]....
        /*0a08*/ 	.word	0x0000a360


	//   ....[183]....
        /*0a0c*/ 	.word	0x0000a500


	//   ....[184]....
        /*0a10*/ 	.word	0x0000a9b0


	//   ....[185]....
        /*0a14*/ 	.word	0x0000ad30


	//   ....[186]....
        /*0a18*/ 	.word	0x0000ad80


	//   ....[187]....
        /*0a1c*/ 	.word	0x0000ae10


	//   ....[188]....
        /*0a20*/ 	.word	0x0000ae20


	//   ....[189]....
        /*0a24*/ 	.word	0x0000ae30


	//   ....[190]....
        /*0a28*/ 	.word	0x0000ae40


	//   ....[191]....
        /*0a2c*/ 	.word	0x0000af20


	//   ....[192]....
        /*0a30*/ 	.word	0x0000afb0


	//   ....[193]....
        /*0a34*/ 	.word	0x0000afc0


	//   ....[194]....
        /*0a38*/ 	.word	0x0000afd0


	//   ....[195]....
        /*0a3c*/ 	.word	0x0000afe0


	//   ....[196]....
        /*0a40*/ 	.word	0x0000b0d0


	//   ....[197]....
        /*0a44*/ 	.word	0x0000b160


	//   ....[198]....
        /*0a48*/ 	.word	0x0000b170


	//   ....[199]....
        /*0a4c*/ 	.word	0x0000b180


	//   ....[200]....
        /*0a50*/ 	.word	0x0000b190


	//   ....[201]....
        /*0a54*/ 	.word	0x0000b270


	//   ....[202]....
        /*0a58*/ 	.word	0x0000b300


	//   ....[203]....
        /*0a5c*/ 	.word	0x0000b310


	//   ....[204]....
        /*0a60*/ 	.word	0x0000b320


	//   ....[205]....
        /*0a64*/ 	.word	0x0000b330


	//   ....[206]....
        /*0a68*/ 	.word	0x0000b420


	//   ....[207]....
        /*0a6c*/ 	.word	0x0000b4b0


	//   ....[208]....
        /*0a70*/ 	.word	0x0000b4c0


	//   ....[209]....
        /*0a74*/ 	.word	0x0000b4d0


	//   ....[210]....
        /*0a78*/ 	.word	0x0000b4e0


	//   ....[211]....
        /*0a7c*/ 	.word	0x0000b5e0


	//   ....[212]....
        /*0a80*/ 	.word	0x0000b6c0


	//   ....[213]....
        /*0a84*/ 	.word	0x0000ba30


	//   ....[214]....
        /*0a88*/ 	.word	0x0000ba80


	//   ....[215]....
        /*0a8c*/ 	.word	0x0000bb10


	//   ....[216]....
        /*0a90*/ 	.word	0x0000bb20


	//   ....[217]....
        /*0a94*/ 	.word	0x0000bb30


	//   ....[218]....
        /*0a98*/ 	.word	0x0000bb40


	//   ....[219]....
        /*0a9c*/ 	.word	0x0000bc80


	//   ....[220]....
        /*0aa0*/ 	.word	0x0000bd10


	//   ....[221]....
        /*0aa4*/ 	.word	0x0000bd20


	//   ....[222]....
        /*0aa8*/ 	.word	0x0000bd30


	//   ....[223]....
        /*0aac*/ 	.word	0x0000bd40


	//   ....[224]....
        /*0ab0*/ 	.word	0x0000be30


	//   ....[225]....
        /*0ab4*/ 	.word	0x0000bec0


	//   ....[226]....
        /*0ab8*/ 	.word	0x0000bed0


	//   ....[227]....
        /*0abc*/ 	.word	0x0000bee0


	//   ....[228]....
        /*0ac0*/ 	.word	0x0000bef0


	//   ....[229]....
        /*0ac4*/ 	.word	0x0000bfe0


	//   ....[230]....
        /*0ac8*/ 	.word	0x0000c070


	//   ....[231]....
        /*0acc*/ 	.word	0x0000c080


	//   ....[232]....
        /*0ad0*/ 	.word	0x0000c090


	//   ....[233]....
        /*0ad4*/ 	.word	0x0000c0a0


	//   ....[234]....
        /*0ad8*/ 	.word	0x0000c190


	//   ....[235]....
        /*0adc*/ 	.word	0x0000c220


	//   ....[236]....
        /*0ae0*/ 	.word	0x0000c230


	//   ....[237]....
        /*0ae4*/ 	.word	0x0000c240


	//   ....[238]....
        /*0ae8*/ 	.word	0x0000c250


	//   ....[239]....
        /*0aec*/ 	.word	0x0000c3e0


	//   ....[240]....
        /*0af0*/ 	.word	0x0000d950


	//   ....[241]....
        /*0af4*/ 	.word	0x0000d9f0


	//   ....[242]....
        /*0af8*/ 	.word	0x0000daa0


	//   ....[243]....
        /*0afc*/ 	.word	0x0000db30


	//   ....[244]....
        /*0b00*/ 	.word	0x0000dbc0


	//   ....[245]....
        /*0b04*/ 	.word	0x0000dc50


	//   ....[246]....
        /*0b08*/ 	.word	0x0000dce0


	//   ....[247]....
        /*0b0c*/ 	.word	0x0000dd60


	//   ....[248]....
        /*0b10*/ 	.word	0x0000ddb0


	//   ....[249]....
        /*0b14*/ 	.word	0x0000de00


	//   ....[250]....
        /*0b18*/ 	.word	0x0000de80


	//   ....[251]....
        /*0b1c*/ 	.word	0x0000df20


	//   ....[252]....
        /*0b20*/ 	.word	0x0000dfb0


	//   ....[253]....
        /*0b24*/ 	.word	0x0000e040


	//   ....[254]....
        /*0b28*/ 	.word	0x0000e0d0


	//   ....[255]....
        /*0b2c*/ 	.word	0x0000e150


	//   ....[0]....
        /*0b30*/ 	.word	0x0000e1a0


	//   ....[1]....
        /*0b34*/ 	.word	0x0000e1f0


	//   ....[2]....
        /*0b38*/ 	.word	0x0000e270


	//   ....[3]....
        /*0b3c*/ 	.word	0x0000e310


	//   ....[4]....
        /*0b40*/ 	.word	0x0000e3a0


	//   ....[5]....
        /*0b44*/ 	.word	0x0000e430


	//   ....[6]....
        /*0b48*/ 	.word	0x0000e4c0


	//   ....[7]....
        /*0b4c*/ 	.word	0x0000e540


	//   ....[8]....
        /*0b50*/ 	.word	0x0000e590


	//   ....[9]....
        /*0b54*/ 	.word	0x0000e5e0


	//   ....[10]....
        /*0b58*/ 	.word	0x0000e660


	//   ....[11]....
        /*0b5c*/ 	.word	0x0000e700


	//   ....[12]....
        /*0b60*/ 	.word	0x0000e790


	//   ....[13]....
        /*0b64*/ 	.word	0x0000e820


	//   ....[14]....
        /*0b68*/ 	.word	0x0000e8b0


	//   ....[15]....
        /*0b6c*/ 	.word	0x0000e930


	//   ....[16]....
        /*0b70*/ 	.word	0x0000e980


	//   ....[17]....
        /*0b74*/ 	.word	0x0000e9d0


	//   ....[18]....
        /*0b78*/ 	.word	0x0000ea50


	//   ....[19]....
        /*0b7c*/ 	.word	0x0000eaf0


	//   ....[20]....
        /*0b80*/ 	.word	0x0000eb80


	//   ....[21]....
        /*0b84*/ 	.word	0x0000ec10


	//   ....[22]....
        /*0b88*/ 	.word	0x0000eca0


	//   ....[23]....
        /*0b8c*/ 	.word	0x0000ed20


	//   ....[24]....
        /*0b90*/ 	.word	0x0000ed70


	//   ....[25]....
        /*0b94*/ 	.word	0x0000edc0


	//   ....[26]....
        /*0b98*/ 	.word	0x0000ee30


	//   ....[27]....
        /*0b9c*/ 	.word	0x0000eec0


	//   ....[28]....
        /*0ba0*/ 	.word	0x0000ef50


	//   ....[29]....
        /*0ba4*/ 	.word	0x0000f000


	//   ....[30]....
        /*0ba8*/ 	.word	0x0000f090


	//   ....[31]....
        /*0bac*/ 	.word	0x0000f120


	//   ....[32]....
        /*0bb0*/ 	.word	0x0000f1b0


	//   ....[33]....
        /*0bb4*/ 	.word	0x0000f240


	//   ....[34]....
        /*0bb8*/ 	.word	0x0000f2c0


	//   ....[35]....
        /*0bbc*/ 	.word	0x0000f310


	//   ....[36]....
        /*0bc0*/ 	.word	0x0000f360


	//   ....[37]....
        /*0bc4*/ 	.word	0x0000f3e0


	//   ....[38]....
        /*0bc8*/ 	.word	0x0000f480


	//   ....[39]....
        /*0bcc*/ 	.word	0x0000f510


	//   ....[40]....
        /*0bd0*/ 	.word	0x0000f5a0


	//   ....[41]....
        /*0bd4*/ 	.word	0x0000f630


	//   ....[42]....
        /*0bd8*/ 	.word	0x0000f6b0


	//   ....[43]....
        /*0bdc*/ 	.word	0x0000f700


	//   ....[44]....
        /*0be0*/ 	.word	0x0000f750


	//   ....[45]....
        /*0be4*/ 	.word	0x0000f7d0


	//   ....[46]....
        /*0be8*/ 	.word	0x0000f870


	//   ....[47]....
        /*0bec*/ 	.word	0x0000f900


	//   ....[48]....
        /*0bf0*/ 	.word	0x0000f990


	//   ....[49]....
        /*0bf4*/ 	.word	0x0000fa20


	//   ....[50]....
        /*0bf8*/ 	.word	0x0000faa0


	//   ....[51]....
        /*0bfc*/ 	.word	0x0000faf0


	//   ....[52]....
        /*0c00*/ 	.word	0x0000fb40


	//   ....[53]....
        /*0c04*/ 	.word	0x0000fbc0


	//   ....[54]....
        /*0c08*/ 	.word	0x0000fc60


	//   ....[55]....
        /*0c0c*/ 	.word	0x0000fcf0


	//   ....[56]....
        /*0c10*/ 	.word	0x0000fd80


	//   ....[57]....
        /*0c14*/ 	.word	0x0000fe10


	//   ....[58]....
        /*0c18*/ 	.word	0x0000fe90


	//   ....[59]....
        /*0c1c*/ 	.word	0x0000fee0


	//   ....[60]....
        /*0c20*/ 	.word	0x0000ff30


	//   ....[61]....
        /*0c24*/ 	.word	0x0000ffb0


	//   ....[62]....
        /*0c28*/ 	.word	0x00010050


	//   ....[63]....
        /*0c2c*/ 	.word	0x000100e0


	//   ....[64]....
        /*0c30*/ 	.word	0x00010170


	//   ....[65]....
        /*0c34*/ 	.word	0x00010200


	//   ....[66]....
        /*0c38*/ 	.word	0x00010280


	//   ....[67]....
        /*0c3c*/ 	.word	0x000102d0


	//   ....[68]....
        /*0c40*/ 	.word	0x00010320


	//   ....[69]....
        /*0c44*/ 	.word	0x00010390


	//   ....[70]....
        /*0c48*/ 	.word	0x00010420


	//   ....[71]....
        /*0c4c*/ 	.word	0x000104b0


	//   ....[72]....
        /*0c50*/ 	.word	0x00010560


	//   ....[73]....
        /*0c54*/ 	.word	0x000105f0


	//   ....[74]....
        /*0c58*/ 	.word	0x00010680


	//   ....[75]....
        /*0c5c*/ 	.word	0x00010710


	//   ....[76]....
        /*0c60*/ 	.word	0x000107a0


	//   ....[77]....
        /*0c64*/ 	.word	0x00010820


	//   ....[78]....
        /*0c68*/ 	.word	0x00010870


	//   ....[79]....
        /*0c6c*/ 	.word	0x000108c0


	//   ....[80]....
        /*0c70*/ 	.word	0x00010940


	//   ....[81]....
        /*0c74*/ 	.word	0x000109e0


	//   ....[82]....
        /*0c78*/ 	.word	0x00010a70


	//   ....[83]....
        /*0c7c*/ 	.word	0x00010b00


	//   ....[84]....
        /*0c80*/ 	.word	0x00010b90


	//   ....[85]....
        /*0c84*/ 	.word	0x00010c10


	//   ....[86]....
        /*0c88*/ 	.word	0x00010c60


	//   ....[87]....
        /*0c8c*/ 	.word	0x00010cb0


	//   ....[88]....
        /*0c90*/ 	.word	0x00010d30


	//   ....[89]....
        /*0c94*/ 	.word	0x00010dd0


	//   ....[90]....
        /*0c98*/ 	.word	0x00010e60


	//   ....[91]....
        /*0c9c*/ 	.word	0x00010ef0


	//   ....[92]....
        /*0ca0*/ 	.word	0x00010f80


	//   ....[93]....
        /*0ca4*/ 	.word	0x00011000


	//   ....[94]....
        /*0ca8*/ 	.word	0x00011050


	//   ....[95]....
        /*0cac*/ 	.word	0x000110a0


	//   ....[96]....
        /*0cb0*/ 	.word	0x00011120


	//   ....[97]....
        /*0cb4*/ 	.word	0x000111c0


	//   ....[98]....
        /*0cb8*/ 	.word	0x00011250


	//   ....[99]....
        /*0cbc*/ 	.word	0x000112e0


	//   ....[100]....
        /*0cc0*/ 	.word	0x00011370


	//   ....[101]....
        /*0cc4*/ 	.word	0x000113f0


	//   ....[102]....
        /*0cc8*/ 	.word	0x00011440


	//   ....[103]....
        /*0ccc*/ 	.word	0x00011490


	//   ....[104]....
        /*0cd0*/ 	.word	0x00011510


	//   ....[105]....
        /*0cd4*/ 	.word	0x000115b0


	//   ....[106]....
        /*0cd8*/ 	.word	0x00011640


	//   ....[107]....
        /*0cdc*/ 	.word	0x000116d0


	//   ....[108]....
        /*0ce0*/ 	.word	0x00011760


	//   ....[109]....
        /*0ce4*/ 	.word	0x000117e0


	//   ....[110]....
        /*0ce8*/ 	.word	0x00011830


	//   ....[111]....
        /*0cec*/ 	.word	0x00011880


	//   ....[112]....
        /*0cf0*/ 	.word	0x000118e0


	//   ....[113]....
        /*0cf4*/ 	.word	0x00011960


	//   ....[114]....
        /*0cf8*/ 	.word	0x000119e0


	//   ....[115]....
        /*0cfc*/ 	.word	0x00011a90


	//   ....[116]....
        /*0d00*/ 	.word	0x00011b20


	//   ....[117]....
        /*0d04*/ 	.word	0x00011bb0


	//   ....[118]....
        /*0d08*/ 	.word	0x00011c40


	//   ....[119]....
        /*0d0c*/ 	.word	0x00011cd0


	//   ....[120]....
        /*0d10*/ 	.word	0x00011d50


	//   ....[121]....
        /*0d14*/ 	.word	0x00011da0


	//   ....[122]....
        /*0d18*/ 	.word	0x00011df0


	//   ....[123]....
        /*0d1c*/ 	.word	0x00011e70


	//   ....[124]....
        /*0d20*/ 	.word	0x00011f10


	//   ....[125]....
        /*0d24*/ 	.word	0x00011fa0


	//   ....[126]....
        /*0d28*/ 	.word	0x00012030


	//   ....[127]....
        /*0d2c*/ 	.word	0x000120c0


	//   ....[128]....
        /*0d30*/ 	.word	0x00012140


	//   ....[129]....
        /*0d34*/ 	.word	0x00012190


	//   ....[130]....
        /*0d38*/ 	.word	0x000121e0


	//   ....[131]....
        /*0d3c*/ 	.word	0x00012260


	//   ....[132]....
        /*0d40*/ 	.word	0x00012300


	//   ....[133]....
        /*0d44*/ 	.word	0x00012390


	//   ....[134]....
        /*0d48*/ 	.word	0x00012420


	//   ....[135]....
        /*0d4c*/ 	.word	0x000124b0


	//   ....[136]....
        /*0d50*/ 	.word	0x00012530


	//   ....[137]....
        /*0d54*/ 	.word	0x00012580


	//   ....[138]....
        /*0d58*/ 	.word	0x000125d0


	//   ....[139]....
        /*0d5c*/ 	.word	0x00012650


	//   ....[140]....
        /*0d60*/ 	.word	0x000126f0


	//   ....[141]....
        /*0d64*/ 	.word	0x00012780


	//   ....[142]....
        /*0d68*/ 	.word	0x00012810


	//   ....[143]....
        /*0d6c*/ 	.word	0x000128a0


	//   ....[144]....
        /*0d70*/ 	.word	0x00012920


	//   ....[145]....
        /*0d74*/ 	.word	0x00012970


	//   ....[146]....
        /*0d78*/ 	.word	0x000129c0


	//   ....[147]....
        /*0d7c*/ 	.word	0x00012a40


	//   ....[148]....
        /*0d80*/ 	.word	0x00012ae0


	//   ....[149]....
        /*0d84*/ 	.word	0x00012b70


	//   ....[150]....
        /*0d88*/ 	.word	0x00012c00


	//   ....[151]....
        /*0d8c*/ 	.word	0x00012c90


	//   ....[152]....
        /*0d90*/ 	.word	0x00012d10


	//   ....[153]....
        /*0d94*/ 	.word	0x00012d60


	//   ....[154]....
        /*0d98*/ 	.word	0x00012db0


	//   ....[155]....
        /*0d9c*/ 	.word	0x00012e10


	//----- nvinfo : EIATTR_VRC_CTA_INIT_COUNT
	.align		4
.L_677:
        /*0da0*/ 	.byte	0x02, 0x4a
	.zero		1
	.zero		1


	//----- nvinfo : EIATTR_EXIT_INSTR_OFFSETS
	.align		4
        /*0da4*/ 	.byte	0x04, 0x1c
        /*0da6*/ 	.short	(.L_679 - .L_678)


	//   ....[0]....
.L_678:
        /*0da8*/ 	.word	0x00001770


	//   ....[1]....
        /*0dac*/ 	.word	0x00001a00


	//   ....[2]....
        /*0db0*/ 	.word	0x00002300


	//   ....[3]....
        /*0db4*/ 	.word	0x00002410


	//   ....[4]....
        /*0db8*/ 	.word	0x00002530


	//   ....[5]....
        /*0dbc*/ 	.word	0x000025a0


	//   ....[6]....
        /*0dc0*/ 	.word	0x00005dd0


	//   ....[7]....
        /*0dc4*/ 	.word	0x00005fc0


	//   ....[8]....
        /*0dc8*/ 	.word	0x00006900


	//   ....[9]....
        /*0dcc*/ 	.word	0x00006a30


	//   ....[10]....
        /*0dd0*/ 	.word	0x00006b60


	//   ....[11]....
        /*0dd4*/ 	.word	0x00006bd0


	//   ....[12]....
        /*0dd8*/ 	.word	0x00006bf0


	//   ....[13]....
        /*0ddc*/ 	.word	0x00009100


	//   ....[14]....
        /*0de0*/ 	.word	0x000091c0


	//   ....[15]....
        /*0de4*/ 	.word	0x0000d850


	//   ....[16]....
        /*0de8*/ 	.word	0x0000d900


	//----- nvinfo : EIATTR_MAX_THREADS
	.align		4
.L_679:
        /*0dec*/ 	.byte	0x04, 0x05
        /*0dee*/ 	.short	(.L_681 - .L_680)
.L_680:
        /*0df0*/ 	.word	0x00000100
        /*0df4*/ 	.word	0x00000001
        /*0df8*/ 	.word	0x00000001


	//----- nvinfo : EIATTR_CRS_STACK_SIZE
	.align		4
.L_681:
        /*0dfc*/ 	.byte	0x04, 0x1e
        /*0dfe*/ 	.short	(.L_683 - .L_682)
.L_682:
        /*0e00*/ 	.word	0x00000000


	//----- nvinfo : EIATTR_CBANK_PARAM_SIZE
	.align		4
.L_683:
        /*0e04*/ 	.byte	0x03, 0x19
        /*0e06*/ 	.short	0x004c


	//----- nvinfo : EIATTR_PARAM_CBANK
	.align		4
        /*0e08*/ 	.byte	0x04, 0x0a
        /*0e0a*/ 	.short	(.L_685 - .L_684)
	.align		4
.L_684:
        /*0e0c*/ 	.word	index@(.nv.constant0._ZN6thrust24THRUST_300001_SM_1000_NS8cuda_cub4core6detail13_kernel_agentINS1_15__reduce_by_key16ReduceByKeyAgentINS0_6detail15normal_iteratorINS0_10device_ptrImEEEENS9_I7double2EESB_NS8_ISD_EEN4cuda3std3__48equal_toImEEN12Trajectories19cuDoubleComplex_addEPiiEEJSB_SD_SB_SE_SM_N3cub18CUB_300001_SM_100024ReduceByKeyScanTileStateISC_iLb0EEESJ_SL_iiEEEvDpT0_)
        /*0e10*/ 	.short	0x0380
        /*0e12*/ 	.short	0x004c


	//----- nvinfo : EIATTR_SW_WAR
	.align		4
.L_685:
        /*0e14*/ 	.byte	0x04, 0x36
        /*0e16*/ 	.short	(.L_687 - .L_686)
.L_686:
        /*0e18*/ 	.word	0x00000008
.L_687:


//--------------------- .nv.info._ZN6thrust24THRUST_300001_SM_1000_NS8cuda_cub4core6detail13_kernel_agentINS1_15__reduce_by_key9InitAgentIN3cub18CUB_300001_SM_100024ReduceByKeyScanTileStateI7double2iLb0EEEiPiEEJSB_iSC_EEEvDpT0_ --------------------------
	.section	.nv.info._ZN6thrust24THRUST_300001_SM_1000_NS8cuda_cub4core6detail13_kernel_agentINS1_15__reduce_by_key9InitAgentIN3cub18CUB_300001_SM_100024ReduceByKeyScanTileStateI7double2iLb0EEEiPiEEJSB_iSC_EEEvDpT0_,"",@"SHT_CUDA_INFO"
	.sectionflags	@""
	.align	4


	//----- nvinfo : EIATTR_CUDA_API_VERSION
	.align		4
        /*0000*/ 	.byte	0x04, 0x37
        /*0002*/ 	.short	(.L_689 - .L_688)
.L_688:
        /*0004*/ 	.word	0x00000082


	//----- nvinfo : EIATTR_KPARAM_INFO
	.align		4
.L_689:
        /*0008*/ 	.byte	0x04, 0x17
        /*000a*/ 	.short	(.L_691 - .L_690)
.L_690:
        /*000c*/ 	.word	0x00000000
        /*0010*/ 	.short	0x0002
        /*0012*/ 	.short	0x0020
        /*0014*/ 	.byte	0x00, 0xf5, 0x21, 0x00


	//----- nvinfo : EIATTR_KPARAM_INFO
	.align		4
.L_691:
        /*0018*/ 	.byte	0x04, 0x17
        /*001a*/ 	.short	(.L_693 - .L_692)
.L_692:
        /*001c*/ 	.word	0x00000000
        /*0020*/ 	.short	0x0001
        /*0022*/ 	.short	0x0018
        /*0024*/ 	.byte	0x00, 0xf0, 0x11, 0x00


	//----- nvinfo : EIATTR_KPARAM_INFO
	.align		4
.L_693:
        /*0028*/ 	.byte	0x04, 0x17
        /*002a*/ 	.short	(.L_695 - .L_694)
.L_694:
        /*002c*/ 	.word	0x00000000
        /*0030*/ 	.short	0x0000
        /*0032*/ 	.short	0x0000
        /*0034*/ 	.byte	0x00, 0xf0, 0x61, 0x00


	//----- nvinfo : EIATTR_SPARSE_MMA_MASK
	.align		4
.L_695:
        /*0038*/ 	.byte	0x03, 0x50
        /*003a*/ 	.short	0x0000


	//----- nvinfo : EIATTR_MAXREG_COUNT
	.align		4
        /*003c*/ 	.byte	0x03, 0x1b
        /*003e*/ 	.short	0x00ff


	//----- nvinfo : EIATTR_MERCURY_ISA_VERSION
	.align		4
        /*0040*/ 	.byte	0x03, 0x5f
        /*0042*/ 	.short	0x0101


	//----- nvinfo : EIATTR_VRC_CTA_INIT_COUNT
	.align		4
        /*0044*/ 	.byte	0x02, 0x4a
	.zero		1
	.zero		1


	//----- nvinfo : EIATTR_EXIT_INSTR_OFFSETS
	.align		4
        /*0048*/ 	.byte	0x04, 0x1c
        /*004a*/ 	.short	(.L_697 - .L_696)


	//   ....[0]....
.L_696:
        /*004c*/ 	.word	0x00000120


	//   ....[1]....
        /*0050*/ 	.word	0x00000150


	//----- nvinfo : EIATTR_MAX_THREADS
	.align		4
.L_697:
        /*0054*/ 	.byte	0x04, 0x05
        /*0056*/ 	.short	(.L_699 - .L_698)
.L_698:
        /*0058*/ 	.word	0x00000080
        /*005c*/ 	.word	0x00000001
        /*0060*/ 	.word	0x00000001


	//----- nvinfo : EIATTR_CBANK_PARAM_SIZE
	.align		4
.L_699:
        /*0064*/ 	.byte	0x03, 0x19
        /*0066*/ 	.short	0x0028


	//----- nvinfo : EIATTR_PARAM_CBANK
	.align		4
        /*0068*/ 	.byte	0x04, 0x0a
        /*006a*/ 	.short	(.L_701 - .L_700)
	.align		4
.L_700:
        /*006c*/ 	.word	index@(.nv.constant0._ZN6thrust24THRUST_300001_SM_1000_NS8cuda_cub4core6detail13_kernel_agentINS1_15__reduce_by_key9InitAgentIN3cub18CUB_300001_SM_100024ReduceByKeyScanTileStateI7double2iLb0EEEiPiEEJSB_iSC_EEEvDpT0_)
        /*0070*/ 	.short	0x0380
        /*0072*/ 	.short	0x0028


	//----- nvinfo : EIATTR_SW_WAR
	.align		4
.L_701:
        /*0074*/ 	.byte	0x04, 0x36
        /*0076*/ 	.short	(.L_703 - .L_702)
.L_702:
        /*0078*/ 	.word	0x00000008
.L_703:


//--------------------- .nv.info._Z32resample_from_kept_states_kernelPhP17curandStateXORWOWP7double2iiPKmPKdi --------------------------
	.section	.nv.info._Z32resample_from_kept_states_kernelPhP17curandStateXORWOWP7double2iiPKmPKdi,"",@"SHT_CUDA_INFO"
	.sectionflags	@""
	.align	4


	//----- nvinfo : EIATTR_CUDA_API_VERSION
	.align		4
        /*0000*/ 	.byte	0x04, 0x37
        /*0002*/ 	.short	(.L_705 - .L_704)
.L_704:
        /*0004*/ 	.word	0x00000082


	//----- nvinfo : EIATTR_KPARAM_INFO
	.align		4
.L_705:
        /*0008*/ 	.byte	0x04, 0x17
        /*000a*/ 	.short	(.L_707 - .L_706)
.L_706:
        /*000c*/ 	.word	0x00000000
        /*0010*/ 	.short	0x0007
        /*0012*/ 	.short	0x0030
        /*0014*/ 	.byte	0x00, 0xf0, 0x11, 0x00


	//----- nvinfo : EIATTR_KPARAM_INFO
	.align		4
.L_707:
        /*0018*/ 	.byte	0x04, 0x17
        /*001a*/ 	.short	(.L_709 - .L_708)
.L_708:
        /*001c*/ 	.word	0x00000000
        /*0020*/ 	.short	0x0006
        /*0022*/ 	.short	0x0028
        /*0024*/ 	.byte	0x00, 0xf5, 0x21, 0x00


	//----- nvinfo : EIATTR_KPARAM_INFO
	.align		4
.L_709:
        /*0028*/ 	.byte	0x04, 0x17
        /*002a*/ 	.short	(.L_711 - .L_710)
.L_710:
        /*002c*/ 	.word	0x00000000
        /*0030*/ 	.short	0x0005
        /*0032*/ 	.short	0x0020
        /*0034*/ 	.byte	0x00, 0xf5, 0x21, 0x00


	//----- nvinfo : EIATTR_KPARAM_INFO
	.align		4
.L_711:
        /*0038*/ 	.byte	0x04, 0x17
        /*003a*/ 	.short	(.L_713 - .L_712)
.L_712:
        /*003c*/ 	.word	0x00000000
        /*0040*/ 	.short	0x0004
        /*0042*/ 	.short	0x001c
        /*0044*/ 	.byte	0x00, 0xf0, 0x11, 0x00


	//----- nvinfo : EIATTR_KPARAM_INFO
	.align		4
.L_713:
        /*0048*/ 	.byte	0x04, 0x17
        /*004a*/ 	.short	(.L_715 - .L_714)
.L_714:
        /*004c*/ 	.word	0x00000000
        /*0050*/ 	.short	0x0003
        /*0052*/ 	.short	0x0018
        /*0054*/ 	.byte	0x00, 0xf0, 0x11, 0x00


	//----- nvinfo : EIATTR_KPARAM_INFO
	.align		4
.L_715:
        /*0058*/ 	.byte	0x04, 0x17
        /*005a*/ 	.short	(.L_717 - .L_716)
.L_716:
        /*005c*/ 	.word	0x00000000
        /*0060*/ 	.short	0x0002
        /*0062*/ 	.short	0x0010
        /*0064*/ 	.byte	0x00, 0xf5, 0x21, 0x00


	//----- nvinfo : EIATTR_KPARAM_INFO
	.align		4
.L_717:
        /*0068*/ 	.byte	0x04, 0x17
        /*006a*/ 	.short	(.L_719 - .L_718)
.L_718:
        /*006c*/ 	.word	0x00000000
        /*0070*/ 	.short	0x0001
        /*0072*/ 	.short	0x0008
        /*0074*/ 	.byte	0x00, 0xf5, 0x21, 0x00


	//----- nvinfo : EIATTR_KPARAM_INFO
	.align		4
.L_719:
        /*0078*/ 	.byte	0x04, 0x17
        /*007a*/ 	.short	(.L_721 - .L_720)
.L_720:
        /*007c*/ 	.word	0x00000000
        /*0080*/ 	.short	0x0000
        /*0082*/ 	.short	0x0000
        /*0084*/ 	.byte	0x00, 0xf5, 0x21, 0x00


	//----- nvinfo : EIATTR_SPARSE_MMA_MASK
	.align		4
.L_721:
        /*0088*/ 	.byte	0x03, 0x50
        /*008a*/ 	.short	0x0000


	//----- nvinfo : EIATTR_MAXREG_COUNT
	.align		4
        /*008c*/ 	.byte	0x03, 0x1b
        /*008e*/ 	.short	0x00ff


	//----- nvinfo : EIATTR_MERCURY_ISA_VERSION
	.align		4
        /*0090*/ 	.byte	0x03, 0x5f
        /*0092*/ 	.short	0x0101


	//----- nvinfo : EIATTR_VRC_CTA_INIT_COUNT
	.align		4
        /*0094*/ 	.byte	0x02, 0x4a
	.zero		1
	.zero		1


	//----- nvinfo : EIATTR_EXIT_INSTR_OFFSETS
	.align		4
        /*0098*/ 	.byte	0x04, 0x1c
        /*009a*/ 	.short	(.L_723 - .L_722)


	//   ....[0]....
.L_722:
        /*009c*/ 	.word	0x00000070


	//   ....[1]....
        /*00a0*/ 	.word	0x00000a10


	//----- nvinfo : EIATTR_CRS_STACK_SIZE
	.align		4
.L_723:
        /*00a4*/ 	.byte	0x04, 0x1e
        /*00a6*/ 	.short	(.L_725 - .L_724)
.L_724:
        /*00a8*/ 	.word	0x00000000


	//----- nvinfo : EIATTR_CBANK_PARAM_SIZE
	.align		4
.L_725:
        /*00ac*/ 	.byte	0x03, 0x19
        /*00ae*/ 	.short	0x0034


	//----- nvinfo : EIATTR_PARAM_CBANK
	.align		4
        /*00b0*/ 	.byte	0x04, 0x0a
        /*00b2*/ 	.short	(.L_727 - .L_726)
	.align		4
.L_726:
        /*00b4*/ 	.word	index@(.nv.constant0._Z32resample_from_kept_states_kernelPhP17curandStateXORWOWP7double2iiPKmPKdi)
        /*00b8*/ 	.short	0x0380
        /*00ba*/ 	.short	0x0034


	//----- nvinfo : EIATTR_SW_WAR
	.align		4
.L_727:
        /*00bc*/ 	.byte	0x04, 0x36
        /*00be*/ 	.short	(.L_729 - .L_728)
.L_728:
        /*00c0*/ 	.word	0x00000008
.L_729:


//--------------------- .nv.info._Z21pack_to_uint64_kernelPhPmii --------------------------
	.section	.nv.info._Z21pack_to_uint64_kernelPhPmii,"",@"SHT_CUDA_INFO"
	.sectionflags	@""
	.align	4


	//----- nvinfo : EIATTR_CUDA_API_VERSION
	.align		4
        /*0000*/ 	.byte	0x04, 0x37
        /*0002*/ 	.short	(.L_731 - .L_730)
.L_730:
        /*0004*/ 	.word	0x00000082


	//----- nvinfo : EIATTR_KPARAM_INFO
	.align		4
.L_731:
        /*0008*/ 	.byte	0x04, 0x17
        /*000a*/ 	.short	(.L_733 - .L_732)
.L_732:
        /*000c*/ 	.word	0x00000000
        /*0010*/ 	.short	0x0003
        /*0012*/ 	.short	0x0014
        /*0014*/ 	.byte	0x00, 0xf0, 0x11, 0x00


	//----- nvinfo : EIATTR_KPARAM_INFO
	.align		4
.L_733:
        /*0018*/ 	.byte	0x04, 0x17
        /*001a*/ 	.short	(.L_735 - .L_734)
.L_734:
        /*001c*/ 	.word	0x00000000
        /*0020*/ 	.short	0x0002
        /*0022*/ 	.short	0x0010
        /*0024*/ 	.byte	0x00, 0xf0, 0x11, 0x00


	//----- nvinfo : EIATTR_KPARAM_INFO
	.align		4
.L_735:
        /*0028*/ 	.byte	0x04, 0x17
        /*002a*/ 	.short	(.L_737 - .L_736)
.L_736:
        /*002c*/ 	.word	0x00000000
        /*0030*/ 	.short	0x0001
        /*0032*/ 	.short	0x0008
        /*0034*/ 	.byte	0x00, 0xf5, 0x21, 0x00


	//----- nvinfo : EIATTR_KPARAM_INFO
	.align		4
.L_737:
        /*0038*/ 	.byte	0x04, 0x17
        /*003a*/ 	.short	(.L_739 - .L_738)
.L_738:
        /*003c*/ 	.word	0x00000000
        /*0040*/ 	.short	0x0000
        /*0042*/ 	.short	0x0000
        /*0044*/ 	.byte	0x00, 0xf5, 0x21, 0x00


	//----- nvinfo : EIATTR_SPARSE_MMA_MASK
	.align		4
.L_739:
        /*0048*/ 	.byte	0x03, 0x50
        /*004a*/ 	.short	0x0000


	//----- nvinfo : EIATTR_MAXREG_COUNT
	.align		4
        /*004c*/ 	.byte	0x03, 0x1b
        /*004e*/ 	.short	0x00ff


	//----- nvinfo : EIATTR_MERCURY_ISA_VERSION
	.align		4
        /*0050*/ 	.byte	0x03, 0x5f
        /*0052*/ 	.short	0x0101


	//----- nvinfo : EIATTR_VRC_CTA_INIT_COUNT
	.align		4
        /*0054*/ 	.byte	0x02, 0x4a
	.zero		1
	.zero		1


	//----- nvinfo : EIATTR_EXIT_INSTR_OFFSETS
	.align		4
        /*0058*/ 	.byte	0x04, 0x1c
        /*005a*/ 	.short	(.L_741 - .L_740)


	//   ....[0]....
.L_740:
        /*005c*/ 	.word	0x00000070


	//   ....[1]....
        /*0060*/ 	.word	0x000007d0


	//----- nvinfo : EIATTR_CBANK_PARAM_SIZE
	.align		4
.L_741:
        /*0064*/ 	.byte	0x03, 0x19
        /*0066*/ 	.short	0x0018


	//----- nvinfo : EIATTR_PARAM_CBANK
	.align		4
        /*0068*/ 	.byte	0x04, 0x0a
        /*006a*/ 	.short	(.L_743 - .L_742)
	.align		4
.L_742:
        /*006c*/ 	.word	index@(.nv.constant0._Z21pack_to_uint64_kernelPhPmii)
        /*0070*/ 	.short	0x0380
        /*0072*/ 	.short	0x0018


	//----- nvinfo : EIATTR_SW_WAR
	.align		4
.L_743:
        /*0074*/ 	.byte	0x04, 0x36
        /*0076*/ 	.short	(.L_745 - .L_744)
.L_744:
        /*0078*/ 	.word	0x00000008
.L_745:


//--------------------- .nv.info._Z10cu3_kernelPhP17curandStateXORWOWiiiiddd --------------------------
	.section	.nv.info._Z10cu3_kernelPhP17curandStateXORWOWiiiiddd,"",@"SHT_CUDA_INFO"
	.sectionflags	@""
	.align	4


	//----- nvinfo : EIATTR_CUDA_API_VERSION
	.align		4
        /*0000*/ 	.byte	0x04, 0x37
        /*0002*/ 	.short	(.L_747 - .L_746)
.L_746:
        /*0004*/ 	.word	0x00000082


	//----- nvinfo : EIATTR_KPARAM_INFO
	.align		4
.L_747:
        /*0008*/ 	.byte	0x04, 0x17
        /*000a*/ 	.short	(.L_749 - .L_748)
.L_748:
        /*000c*/ 	.word	0x00000000
        /*0010*/ 	.short	0x0008
        /*0012*/ 	.short	0x0030
        /*0014*/ 	.byte	0x00, 0xf0, 0x21, 0x00


	//----- nvinfo : EIATTR_KPARAM_INFO
	.align		4
.L_749:
        /*0018*/ 	.byte	0x04, 0x17
        /*001a*/ 	.short	(.L_751 - .L_750)
.L_750:
        /*001c*/ 	.word	0x00000000
        /*0020*/ 	.short	0x0007
        /*0022*/ 	.short	0x0028
        /*0024*/ 	.byte	0x00, 0xf0, 0x21, 0x00


	//----- nvinfo : EIATTR_KPARAM_INFO
	.align		4
.L_751:
        /*0028*/ 	.byte	0x04, 0x17
        /*002a*/ 	.short	(.L_753 - .L_752)
.L_752:
        /*002c*/ 	.word	0x00000000
        /*0030*/ 	.short	0x0006
        /*0032*/ 	.short	0x0020
        /*0034*/ 	.byte	0x00, 0xf0, 0x21, 0x00


	//----- nvinfo : EIATTR_KPARAM_INFO
	.align		4
.L_753:
        /*0038*/ 	.byte	0x04, 0x17
        /*003a*/ 	.short	(.L_755 - .L_754)
.L_754:
        /*003c*/ 	.word	0x00000000
        /*0040*/ 	.short	0x0005
        /*0042*/ 	.short	0x001c
        /*0044*/ 	.byte	0x00, 0xf0, 0x11, 0x00


	//----- nvinfo : EIATTR_KPARAM_INFO
	.align		4
.L_755:
        /*0048*/ 	.byte	0x04, 0x17
        /*004a*/ 	.short	(.L_757 - .L_756)
.L_756:
        /*004c*/ 	.word	0x00000000
        /*0050*/ 	.short	0x0004
        /*0052*/ 	.short	0x0018
        /*0054*/ 	.byte	0x00, 0xf0, 0x11, 0x00


	//----- nvinfo : EIATTR_KPARAM_INFO
	.align		4
.L_757:
        /*0058*/ 	.byte	0x04, 0x17
        /*005a*/ 	.short	(.L_759 - .L_758)
.L_758:
        /*005c*/ 	.word	0x00000000
        /*0060*/ 	.short	0x0003
        /*0062*/ 	.short	0x0014
        /*0064*/ 	.byte	0x00, 0xf0, 0x11, 0x00


	//----- nvinfo : EIATTR_KPARAM_INFO
	.align		4
.L_759:
        /*0068*/ 	.byte	0x04, 0x17
        /*006a*/ 	.short	(.L_761 - .L_760)
.L_760:
        /*006c*/ 	.word	0x00000000
        /*0070*/ 	.short	0x0002
        /*0072*/ 	.short	0x0010
        /*0074*/ 	.byte	0x00, 0xf0, 0x11, 0x00


	//----- nvinfo : EIATTR_KPARAM_INFO
	.align		4
.L_761:
        /*0078*/ 	.byte	0x04, 0x17
        /*007a*/ 	.short	(.L_763 - .L_762)
.L_762:
        /*007c*/ 	.word	0x00000000
        /*0080*/ 	.short	0x0001
        /*0082*/ 	.short	0x0008
        /*0084*/ 	.byte	0x00, 0xf5, 0x21, 0x00


	//----- nvinfo : EIATTR_KPARAM_INFO
	.align		4
.L_763:
        /*0088*/ 	.byte	0x04, 0x17
        /*008a*/ 	.short	(.L_765 - .L_764)
.L_764:
        /*008c*/ 	.word	0x00000000
        /*0090*/ 	.short	0x0000
        /*0092*/ 	.short	0x0000
        /*0094*/ 	.byte	0x00, 0xf5, 0x21, 0x00


	//----- nvinfo : EIATTR_SPARSE_MMA_MASK
	.align		4
.L_765:
        /*0098*/ 	.byte	0x03, 0x50
        /*009a*/ 	.short	0x0000


	//----- nvinfo : EIATTR_MAXREG_COUNT
	.align		4
        /*009c*/ 	.byte	0x03, 0x1b
        /*009e*/ 	.short	0x00ff


	//----- nvinfo : EIATTR_MERCURY_ISA_VERSION
	.align		4
        /*00a0*/ 	.byte	0x03, 0x5f
        /*00a2*/ 	.short	0x0101


	//----- nvinfo : EIATTR_VRC_CTA_INIT_COUNT
	.align		4
        /*00a4*/ 	.byte	0x02, 0x4a
	.zero		1
	.zero		1


	//----- nvinfo : EIATTR_EXIT_INSTR_OFFSETS
	.align		4
        /*00a8*/ 	.byte	0x04, 0x1c
        /*00aa*/ 	.short	(.L_767 - .L_766)


	//   ....[0]....
.L_766:
        /*00ac*/ 	.word	0x000000a0


	//   ....[1]....
        /*00b0*/ 	.word	0x000001a0


	//   ....[2]....
        /*00b4*/ 	.word	0x00000ba0


	//----- nvinfo : EIATTR_CRS_STACK_SIZE
	.align		4
.L_767:
        /*00b8*/ 	.byte	0x04, 0x1e
        /*00ba*/ 	.short	(.L_769 - .L_768)
.L_768:
        /*00bc*/ 	.word	0x00000000


	//----- nvinfo : EIATTR_CBANK_PARAM_SIZE
	.align		4
.L_769:
        /*00c0*/ 	.byte	0x03, 0x19
        /*00c2*/ 	.short	0x0038


	//----- nvinfo : EIATTR_PARAM_CBANK
	.align		4
        /*00c4*/ 	.byte	0x04, 0x0a
        /*00c6*/ 	.short	(.L_771 - .L_770)
	.align		4
.L_770:
        /*00c8*/ 	.word	index@(.nv.constant0._Z10cu3_kernelPhP17curandStateXORWOWiiiiddd)
        /*00cc*/ 	.short	0x0380
        /*00ce*/ 	.short	0x0038


	//----- nvinfo : EIATTR_SW_WAR
	.align		4
.L_771:
        /*00d0*/ 	.byte	0x04, 0x36
        /*00d2*/ 	.short	(.L_773 - .L_772)
.L_772:
        /*00d4*/ 	.word	0x00000008
.L_773:


//--------------------- .nv.info._Z9cx_kernelPhiiii --------------------------
	.section	.nv.info._Z9cx_kernelPhiiii,"",@"SHT_CUDA_INFO"
	.sectionflags	@""
	.align	4


	//----- nvinfo : EIATTR_CUDA_API_VERSION
	.align		4
        /*0000*/ 	.byte	0x04, 0x37
        /*0002*/ 	.short	(.L_775 - .L_774)
.L_774:
        /*0004*/ 	.word	0x00000082


	//----- nvinfo : EIATTR_KPARAM_INFO
	.align		4
.L_775:
        /*0008*/ 	.byte	0x04, 0x17
        /*000a*/ 	.short	(.L_777 - .L_776)
.L_776:
        /*000c*/ 	.word	0x00000000
        /*0010*/ 	.short	0x0004
        /*0012*/ 	.short	0x0014
        /*0014*/ 	.byte	0x00, 0xf0, 0x11, 0x00


	//----- nvinfo : EIATTR_KPARAM_INFO
	.align		4
.L_777:
        /*0018*/ 	.byte	0x04, 0x17
        /*001a*/ 	.short	(.L_779 - .L_778)
.L_778:
        /*001c*/ 	.word	0x00000000
        /*0020*/ 	.short	0x0003
        /*0022*/ 	.short	0x0010
        /*0024*/ 	.byte	0x00, 0xf0, 0x11, 0x00


	//----- nvinfo : EIATTR_KPARAM_INFO
	.align		4
.L_779:
        /*0028*/ 	.byte	0x04, 0x17
        /*002a*/ 	.short	(.L_781 - .L_780)
.L_780:
        /*002c*/ 	.word	0x00000000
        /*0030*/ 	.short	0x0002
        /*0032*/ 	.short	0x000c
        /*0034*/ 	.byte	0x00, 0xf0, 0x11, 0x00


	//----- nvinfo : EIATTR_KPARAM_INFO
	.align		4
.L_781:
        /*0038*/ 	.byte	0x04, 0x17
        /*003a*/ 	.short	(.L_783 - .L_782)
.L_782:
        /*003c*/ 	.word	0x00000000
        /*0040*/ 	.short	0x0001
        /*0042*/ 	.short	0x0008
        /*0044*/ 	.byte	0x00, 0xf0, 0x11, 0x00


	//----- nvinfo : EIATTR_KPARAM_INFO
	.align		4
.L_783:
        /*0048*/ 	.byte	0x04, 0x17
        /*004a*/ 	.short	(.L_785 - .L_784)
.L_784:
        /*004c*/ 	.word	0x00000000
        /*0050*/ 	.short	0x0000
        /*0052*/ 	.short	0x0000
        /*0054*/ 	.byte	0x00, 0xf5, 0x21, 0x00


	//----- nvinfo : EIATTR_SPARSE_MMA_MASK
	.align		4
.L_785:
        /*0058*/ 	.byte	0x03, 0x50
        /*005a*/ 	.short	0x0000


	//----- nvinfo : EIATTR_MAXREG_COUNT
	.align		4
        /*005c*/ 	.byte	0x03, 0x1b
        /*005e*/ 	.short	0x00ff


	//----- nvinfo : EIATTR_MERCURY_ISA_VERSION
	.align		4
        /*0060*/ 	.byte	0x03, 0x5f
        /*0062*/ 	.short	0x0101


	//----- nvinfo : EIATTR_VRC_CTA_INIT_COUNT
	.align		4
        /*0064*/ 	.byte	0x02, 0x4a
	.zero		1
	.zero		1


	//----- nvinfo : EIATTR_EXIT_INSTR_OFFSETS
	.align		4
        /*0068*/ 	.byte	0x04, 0x1c
        /*006a*/ 	.short	(.L_787 - .L_786)


	//   ....[0]....
.L_786:
        /*006c*/ 	.word	0x00000070


	//   ....[1]....
        /*0070*/ 	.word	0x00000250


	//----- nvinfo : EIATTR_CBANK_PARAM_SIZE
	.align		4
.L_787:
        /*0074*/ 	.byte	0x03, 0x19
        /*0076*/ 	.short	0x0018


	//----- nvinfo : EIATTR_PARAM_CBANK
	.align		4
        /*0078*/ 	.byte	0x04, 0x0a
        /*007a*/ 	.short	(.L_789 - .L_788)
	.align		4
.L_788:
        /*007c*/ 	.word	index@(.nv.constant0._Z9cx_kernelPhiiii)
        /*0080*/ 	.short	0x0380
        /*0082*/ 	.short	0x0018


	//----- nvinfo : EIATTR_SW_WAR
	.align		4
.L_789:
        /*0084*/ 	.byte	0x04, 0x36
        /*0086*/ 	.short	(.L_791 - .L_790)
.L_790:
        /*0088*/ 	.word	0x00000008
.L_791:


//--------------------- .nv.info._Z9u3_kernelPhP17curandStateXORWOWP7double2iiiddd --------------------------
	.section	.nv.info._Z9u3_kernelPhP17curandStateXORWOWP7double2iiiddd,"",@"SHT_CUDA_INFO"
	.sectionflags	@""
	.align	4


	//----- nvinfo : EIATTR_CUDA_API_VERSION
	.align		4
        /*0000*/ 	.byte	0x04, 0x37
        /*0002*/ 	.short	(.L_793 - .L_792)
.L_792:
        /*0004*/ 	.word	0x00000082


	//----- nvinfo : EIATTR_KPARAM_INFO
	.align		4
.L_793:
        /*0008*/ 	.byte	0x04, 0x17
        /*000a*/ 	.short	(.L_795 - .L_794)
.L_794:
        /*000c*/ 	.word	0x00000000
        /*0010*/ 	.short	0x0008
        /*0012*/ 	.short	0x0038
        /*0014*/ 	.byte	0x00, 0xf0, 0x21, 0x00


	//----- nvinfo : EIATTR_KPARAM_INFO
	.align		4
.L_795:
        /*0018*/ 	.byte	0x04, 0x17
        /*001a*/ 	.short	(.L_797 - .L_796)
.L_796:
        /*001c*/ 	.word	0x00000000
        /*0020*/ 	.short	0x0007
        /*0022*/ 	.short	0x0030
        /*0024*/ 	.byte	0x00, 0xf0, 0x21, 0x00


	//----- nvinfo : EIATTR_KPARAM_INFO
	.align		4
.L_797:
        /*0028*/ 	.byte	0x04, 0x17
        /*002a*/ 	.short	(.L_799 - .L_798)
.L_798:
        /*002c*/ 	.word	0x00000000
        /*0030*/ 	.short	0x0006
        /*0032*/ 	.short	0x0028
        /*0034*/ 	.byte	0x00, 0xf0, 0x21, 0x00


	//----- nvinfo : EIATTR_KPARAM_INFO
	.align		4
.L_799:
        /*0038*/ 	.byte	0x04, 0x17
        /*003a*/ 	.short	(.L_801 - .L_800)
.L_800:
        /*003c*/ 	.word	0x00000000
        /*0040*/ 	.short	0x0005
        /*0042*/ 	.short	0x0020
        /*0044*/ 	.byte	0x00, 0xf0, 0x11, 0x00


	//----- nvinfo : EIATTR_KPARAM_INFO
	.align		4
.L_801:
        /*0048*/ 	.byte	0x04, 0x17
        /*004a*/ 	.short	(.L_803 - .L_802)
.L_802:
        /*004c*/ 	.word	0x00000000
        /*0050*/ 	.short	0x0004
        /*0052*/ 	.short	0x001c
        /*0054*/ 	.byte	0x00, 0xf0, 0x11, 0x00


	//----- nvinfo : EIATTR_KPARAM_INFO
	.align		4
.L_803:
        /*0058*/ 	.byte	0x04, 0x17
        /*005a*/ 	.short	(.L_805 - .L_804)
.L_804:
        /*005c*/ 	.word	0x00000000
        /*0060*/ 	.short	0x0003
        /*0062*/ 	.short	0x0018
        /*0064*/ 	.byte	0x00, 0xf0, 0x11, 0x00


	//----- nvinfo : EIATTR_KPARAM_INFO
	.align		4
.L_805:
        /*0068*/ 	.byte	0x04, 0x17
        /*006a*/ 	.short	(.L_807 - .L_806)
.L_806:
        /*006c*/ 	.word	0x00000000
        /*0070*/ 	.short	0x0002
        /*0072*/ 	.short	0x0010
        /*0074*/ 	.byte	0x00, 0xf5, 0x21, 0x00


	//----- nvinfo : EIATTR_KPARAM_INFO
	.align		4
.L_807:
        /*0078*/ 	.byte	0x04, 0x17
        /*007a*/ 	.short	(.L_809 - .L_808)
.L_808:
        /*007c*/ 	.word	0x00000000
        /*0080*/ 	.short	0x0001
        /*0082*/ 	.short	0x0008
        /*0084*/ 	.byte	0x00, 0xf5, 0x21, 0x00


	//----- nvinfo : EIATTR_KPARAM_INFO
	.align		4
.L_809:
        /*0088*/ 	.byte	0x04, 0x17
        /*008a*/ 	.short	(.L_811 - .L_810)
.L_810:
        /*008c*/ 	.word	0x00000000
        /*0090*/ 	.short	0x0000
        /*0092*/ 	.short	0x0000
        /*0094*/ 	.byte	0x00, 0xf5, 0x21, 0x00


	//----- nvinfo : EIATTR_SPARSE_MMA_MASK
	.align		4
.L_811:
        /*0098*/ 	.byte	0x03, 0x50
        /*009a*/ 	.short	0x0000


	//----- nvinfo : EIATTR_MAXREG_COUNT
	.align		4
        /*009c*/ 	.byte	0x03, 0x1b
        /*009e*/ 	.short	0x00ff


	//----- nvinfo : EIATTR_MERCURY_ISA_VERSION
	.align		4
        /*00a0*/ 	.byte	0x03, 0x5f
        /*00a2*/ 	.short	0x0101


	//----- nvinfo : EIATTR_VRC_CTA_INIT_COUNT
	.align		4
        /*00a4*/ 	.byte	0x02, 0x4a
	.zero		1
	.zero		1


	//----- nvinfo : EIATTR_EXIT_INSTR_OFFSETS
	.align		4
        /*00a8*/ 	.byte	0x04, 0x1c
        /*00aa*/ 	.short	(.L_813 - .L_812)


	//   ....[0]....
.L_812:
        /*00ac*/ 	.word	0x00000080


	//   ....[1]....
        /*00b0*/ 	.word	0x00002280


	//----- nvinfo : EIATTR_CRS_STACK_SIZE
	.align		4
.L_813:
        /*00b4*/ 	.byte	0x04, 0x1e
        /*00b6*/ 	.short	(.L_815 - .L_814)
.L_814:
        /*00b8*/ 	.word	0x00000000


	//----- nvinfo : EIATTR_CBANK_PARAM_SIZE
	.align		4
.L_815:
        /*00bc*/ 	.byte	0x03, 0x19
        /*00be*/ 	.short	0x0040


	//----- nvinfo : EIATTR_PARAM_CBANK
	.align		4
        /*00c0*/ 	.byte	0x04, 0x0a
        /*00c2*/ 	.short	(.L_817 - .L_816)
	.align		4
.L_816:
        /*00c4*/ 	.word	index@(.nv.constant0._Z9u3_kernelPhP17curandStateXORWOWP7double2iiiddd)
        /*00c8*/ 	.short	0x0380
        /*00ca*/ 	.short	0x0040


	//----- nvinfo : EIATTR_SW_WAR
	.align		4
.L_817:
        /*00cc*/ 	.byte	0x04, 0x36
        /*00ce*/ 	.short	(.L_819 - .L_818)
.L_818:
        /*00d0*/ 	.word	0x00000008
.L_819:


//--------------------- .nv.info._Z8x_kernelPhiii --------------------------
	.section	.nv.info._Z8x_kernelPhiii,"",@"SHT_CUDA_INFO"
	.sectionflags	@""
	.align	4


	//----- nvinfo : EIATTR_CUDA_API_VERSION
	.align		4
        /*0000*/ 	.byte	0x04, 0x37
        /*0002*/ 	.short	(.L_821 - .L_820)
.L_820:
        /*0004*/ 	.word	0x00000082


	//----- nvinfo : EIATTR_KPARAM_INFO
	.align		4
.L_821:
        /*0008*/ 	.byte	0x04, 0x17
        /*000a*/ 	.short	(.L_823 - .L_822)
.L_822:
        /*000c*/ 	.word	0x00000000
        /*0010*/ 	.short	0x0003
        /*0012*/ 	.short	0x0010
        /*0014*/ 	.byte	0x00, 0xf0, 0x11, 0x00


	//----- nvinfo : EIATTR_KPARAM_INFO
	.align		4
.L_823:
        /*0018*/ 	.byte	0x04, 0x17
        /*001a*/ 	.short	(.L_825 - .L_824)
.L_824:
        /*001c*/ 	.word	0x00000000
        /*0020*/ 	.short	0x0002
        /*0022*/ 	.short	0x000c
        /*0024*/ 	.byte	0x00, 0xf0, 0x11, 0x00


	//----- nvinfo : EIATTR_KPARAM_INFO
	.align		4
.L_825:
        /*0028*/ 	.byte	0x04, 0x17
        /*002a*/ 	.short	(.L_827 - .L_826)
.L_826:
        /*002c*/ 	.word	0x00000000
        /*0030*/ 	.short	0x0001
        /*0032*/ 	.short	0x0008
        /*0034*/ 	.byte	0x00, 0xf0, 0x11, 0x00


	//----- nvinfo : EIATTR_KPARAM_INFO
	.align		4
.L_827:
        /*0038*/ 	.byte	0x04, 0x17
        /*003a*/ 	.short	(.L_829 - .L_828)
.L_828:
        /*003c*/ 	.word	0x00000000
        /*0040*/ 	.short	0x0000
        /*0042*/ 	.short	0x0000
        /*0044*/ 	.byte	0x00, 0xf5, 0x21, 0x00


	//----- nvinfo : EIATTR_SPARSE_MMA_MASK
	.align		4
.L_829:
        /*0048*/ 	.byte	0x03, 0x50
        /*004a*/ 	.short	0x0000


	//----- nvinfo : EIATTR_MAXREG_COUNT
	.align		4
        /*004c*/ 	.byte	0x03, 0x1b
        /*004e*/ 	.short	0x00ff


	//----- nvinfo : EIATTR_MERCURY_ISA_VERSION
	.align		4
        /*0050*/ 	.byte	0x03, 0x5f
        /*0052*/ 	.short	0x0101


	//----- nvinfo : EIATTR_VRC_CTA_INIT_COUNT
	.align		4
        /*0054*/ 	.byte	0x02, 0x4a
	.zero		1
	.zero		1


	//----- nvinfo : EIATTR_EXIT_INSTR_OFFSETS
	.align		4
        /*0058*/ 	.byte	0x04, 0x1c
        /*005a*/ 	.short	(.L_831 - .L_830)


	//   ....[0]....
.L_830:
        /*005c*/ 	.word	0x00000070


	//   ....[1]....
        /*0060*/ 	.word	0x000001e0


	//----- nvinfo : EIATTR_CBANK_PARAM_SIZE
	.align		4
.L_831:
        /*0064*/ 	.byte	0x03, 0x19
        /*0066*/ 	.short	0x0014


	//----- nvinfo : EIATTR_PARAM_CBANK
	.align		4
        /*0068*/ 	.byte	0x04, 0x0a
        /*006a*/ 	.short	(.L_833 - .L_832)
	.align		4
.L_832:
        /*006c*/ 	.word	index@(.nv.constant0._Z8x_kernelPhiii)
        /*0070*/ 	.short	0x0380
        /*0072*/ 	.short	0x0014


	//----- nvinfo : EIATTR_SW_WAR
	.align		4
.L_833:
        /*0074*/ 	.byte	0x04, 0x36
        /*0076*/ 	.short	(.L_835 - .L_834)
.L_834:
        /*0078*/ 	.word	0x00000008
.L_835:


//--------------------- .nv.info._Z18init_weight_kernelP7double2i --------------------------
	.section	.nv.info._Z18init_weight_kernelP7double2i,"",@"SHT_CUDA_INFO"
	.sectionflags	@""
	.align	4


	//----- nvinfo : EIATTR_CUDA_API_VERSION
	.align		4
        /*0000*/ 	.byte	0x04, 0x37
        /*0002*/ 	.short	(.L_837 - .L_836)
.L_836:
        /*0004*/ 	.word	0x00000082


	//----- nvinfo : EIATTR_KPARAM_INFO
	.align		4
.L_837:
        /*0008*/ 	.byte	0x04, 0x17
        /*000a*/ 	.short	(.L_839 - .L_838)
.L_838:
        /*000c*/ 	.word	0x00000000
        /*0010*/ 	.short	0x0001
        /*0012*/ 	.short	0x0008
        /*0014*/ 	.byte	0x00, 0xf0, 0x11, 0x00


	//----- nvinfo : EIATTR_KPARAM_INFO
	.align		4
.L_839:
        /*0018*/ 	.byte	0x04, 0x17
        /*001a*/ 	.short	(.L_841 - .L_840)
.L_840:
        /*001c*/ 	.word	0x00000000
        /*0020*/ 	.short	0x0000
        /*0022*/ 	.short	0x0000
        /*0024*/ 	.byte	0x00, 0xf5, 0x21, 0x00


	//----- nvinfo : EIATTR_SPARSE_MMA_MASK
	.align		4
.L_841:
        /*0028*/ 	.byte	0x03, 0x50
        /*002a*/ 	.short	0x0000


	//----- nvinfo : EIATTR_MAXREG_COUNT
	.align		4
        /*002c*/ 	.byte	0x03, 0x1b
        /*002e*/ 	.short	0x00ff


	//----- nvinfo : EIATTR_MERCURY_ISA_VERSION
	.align		4
        /*0030*/ 	.byte	0x03, 0x5f
        /*0032*/ 	.short	0x0101


	//----- nvinfo : EIATTR_VRC_CTA_INIT_COUNT
	.align		4
        /*0034*/ 	.byte	0x02, 0x4a
	.zero		1
	.zero		1


	//----- nvinfo : EIATTR_EXIT_INSTR_OFFSETS
	.align		4
        /*0038*/ 	.byte	0x04, 0x1c
        /*003a*/ 	.short	(.L_843 - .L_842)


	//   ....[0]....
.L_842:
        /*003c*/ 	.word	0x00000070


	//   ....[1]....
        /*0040*/ 	.word	0x000000f0


	//----- nvinfo : EIATTR_CBANK_PARAM_SIZE
	.align		4
.L_843:
        /*0044*/ 	.byte	0x03, 0x19
        /*0046*/ 	.short	0x000c


	//----- nvinfo : EIATTR_PARAM_CBANK
	.align		4
        /*0048*/ 	.byte	0x04, 0x0a
        /*004a*/ 	.short	(.L_845 - .L_844)
	.align		4
.L_844:
        /*004c*/ 	.word	index@(.nv.constant0._Z18init_weight_kernelP7double2i)
        /*0050*/ 	.short	0x0380
        /*0052*/ 	.short	0x000c


	//----- nvinfo : EIATTR_SW_WAR
	.align		4
.L_845:
        /*0054*/ 	.byte	0x04, 0x36
        /*0056*/ 	.short	(.L_847 - .L_846)
.L_846:
        /*0058*/ 	.word	0x00000008
.L_847:


//--------------------- .nv.info._Z18init_curand_kernelP17curandStateXORWOWiy --------------------------
	.section	.nv.info._Z18init_curand_kernelP17curandStateXORWOWiy,"",@"SHT_CUDA_INFO"
	.sectionflags	@""
	.align	4


	//----- nvinfo : EIATTR_CUDA_API_VERSION
	.align		4
        /*0000*/ 	.byte	0x04, 0x37
        /*0002*/ 	.short	(.L_849 - .L_848)
.L_848:
        /*0004*/ 	.word	0x00000082


	//----- nvinfo : EIATTR_KPARAM_INFO
	.align		4
.L_849:
        /*0008*/ 	.byte	0x04, 0x17
        /*000a*/ 	.short	(.L_851 - .L_850)
.L_850:
        /*000c*/ 	.word	0x00000000
        /*0010*/ 	.short	0x0002
        /*0012*/ 	.short	0x0010
        /*0014*/ 	.byte	0x00, 0xf0, 0x21, 0x00


	//----- nvinfo : EIATTR_KPARAM_INFO
	.align		4
.L_851:
        /*0018*/ 	.byte	0x04, 0x17
        /*001a*/ 	.short	(.L_853 - .L_852)
.L_852:
        /*001c*/ 	.word	0x00000000
        /*0020*/ 	.short	0x0001
        /*0022*/ 	.short	0x0008
        /*0024*/ 	.byte	0x00, 0xf0, 0x11, 0x00


	//----- nvinfo : EIATTR_KPARAM_INFO
	.align		4
.L_853:
        /*0028*/ 	.byte	0x04, 0x17
        /*002a*/ 	.short	(.L_855 - .L_854)
.L_854:
        /*002c*/ 	.word	0x00000000
        /*0030*/ 	.short	0x0000
        /*0032*/ 	.short	0x0000
        /*0034*/ 	.byte	0x00, 0xf5, 0x21, 0x00


	//----- nvinfo : EIATTR_SPARSE_MMA_MASK
	.align		4
.L_855:
        /*0038*/ 	.byte	0x03, 0x50
        /*003a*/ 	.short	0x0000


	//----- nvinfo : EIATTR_MAXREG_COUNT
	.align		4
        /*003c*/ 	.byte	0x03, 0x1b
        /*003e*/ 	.short	0x00ff


	//----- nvinfo : EIATTR_MERCURY_ISA_VERSION
	.align		4
        /*0040*/ 	.byte	0x03, 0x5f
        /*0042*/ 	.short	0x0101


	//----- nvinfo : EIATTR_VRC_CTA_INIT_COUNT
	.align		4
        /*0044*/ 	.byte	0x02, 0x4a
	.zero		1
	.zero		1


	//----- nvinfo : EIATTR_EXIT_INSTR_OFFSETS
	.align		4
        /*0048*/ 	.byte	0x04, 0x1c
        /*004a*/ 	.short	(.L_857 - .L_856)


	//   ....[0]....
.L_856:
        /*004c*/ 	.word	0x00000070


	//   ....[1]....
        /*0050*/ 	.word	0x00000f00


	//----- nvinfo : EIATTR_CRS_STACK_SIZE
	.align		4
.L_857:
        /*0054*/ 	.byte	0x04, 0x1e
        /*0056*/ 	.short	(.L_859 - .L_858)
.L_858:
        /*0058*/ 	.word	0x00000000


	//----- nvinfo : EIATTR_CBANK_PARAM_SIZE
	.align		4
.L_859:
        /*005c*/ 	.byte	0x03, 0x19
        /*005e*/ 	.short	0x0018


	//----- nvinfo : EIATTR_PARAM_CBANK
	.align		4
        /*0060*/ 	.byte	0x04, 0x0a
        /*0062*/ 	.short	(.L_861 - .L_860)
	.align		4
.L_860:
        /*0064*/ 	.word	index@(.nv.constant0._Z18init_curand_kernelP17curandStateXORWOWiy)
        /*0068*/ 	.short	0x0380
        /*006a*/ 	.short	0x0018


	//----- nvinfo : EIATTR_SW_WAR
	.align		4
.L_861:
        /*006c*/ 	.byte	0x04, 0x36
        /*006e*/ 	.short	(.L_863 - .L_862)
.L_862:
        /*0070*/ 	.word	0x00000008
.L_863:


//--------------------- .nv.callgraph             --------------------------
	.section	.nv.callgraph,"",@"SHT_CUDA_CALLGRAPH"
	.align	4
	.sectionentsize	8
	.align		4
        /*0000*/ 	.word	0x00000000
	.align		4
        /*0004*/ 	.word	0xffffffff
	.align		4
        /*0008*/ 	.word	0x00000000
	.align		4
        /*000c*/ 	.word	0xfffffffe
	.align		4
        /*0010*/ 	.word	0x00000000
	.align		4
        /*0014*/ 	.word	0xfffffffd
	.align		4
        /*0018*/ 	.word	0x00000000
	.align		4
        /*001c*/ 	.word	0xfffffffc


//--------------------- .nv.constant4             --------------------------
	.section	.nv.constant4,"a",@progbits
	.align	8
	.align		8
.nv.constant4:
        /*0000*/ 	.dword	precalc_xorwow_matrix
	.align		8
        /*0008*/ 	.dword	precalc_xorwow_offset_matrix
	.align		8
        /*0010*/ 	.dword	mrg32k3aM1
	.align		8
        /*0018*/ 	.dword	mrg32k3aM2
	.align		8
        /*0020*/ 	.dword	mrg32k3aM1SubSeq
	.align		8
        /*0028*/ 	.dword	mrg32k3aM2SubSeq
	.align		8
        /*0030*/ 	.dword	mrg32k3aM1Seq
	.align		8
        /*0038*/ 	.dword	mrg32k3aM2Seq
	.align		8
        /*0040*/ 	.dword	_ZN34_INTERNAL_f84a2fc2_4_k_cu_b81526594cuda3std3__45__cpo5beginE
	.align		8
        /*0048*/ 	.dword	_ZN34_INTERNAL_f84a2fc2_4_k_cu_b81526594cuda3std3__45__cpo3endE
	.align		8
        /*0050*/ 	.dword	_ZN34_INTERNAL_f84a2fc2_4_k_cu_b81526594cuda3std3__45__cpo6cbeginE
	.align		8
        /*0058*/ 	.dword	_ZN34_INTERNAL_f84a2fc2_4_k_cu_b81526594cuda3std3__45__cpo4cendE
	.align		8
        /*0060*/ 	.dword	_ZN34_INTERNAL_f84a2fc2_4_k_cu_b81526594cuda3std3__45__cpo6rbeginE
	.align		8
        /*0068*/ 	.dword	_ZN34_INTERNAL_f84a2fc2_4_k_cu_b81526594cuda3std3__45__cpo4rendE
	.align		8
        /*0070*/ 	.dword	_ZN34_INTERNAL_f84a2fc2_4_k_cu_b81526594cuda3std3__45__cpo7crbeginE
	.align		8
        /*0078*/ 	.dword	_ZN34_INTERNAL_f84a2fc2_4_k_cu_b81526594cuda3std3__45__cpo5crendE
	.align		8
        /*0080*/ 	.dword	_ZN34_INTERNAL_f84a2fc2_4_k_cu_b81526594cuda3std3__436_GLOBAL__N__f84a2fc2_4_k_cu_b81526596ignoreE
	.align		8
        /*0088*/ 	.dword	_ZN34_INTERNAL_f84a2fc2_4_k_cu_b81526594cuda3std3__419piecewise_constructE
	.align		8
        /*0090*/ 	.dword	_ZN34_INTERNAL_f84a2fc2_4_k_cu_b81526594cuda3std3__48in_placeE
	.align		8
        /*0098*/ 	.dword	_ZN34_INTERNAL_f84a2fc2_4_k_cu_b81526594cuda3std3__420unreachable_sentinelE
	.align		8
        /*00a0*/ 	.dword	_ZN34_INTERNAL_f84a2fc2_4_k_cu_b81526594cuda3std3__47nulloptE
	.align		8
        /*00a8*/ 	.dword	_ZN34_INTERNAL_f84a2fc2_4_k_cu_b81526594cuda3std3__48unexpectE
	.align		8
        /*00b0*/ 	.dword	_ZN34_INTERNAL_f84a2fc2_4_k_cu_b81526594cuda3std6ranges3__45__cpo4swapE
	.align		8
        /*00b8*/ 	.dword	_ZN34_INTERNAL_f84a2fc2_4_k_cu_b81526594cuda3std6ranges3__45__cpo9iter_moveE
	.align		8
        /*00c0*/ 	.dword	_ZN34_INTERNAL_f84a2fc2_4_k_cu_b81526594cuda3std6ranges3__45__cpo5beginE
	.align		8
        /*00c8*/ 	.dword	_ZN34_INTERNAL_f84a2fc2_4_k_cu_b81526594cuda3std6ranges3__45__cpo3endE
	.align		8
        /*00d0*/ 	.dword	_ZN34_INTERNAL_f84a2fc2_4_k_cu_b81526594cuda3std6ranges3__45__cpo6cbeginE
	.align		8
        /*00d8*/ 	.dword	_ZN34_INTERNAL_f84a2fc2_4_k_cu_b81526594cuda3std6ranges3__45__cpo4cendE
	.align		8
        /*00e0*/ 	.dword	_ZN34_INTERNAL_f84a2fc2_4_k_cu_b81526594cuda3std6ranges3__45__cpo7advanceE
	.align		8
        /*00e8*/ 	.dword	_ZN34_INTERNAL_f84a2fc2_4_k_cu_b81526594cuda3std6ranges3__45__cpo9iter_swapE
	.align		8
        /*00f0*/ 	.dword	_ZN34_INTERNAL_f84a2fc2_4_k_cu_b81526594cuda3std6ranges3__45__cpo4nextE
	.align		8
        /*00f8*/ 	.dword	_ZN34_INTERNAL_f84a2fc2_4_k_cu_b81526594cuda3std6ranges3__45__cpo4prevE
	.align		8
        /*0100*/ 	.dword	_ZN34_INTERNAL_f84a2fc2_4_k_cu_b81526594cuda3std6ranges3__45__cpo4dataE
	.align		8
        /*0108*/ 	.dword	_ZN34_INTERNAL_f84a2fc2_4_k_cu_b81526594cuda3std6ranges3__45__cpo5cdataE
	.align		8
        /*0110*/ 	.dword	_ZN34_INTERNAL_f84a2fc2_4_k_cu_b81526594cuda3std6ranges3__45__cpo4sizeE
	.align		8
        /*0118*/ 	.dword	_ZN34_INTERNAL_f84a2fc2_4_k_cu_b81526594cuda3std6ranges3__45__cpo5ssizeE
	.align		8
        /*0120*/ 	.dword	_ZN34_INTERNAL_f84a2fc2_4_k_cu_b81526594cuda3std6ranges3__45__cpo8distanceE
	.align		8
        /*0128*/ 	.dword	_ZN34_INTERNAL_f84a2fc2_4_k_cu_b81526596thrust24THRUST_300001_SM_1000_NS8cuda_cub3parE
	.align		8
        /*0130*/ 	.dword	_ZN34_INTERNAL_f84a2fc2_4_k_cu_b81526596thrust24THRUST_300001_SM_1000_NS8cuda_cub10par_nosyncE
	.align		8
        /*0138*/ 	.dword	_ZN34_INTERNAL_f84a2fc2_4_k_cu_b81526596thrust24THRUST_300001_SM_1000_NS6system6detail10sequential3seqE
	.align		8
        /*0140*/ 	.dword	_ZN34_INTERNAL_f84a2fc2_4_k_cu_b81526596thrust24THRUST_300001_SM_1000_NS6system3cpp3parE
	.align		8
        /*0148*/ 	.dword	_ZN34_INTERNAL_f84a2fc2_4_k_cu_b81526596thrust24THRUST_300001_SM_1000_NS12placeholders2_1E
	.align		8
        /*0150*/ 	.dword	_ZN34_INTERNAL_f84a2fc2_4_k_cu_b81526596thrust24THRUST_300001_SM_1000_NS12placeholders2_2E
	.align		8
        /*0158*/ 	.dword	_ZN34_INTERNAL_f84a2fc2_4_k_cu_b81526596thrust24THRUST_300001_SM_1000_NS12placeholders2_3E
	.align		8
        /*0160*/ 	.dword	_ZN34_INTERNAL_f84a2fc2_4_k_cu_b81526596thrust24THRUST_300001_SM_1000_NS12placeholders2_4E
	.align		8
        /*0168*/ 	.dword	_ZN34_INTERNAL_f84a2fc2_4_k_cu_b81526596thrust24THRUST_300001_SM_1000_NS12placeholders2_5E
	.align		8
        /*0170*/ 	.dword	_ZN34_INTERNAL_f84a2fc2_4_k_cu_b81526596thrust24THRUST_300001_SM_1000_NS12placeholders2_6E
	.align		8
        /*0178*/ 	.dword	_ZN34_INTERNAL_f84a2fc2_4_k_cu_b81526596thrust24THRUST_300001_SM_1000_NS12placeholders2_7E
	.align		8
        /*0180*/ 	.dword	_ZN34_INTERNAL_f84a2fc2_4_k_cu_b81526596thrust24THRUST_300001_SM_1000_NS12placeholders2_8E
	.align		8
        /*0188*/ 	.dword	_ZN34_INTERNAL_f84a2fc2_4_k_cu_b81526596thrust24THRUST_300001_SM_1000_NS12placeholders2_9E
	.align		8
        /*0190*/ 	.dword	_ZN34_INTERNAL_f84a2fc2_4_k_cu_b81526596thrust24THRUST_300001_SM_1000_NS12placeholders3_10E
	.align		8
        /*0198*/ 	.dword	_ZN34_INTERNAL_f84a2fc2_4_k_cu_b81526596thrust24THRUST_300001_SM_1000_NS3seqE
	.align		8
        /*01a0*/ 	.dword	_ZN34_INTERNAL_f84a2fc2_4_k_cu_b81526596thrust24THRUST_300001_SM_1000_NS6deviceE
	.align		8
        /*01a8*/ 	.dword	__cudart_i2opi_d
	.align		8
        /*01b0*/ 	.dword	__cudart_sin_cos_coeffs


//--------------------- .nv.constant3             --------------------------
	.section	.nv.constant3,"a",@progbits
	.align	8
.nv.constant3:
	.type		__cr_lgamma_table,@object
	.size		__cr_lgamma_table,(.L_8 - __cr_lgamma_table)
__cr_lgamma_table:
        /*0000*/ 	.byte	0x00, 0x00, 0x00, 0x00, 0x00, 0x00, 0x00, 0x00, 0x00, 0x00, 0x00, 0x00, 0x00, 0x00, 0x00, 0x00
        /*0010*/ 	.byte	0xef, 0x39, 0xfa, 0xfe, 0x42, 0x2e, 0xe6, 0x3f, 0x02, 0x20, 0x2a, 0xfa, 0x0b, 0xab, 0xfc, 0x3f
        /*0020*/ 	.byte	0xf9, 0x2c, 0x92, 0x7c, 0xa7, 0x6c, 0x09, 0x40, 0xc9, 0x79, 0x44, 0x3c, 0x64, 0x26, 0x13, 0x40
        /*0030*/ 	.byte	0xca, 0x01, 0xcf, 0x3a, 0x27, 0x51, 0x1a, 0x40, 0x30, 0xcc, 0x2d, 0xf3, 0xe1, 0x0c, 0x21, 0x40
        /*0040*/ 	.byte	0x0d, 0xb7, 0xfc, 0x82, 0x8e, 0x35, 0x25, 0x40
.L_8:


//--------------------- .text._ZN3cub18CUB_300001_SM_10006detail10radix_sort29DeviceRadixSortOnesweepKernelINS1_5radix10policy_hubImmyE10Policy1000ELNS0_9SortOrderE0EmmyiiNS1_21identity_decomposer_tEEEvPT5_SB_PT3_PKSC_PT1_PKSG_PT2_PKSK_T4_iiT6_ --------------------------
	.section	.text._ZN3cub18CUB_300001_SM_10006detail10radix_sort29DeviceRadixSortOnesweepKernelINS1_5radix10policy_hubImmyE10Policy1000ELNS0_9SortOrderE0EmmyiiNS1_21identity_decomposer_tEEEvPT5_SB_PT3_PKSC_PT1_PKSG_PT2_PKSK_T4_iiT6_,"ax",@progbits
	.align	128
        .global         _ZN3cub18CUB_300001_SM_10006detail10radix_sort29DeviceRadixSortOnesweepKernelINS1_5radix10policy_hubImmyE10Policy1000ELNS0_9SortOrderE0EmmyiiNS1_21identity_decomposer_tEEEvPT5_SB_PT3_PKSC_PT1_PKSG_PT2_PKSK_T4_iiT6_
        .type           _ZN3cub18CUB_300001_SM_10006detail10radix_sort29DeviceRadixSortOnesweepKernelINS1_5radix10policy_hubImmyE10Policy1000ELNS0_9SortOrderE0EmmyiiNS1_21identity_decomposer_tEEEvPT5_SB_PT3_PKSC_PT1_PKSG_PT2_PKSK_T4_iiT6_,@function
        .size           _ZN3cub18CUB_300001_SM_10006detail10radix_sort29DeviceRadixSortOnesweepKernelINS1_5radix10policy_hubImmyE10Policy1000ELNS0_9SortOrderE0EmmyiiNS1_21identity_decomposer_tEEEvPT5_SB_PT3_PKSC_PT1_PKSG_PT2_PKSK_T4_iiT6_,(.L_x_2161 - _ZN3cub18CUB_300001_SM_10006detail10radix_sort29DeviceRadixSortOnesweepKernelINS1_5radix10policy_hubImmyE10Policy1000ELNS0_9SortOrderE0EmmyiiNS1_21identity_decomposer_tEEEvPT5_SB_PT3_PKSC_PT1_PKSG_PT2_PKSK_T4_iiT6_)
        .other          _ZN3cub18CUB_300001_SM_10006detail10radix_sort29DeviceRadixSortOnesweepKernelINS1_5radix10policy_hubImmyE10Policy1000ELNS0_9SortOrderE0EmmyiiNS1_21identity_decomposer_tEEEvPT5_SB_PT3_PKSC_PT1_PKSG_PT2_PKSK_T4_iiT6_,@"STO_CUDA_ENTRY STV_DEFAULT"
_ZN3cub18CUB_300001_SM_10006detail10radix_sort29DeviceRadixSortOnesweepKernelINS1_5radix10policy_hubImmyE10Policy1000ELNS0_9SortOrderE0EmmyiiNS1_21identity_decomposer_tEEEvPT5_SB_PT3_PKSC_PT1_PKSG_PT2_PKSK_T4_iiT6_:
.text._ZN3cub18CUB_300001_SM_10006detail10radix_sort29DeviceRadixSortOnesweepKernelINS1_5radix10policy_hubImmyE10Policy1000ELNS0_9SortOrderE0EmmyiiNS1_21identity_decomposer_tEEEvPT5_SB_PT3_PKSC_PT1_PKSG_PT2_PKSK_T4_iiT6_:
[----:B------:R-:W-:Y:S01]  /*0000*/  LDC R1, c[0x0][0x37c] ;  /* 0x0000df00ff017b82 */ /* 0x000fe20000000800 */
[----:B------:R-:W0:Y:S01]  /*0010*/  S2R R19, SR_TID.X ;  /* 0x0000000000137919 */ /* 0x000e220000002100 */
[----:B------:R-:W-:Y:S01]  /*0020*/  MOV R41, 0x400 ;  /* 0x0000040000297802 */ /* 0x000fe20000000f00 */
[----:B------:R-:W1:Y:S01]  /*0030*/  LDCU.64 UR8, c[0x0][0x358] ;  /* 0x00006b00ff0877ac */ /* 0x000e620008000a00 */
[----:B------:R-:W-:Y:S01]  /*0040*/  BSSY.RECONVERGENT B0, `(.L_x_0) ;  /* 0x000000c000007945 */ /* 0x000fe20003800200 */
[----:B------:R-:W2:Y:S01]  /*0050*/  S2R R0, SR_CgaCtaId ;  /* 0x0000000000007919 */ /* 0x000ea20000008800 */
[----:B0-----:R-:W-:Y:S02]  /*0060*/  ISETP.NE.AND P0, PT, R19, RZ, PT ;  /* 0x000000ff1300720c */ /* 0x001fe40003f05270 */
[----:B--2---:R-:W-:-:S11]  /*0070*/  LEA R41, R0, R41, 0x18 ;  /* 0x0000002900297211 */ /* 0x004fd600078ec0ff */
[----:B-1----:R-:W-:Y:S05]  /*0080*/  @P0 BRA `(.L_x_1) ;  /* 0x00000000001c0947 */ /* 0x002fea0003800000 */
[----:B------:R-:W0:Y:S01]  /*0090*/  LDC.64 R2, c[0x0][0x388] ;  /* 0x0000e200ff027b82 */ /* 0x000e220000000a00 */
[----:B------:R-:W-:-:S05]  /*00a0*/  IMAD.MOV.U32 R5, RZ, RZ, 0x1 ;  /* 0x00000001ff057424 */ /* 0x000fca00078e00ff */
[----:B0-----:R-:W2:Y:S02]  /*00b0*/  ATOMG.E.ADD.STRONG.GPU PT, R2, desc[UR8][R2.64], R5 ;  /* 0x80000005020279a8 */ /* 0x001ea400081ef108 */
[----:B------:R-:W0:Y:S01]  /*00c0*/  S2UR UR5, SR_CgaCtaId ;  /* 0x00000000000579c3 */ /* 0x000e220000008800 */
[----:B------:R-:W-:Y:S02]  /*00d0*/  UMOV UR4, 0x400 ;  /* 0x0000040000047882 */ /* 0x000fe40000000000 */
[----:B0-----:R-:W-:-:S09]  /*00e0*/  ULEA UR4, UR5, UR4, 0x18 ;  /* 0x0000000405047291 */ /* 0x001fd2000f8ec0ff */
[----:B--2---:R0:W-:Y:S03]  /*00f0*/  STS [UR4+0x9000], R2 ;  /* 0x00900002ff007988 */ /* 0x0041e60008000804 */
.L_x_1:
[----:B------:R-:W-:Y:S05]  /*0100*/  BSYNC.RECONVERGENT B0 ;  /* 0x0000000000007941 */ /* 0x000fea0003800200 */
.L_x_0:
[----:B------:R-:W-:Y:S01]  /*0110*/  BAR.SYNC.DEFER_BLOCKING 0x0 ;  /* 0x0000000000007b1d */ /* 0x000fe20000010000 */
[----:B0-----:R-:W-:-:S05]  /*0120*/  SHF.R.U32.HI R2, RZ, 0x5, R19 ;  /* 0x00000005ff027819 */ /* 0x001fca0000011613 */
[----:B------:R-:W0:Y:S01]  /*0130*/  LDCU UR4, c[0x0][0x3c0] ;  /* 0x00007800ff0477ac */ /* 0x000e220008000800 */
[----:B------:R-:W1:Y:S01]  /*0140*/  S2R R42, SR_LANEID ;  /* 0x00000000002a7919 */ /* 0x000e620000000000 */
[----:B------:R-:W2:Y:S02]  /*0150*/  LDS R4, [R41+0x9000] ;  /* 0x0090000029047984 */ /* 0x000ea40000000800 */
[----:B--2---:R-:W-:-:S04]  /*0160*/  IMAD R3, R4, 0x1200, RZ ;  /* 0x0000120004037824 */ /* 0x004fc800078e02ff */
[----:B------:R-:W-:Y:S01]  /*0170*/  VIADD R39, R3, 0x1200 ;  /* 0x0000120003277836 */ /* 0x000fe20000000000 */
[----:B------:R-:W-:-:S04]  /*0180*/  SHF.R.S32.HI R48, RZ, 0x1f, R3 ;  /* 0x0000001fff307819 */ /* 0x000fc80000011403 */
[----:B0-----:R-:W-:-:S13]  /*0190*/  ISETP.GT.AND P0, PT, R39, UR4, PT ;  /* 0x0000000427007c0c */ /* 0x001fda000bf04270 */
[----:B-1----:R-:W-:Y:S05]  /*01a0*/  @P0 BRA `(.L_x_2) ;  /* 0x0000000000540947 */ /* 0x002fea0003800000 */
[----:B------:R-:W0:Y:S01]  /*01b0*/  LDCU.64 UR4, c[0x0][0x3a8] ;  /* 0x00007500ff0477ac */ /* 0x000e220008000a00 */
[C---:B------:R-:W-:Y:S02]  /*01c0*/  LOP3.LUT R0, R19.reuse, 0x1f, RZ, 0xc0, !PT ;  /* 0x0000001f13007812 */ /* 0x040fe400078ec0ff */
[----:B------:R-:W-:-:S05]  /*01d0*/  LOP3.LUT R5, R19, 0x3e0, RZ, 0xc0, !PT ;  /* 0x000003e013057812 */ /* 0x000fca00078ec0ff */
[----:B------:R-:W-:-:S05]  /*01e0*/  IMAD R0, R5, 0xc, R0 ;  /* 0x0000000c05007824 */ /* 0x000fca00078e0200 */
[----:B------:R-:W-:-:S05]  /*01f0*/  IADD3 R3, P0, PT, R3, R0, RZ ;  /* 0x0000000003037210 */ /* 0x000fca0007f1e0ff */
[----:B------:R-:W-:Y:S01]  /*0200*/  IMAD.X R48, RZ, RZ, R48, P0 ;  /* 0x000000ffff307224 */ /* 0x000fe200000e0630 */
[----:B0-----:R-:W-:-:S04]  /*0210*/  LEA R6, P0, R3, UR4, 0x3 ;  /* 0x0000000403067c11 */ /* 0x001fc8000f8018ff */
[----:B------:R-:W-:-:S05]  /*0220*/  LEA.HI.X R7, R3, UR5, R48, 0x3, P0 ;  /* 0x0000000503077c11 */ /* 0x000fca00080f1c30 */
[----:B------:R0:W5:Y:S04]  /*0230*/  LDG.E.64 R36, desc[UR8][R6.64] ;  /* 0x0000000806247981 */ /* 0x000168000c1e1b00 */
        /* <DEDUP_REMOVED lines=10> */
[----:B------:R0:W5:Y:S01]  /*02e0*/  LDG.E.64 R14, desc[UR8][R6.64+0xb00] ;  /* 0x000b0008060e7981 */ /* 0x000162000c1e1b00 */
[----:B------:R-:W-:Y:S05]  /*02f0*/  BRA `(.L_x_3) ;  /* 0x0000000400107947 */ /* 0x000fea0003800000 */
.L_x_2:
[----:B------:R-:W0:Y:S01]  /*0300*/  LDCU.64 UR6, c[0x0][0x3a8] ;  /* 0x00007500ff0677ac */ /* 0x000e220008000a00 */
[C---:B------:R-:W-:Y:S01]  /*0310*/  LOP3.LUT R0, R19.reuse, 0x1f, RZ, 0xc0, !PT ;  /* 0x0000001f13007812 */ /* 0x040fe200078ec0ff */
[----:B------:R-:W-:Y:S01]  /*0320*/  IMAD.MOV.U32 R36, RZ, RZ, -0x1 ;  /* 0xffffffffff247424 */ /* 0x000fe200078e00ff */
[----:B------:R-:W-:Y:S01]  /*0330*/  LOP3.LUT R5, R19, 0x3e0, RZ, 0xc0, !PT ;  /* 0x000003e013057812 */ /* 0x000fe200078ec0ff */
[----:B------:R-:W-:Y:S02]  /*0340*/  IMAD.MOV.U32 R37, RZ, RZ, -0x1 ;  /* 0xffffffffff257424 */ /* 0x000fe400078e00ff */
[----:B------:R-:W-:Y:S02]  /*0350*/  IMAD.MOV.U32 R34, RZ, RZ, -0x1 ;  /* 0xffffffffff227424 */ /* 0x000fe400078e00ff */
[----:B------:R-:W-:Y:S01]  /*0360*/  IMAD R0, R5, 0xc, R0 ;  /* 0x0000000c05007824 */ /* 0x000fe200078e0200 */
[----:B------:R-:W-:Y:S01]  /*0370*/  IADD3 R5, PT, PT, -R3, UR4, RZ ;  /* 0x0000000403057c10 */ /* 0x000fe2000fffe1ff */
[----:B------:R-:W-:-:S02]  /*0380*/  IMAD.MOV.U32 R35, RZ, RZ, -0x1 ;  /* 0xffffffffff237424 */ /* 0x000fc400078e00ff */
[C---:B------:R-:W-:Y:S01]  /*0390*/  VIADD R8, R0.reuse, 0x40 ;  /* 0x0000004000087836 */ /* 0x040fe20000000000 */
[----:B------:R-:W-:Y:S01]  /*03a0*/  IADD3 R3, P0, PT, R3, R0, RZ ;  /* 0x0000000003037210 */ /* 0x000fe20007f1e0ff */
[C---:B------:R-:W-:Y:S01]  /*03b0*/  VIADD R6, R0.reuse, 0x20 ;  /* 0x0000002000067836 */ /* 0x040fe20000000000 */
[CC--:B------:R-:W-:Y:S01]  /*03c0*/  ISETP.GE.AND P3, PT, R0.reuse, R5.reuse, PT ;  /* 0x000000050000720c */ /* 0x0c0fe20003f66270 */
[----:B------:R-:W-:Y:S01]  /*03d0*/  VIADD R10, R0, 0x60 ;  /* 0x00000060000a7836 */ /* 0x000fe20000000000 */
[-C--:B------:R-:W-:Y:S01]  /*03e0*/  ISETP.GE.AND P6, PT, R8, R5.reuse, PT ;  /* 0x000000050800720c */ /* 0x080fe20003fc6270 */
[----:B------:R-:W-:Y:S01]  /*03f0*/  VIADD R8, R0, 0x80 ;  /* 0x0000008000087836 */ /* 0x000fe20000000000 */
[-C--:B------:R-:W-:Y:S01]  /*0400*/  ISETP.GE.AND P2, PT, R6, R5.reuse, PT ;  /* 0x000000050600720c */ /* 0x080fe20003f46270 */
[----:B------:R-:W-:Y:S01]  /*0410*/  IMAD.X R48, RZ, RZ, R48, P0 ;  /* 0x000000ffff307224 */ /* 0x000fe200000e0630 */
[C---:B0-----:R-:W-:Y:S01]  /*0420*/  LEA R6, P4, R3.reuse, UR6, 0x3 ;  /* 0x0000000603067c11 */ /* 0x041fe2000f8818ff */
[----:B------:R-:W-:Y:S01]  /*0430*/  IMAD.MOV.U32 R32, RZ, RZ, -0x1 ;  /* 0xffffffffff207424 */ /* 0x000fe200078e00ff */
[-C--:B------:R-:W-:Y:S01]  /*0440*/  ISETP.GE.AND P5, PT, R10, R5.reuse, PT ;  /* 0x000000050a00720c */ /* 0x080fe20003fa6270 */
[----:B------:R-:W-:Y:S01]  /*0450*/  VIADD R10, R0, 0xa0 ;  /* 0x000000a0000a7836 */ /* 0x000fe20000000000 */
[-C--:B------:R-:W-:Y:S01]  /*0460*/  ISETP.GE.AND P1, PT, R8, R5.reuse, PT ;  /* 0x000000050800720c */ /* 0x080fe20003f26270 */
[----:B------:R-:W-:Y:S01]  /*0470*/  VIADD R8, R0, 0xe0 ;  /* 0x000000e000087836 */ /* 0x000fe20000000000 */
[----:B------:R-:W-:Y:S01]  /*0480*/  LEA.HI.X R7, R3, UR7, R48, 0x3, P4 ;  /* 0x0000000703077c11 */ /* 0x000fe2000a0f1c30 */
[----:B------:R-:W-:Y:S01]  /*0490*/  IMAD.MOV.U32 R33, RZ, RZ, -0x1 ;  /* 0xffffffffff217424 */ /* 0x000fe200078e00ff */
[----:B------:R-:W-:Y:S01]  /*04a0*/  ISETP.GE.AND P0, PT, R10, R5, PT ;  /* 0x000000050a00720c */ /* 0x000fe20003f06270 */
[----:B------:R-:W-:-:S02]  /*04b0*/  VIADD R10, R0, 0x100 ;  /* 0x00000100000a7836 */ /* 0x000fc40000000000 */
[----:B------:R1:W5:Y:S01]  /*04c0*/  @!P3 LDG.E.64 R36, desc[UR8][R6.64] ;  /* 0x000000080624b981 */ /* 0x000362000c1e1b00 */
[-C--:B------:R-:W-:Y:S01]  /*04d0*/  ISETP.GE.AND P3, PT, R8, R5.reuse, PT ;  /* 0x000000050800720c */ /* 0x080fe20003f66270 */
[C---:B------:R-:W-:Y:S02]  /*04e0*/  VIADD R12, R0.reuse, 0xc0 ;  /* 0x000000c0000c7836 */ /* 0x040fe40000000000 */
[----:B------:R-:W-:Y:S01]  /*04f0*/  VIADD R8, R0, 0x120 ;  /* 0x0000012000087836 */ /* 0x000fe20000000000 */
[----:B------:R1:W5:Y:S01]  /*0500*/  @!P2 LDG.E.64 R34, desc[UR8][R6.64+0x100] ;  /* 0x000100080622a981 */ /* 0x000362000c1e1b00 */
[-C--:B------:R-:W-:Y:S01]  /*0510*/  ISETP.GE.AND P2, PT, R10, R5.reuse, PT ;  /* 0x000000050a00720c */ /* 0x080fe20003f46270 */
[----:B------:R-:W-:Y:S01]  /*0520*/  IMAD.MOV.U32 R10, RZ, RZ, -0x1 ;  /* 0xffffffffff0a7424 */ /* 0x000fe200078e00ff */
[-C--:B------:R-:W-:Y:S01]  /*0530*/  ISETP.GE.AND P4, PT, R12, R5.reuse, PT ;  /* 0x000000050c00720c */ /* 0x080fe20003f86270 */
[----:B------:R-:W-:Y:S01]  /*0540*/  IMAD.MOV.U32 R11, RZ, RZ, -0x1 ;  /* 0xffffffffff0b7424 */ /* 0x000fe200078e00ff */
[----:B------:R1:W5:Y:S01]  /*0550*/  @!P6 LDG.E.64 R32, desc[UR8][R6.64+0x200] ;  /* 0x000200080620e981 */ /* 0x000362000c1e1b00 */
[----:B------:R-:W-:Y:S01]  /*0560*/  IMAD.MOV.U32 R30, RZ, RZ, -0x1 ;  /* 0xffffffffff1e7424 */ /* 0x000fe200078e00ff */
[----:B------:R-:W-:Y:S01]  /*0570*/  ISETP.GE.AND P6, PT, R8, R5, PT ;  /* 0x000000050800720c */ /* 0x000fe20003fc6270 */
[----:B------:R-:W-:-:S02]  /*0580*/  IMAD.MOV.U32 R31, RZ, RZ, -0x1 ;  /* 0xffffffffff1f7424 */ /* 0x000fc400078e00ff */
[C---:B------:R-:W-:Y:S01]  /*0590*/  VIADD R12, R0.reuse, 0x140 ;  /* 0x00000140000c7836 */ /* 0x040fe20000000000 */
[----:B------:R1:W5:Y:S01]  /*05a0*/  @!P5 LDG.E.64 R10, desc[UR8][R6.64+0x300] ;  /* 0x00030008060ad981 */ /* 0x000362000c1e1b00 */
[----:B------:R-:W-:-:S03]  /*05b0*/  VIADD R8, R0, 0x160 ;  /* 0x0000016000087836 */ /* 0x000fc60000000000 */
[----:B------:R1:W5:Y:S01]  /*05c0*/  @!P1 LDG.E.64 R30, desc[UR8][R6.64+0x400] ;  /* 0x00040008061e9981 */ /* 0x000362000c1e1b00 */
[-C--:B------:R-:W-:Y:S02]  /*05d0*/  ISETP.GE.AND P5, PT, R12, R5.reuse, PT ;  /* 0x000000050c00720c */ /* 0x080fe40003fa6270 */
[----:B------:R-:W-:Y:S01]  /*05e0*/  ISETP.GE.AND P1, PT, R8, R5, PT ;  /* 0x000000050800720c */ /* 0x000fe20003f26270 */
[----:B------:R-:W-:Y:S02]  /*05f0*/  IMAD.MOV.U32 R12, RZ, RZ, -0x1 ;  /* 0xffffffffff0c7424 */ /* 0x000fe400078e00ff */
[----:B------:R-:W-:Y:S02]  /*0600*/  IMAD.MOV.U32 R13, RZ, RZ, -0x1 ;  /* 0xffffffffff0d7424 */ /* 0x000fe400078e00ff */
[----:B------:R-:W-:Y:S02]  /*0610*/  IMAD.MOV.U32 R28, RZ, RZ, -0x1 ;  /* 0xffffffffff1c7424 */ /* 0x000fe400078e00ff */
[----:B------:R-:W-:-:S02]  /*0620*/  IMAD.MOV.U32 R29, RZ, RZ, -0x1 ;  /* 0xffffffffff1d7424 */ /* 0x000fc400078e00ff */
[----:B------:R-:W-:Y:S01]  /*0630*/  IMAD.MOV.U32 R26, RZ, RZ, -0x1 ;  /* 0xffffffffff1a7424 */ /* 0x000fe200078e00ff */
[----:B------:R1:W5:Y:S01]  /*0640*/  @!P0 LDG.E.64 R12, desc[UR8][R6.64+0x500] ;  /* 0x00050008060c8981 */ /* 0x000362000c1e1b00 */
[----:B------:R-:W-:Y:S02]  /*0650*/  IMAD.MOV.U32 R27, RZ, RZ, -0x1 ;  /* 0xffffffffff1b7424 */ /* 0x000fe400078e00ff */
[----:B------:R-:W-:Y:S01]  /*0660*/  IMAD.MOV.U32 R24, RZ, RZ, -0x1 ;  /* 0xffffffffff187424 */ /* 0x000fe200078e00ff */
[----:B------:R1:W5:Y:S01]  /*0670*/  @!P4 LDG.E.64 R28, desc[UR8][R6.64+0x600] ;  /* 0x00060008061cc981 */ /* 0x000362000c1e1b00 */
[----:B------:R-:W-:Y:S02]  /*0680*/  IMAD.MOV.U32 R25, RZ, RZ, -0x1 ;  /* 0xffffffffff197424 */ /* 0x000fe400078e00ff */
[----:B------:R-:W-:Y:S01]  /*0690*/  IMAD.MOV.U32 R22, RZ, RZ, -0x1 ;  /* 0xffffffffff167424 */ /* 0x000fe200078e00ff */
[----:B------:R1:W5:Y:S01]  /*06a0*/  @!P3 LDG.E.64 R26, desc[UR8][R6.64+0x700] ;  /* 0x00070008061ab981 */ /* 0x000362000c1e1b00 */
[----:B------:R-:W-:-:S02]  /*06b0*/  IMAD.MOV.U32 R23, RZ, RZ, -0x1 ;  /* 0xffffffffff177424 */ /* 0x000fc400078e00ff */
[----:B------:R-:W-:Y:S01]  /*06c0*/  IMAD.MOV.U32 R16, RZ, RZ, -0x1 ;  /* 0xffffffffff107424 */ /* 0x000fe200078e00ff */
[----:B------:R1:W5:Y:S01]  /*06d0*/  @!P2 LDG.E.64 R24, desc[UR8][R6.64+0x800] ;  /* 0x000800080618a981 */ /* 0x000362000c1e1b00 */
[----:B------:R-:W-:Y:S02]  /*06e0*/  IMAD.MOV.U32 R17, RZ, RZ, -0x1 ;  /* 0xffffffffff117424 */ /* 0x000fe400078e00ff */
[----:B------:R-:W-:Y:S01]  /*06f0*/  IMAD.MOV.U32 R14, RZ, RZ, -0x1 ;  /* 0xffffffffff0e7424 */ /* 0x000fe200078e00ff */
[----:B------:R1:W5:Y:S01]  /*0700*/  @!P6 LDG.E.64 R22, desc[UR8][R6.64+0x900] ;  /* 0x000900080616e981 */ /* 0x000362000c1e1b00 */
[----:B------:R-:W-:-:S03]  /*0710*/  IMAD.MOV.U32 R15, RZ, RZ, -0x1 ;  /* 0xffffffffff0f7424 */ /* 0x000fc600078e00ff */
[----:B------:R1:W5:Y:S04]  /*0720*/  @!P5 LDG.E.64 R16, desc[UR8][R6.64+0xa00] ;  /* 0x000a00080610d981 */ /* 0x000368000c1e1b00 */
[----:B------:R1:W5:Y:S02]  /*0730*/  @!P1 LDG.E.64 R14, desc[UR8][R6.64+0xb00] ;  /* 0x000b0008060e9981 */ /* 0x000364000c1e1b00 */
.L_x_3:
[----:B------:R-:W-:Y:S01]  /*0740*/  VIMNMX R5, PT, PT, R42, 0xe0, !PT ;  /* 0x000000e02a057848 */ /* 0x000fe20007fe0100 */
[----:B------:R-:W2:Y:S01]  /*0750*/  LDCU UR4, c[0x0][0x3c8] ;  /* 0x00007900ff0477ac */ /* 0x000ea20008000800 */
[----:B------:R-:W-:Y:S01]  /*0760*/  BSSY.RECONVERGENT B0, `(.L_x_4) ;  /* 0x0000025000007945 */ /* 0x000fe20003800200 */
[--C-:B01----:R-:W-:Y:S01]  /*0770*/  IMAD.MOV.U32 R7, RZ, RZ, R42.reuse ;  /* 0x000000ffff077224 */ /* 0x103fe200078e002a */
[----:B------:R-:W-:Y:S01]  /*0780*/  IADD3 R5, PT, PT, R5, 0x1f, -R42 ;  /* 0x0000001f05057810 */ /* 0x000fe20007ffe82a */
[----:B------:R-:W-:-:S03]  /*0790*/  UMOV UR5, 0xffffffff ;  /* 0xffffffff00057882 */ /* 0x000fc60000000000 */
[C---:B------:R-:W-:Y:S02]  /*07a0*/  ISETP.GE.U32.AND P0, PT, R5.reuse, 0x1e0, PT ;  /* 0x000001e00500780c */ /* 0x040fe40003f06070 */
[----:B------:R-:W-:Y:S01]  /*07b0*/  LEA.HI R6, R5, 0x1, RZ, 0x1b ;  /* 0x0000000105067811 */ /* 0x000fe200078fd8ff */
[----:B------:R-:W-:-:S03]  /*07c0*/  IMAD.SHL.U32 R5, R2, 0x400, RZ ;  /* 0x0000040002057824 */ /* 0x000fc600078e00ff */
[----:B------:R-:W-:-:S04]  /*07d0*/  LOP3.LUT R9, R6, 0xf, RZ, 0xc0, !PT ;  /* 0x0000000f06097812 */ /* 0x000fc800078ec0ff */
[----:B------:R-:W-:Y:S01]  /*07e0*/  ISETP.NE.AND P1, PT, R9, RZ, PT ;  /* 0x000000ff0900720c */ /* 0x000fe20003f25270 */
[----:B--2---:R-:W-:Y:S02]  /*07f0*/  USHF.L.U32 UR4, UR5, UR4, URZ ;  /* 0x0000000405047299 */ /* 0x004fe400080006ff */
[----:B------:R-:W-:Y:S10]  /*0800*/  @!P0 BRA `(.L_x_5) ;  /* 0x0000000000688947 */ /* 0x000ff40003800000 */
[----:B------:R-:W-:Y:S01]  /*0810*/  IMAD R8, R42, 0x4, R5 ;  /* 0x000000042a087824 */ /* 0x000fe200078e0205 */
[----:B------:R-:W-:Y:S01]  /*0820*/  LOP3.LUT R2, R6, 0xffffff0, RZ, 0xc0, !PT ;  /* 0x0ffffff006027812 */ /* 0x000fe200078ec0ff */
[----:B------:R-:W-:-:S03]  /*0830*/  IMAD.MOV.U32 R7, RZ, RZ, R42 ;  /* 0x000000ffff077224 */ /* 0x000fc600078e002a */
[----:B------:R-:W-:Y:S01]  /*0840*/  IADD3 R8, PT, PT, R8, 0x400, R41 ;  /* 0x0000040008087810 */ /* 0x000fe20007ffe029 */
[----:B------:R-:W-:-:S07]  /*0850*/  IMAD.MOV R2, RZ, RZ, -R2 ;  /* 0x000000ffff027224 */ /* 0x000fce00078e0a02 */
.L_x_6:
[----:B------:R-:W-:Y:S01]  /*0860*/  VIADD R2, R2, 0x10 ;  /* 0x0000001002027836 */ /* 0x000fe20000000000 */
[----:B------:R-:W-:Y:S01]  /*0870*/  STS [R8+-0x400], RZ ;  /* 0xfffc00ff08007388 */ /* 0x000fe20000000800 */
[----:B------:R-:W-:-:S03]  /*0880*/  VIADD R7, R7, 0x200 ;  /* 0x0000020007077836 */ /* 0x000fc60000000000 */
[----:B------:R-:W-:Y:S01]  /*0890*/  ISETP.NE.AND P0, PT, R2, RZ, PT ;  /* 0x000000ff0200720c */ /* 0x000fe20003f05270 */
[----:B------:R-:W-:Y:S04]  /*08a0*/  STS [R8+-0x380], RZ ;  /* 0xfffc80ff08007388 */ /* 0x000fe80000000800 */
[----:B------:R-:W-:Y:S04]  /*08b0*/  STS [R8+-0x300], RZ ;  /* 0xfffd00ff08007388 */ /* 0x000fe80000000800 */
[----:B------:R-:W-:Y:S04]  /*08c0*/  STS [R8+-0x280], RZ ;  /* 0xfffd80ff08007388 */ /* 0x000fe80000000800 */
[----:B------:R-:W-:Y:S04]  /*08d0*/  STS [R8+-0x200], RZ ;  /* 0xfffe00ff08007388 */ /* 0x000fe80000000800 */
[----:B------:R-:W-:Y:S04]  /*08e0*/  STS [R8+-0x180], RZ ;  /* 0xfffe80ff08007388 */ /* 0x000fe80000000800 */
[----:B------:R-:W-:Y:S04]  /*08f0*/  STS [R8+-0x100], RZ ;  /* 0xffff00ff08007388 */ /* 0x000fe80000000800 */
[----:B------:R-:W-:Y:S04]  /*0900*/  STS [R8+-0x80], RZ ;  /* 0xffff80ff08007388 */ /* 0x000fe80000000800 */
[----:B------:R-:W-:Y:S04]  /*0910*/  STS [R8], RZ ;  /* 0x000000ff08007388 */ /* 0x000fe80000000800 */
[----:B------:R-:W-:Y:S04]  /*0920*/  STS [R8+0x80], RZ ;  /* 0x000080ff08007388 */ /* 0x000fe80000000800 */
[----:B------:R-:W-:Y:S04]  /*0930*/  STS [R8+0x100], RZ ;  /* 0x000100ff08007388 */ /* 0x000fe80000000800 */
[----:B------:R-:W-:Y:S04]  /*0940*/  STS [R8+0x180], RZ ;  /* 0x000180ff08007388 */ /* 0x000fe80000000800 */
[----:B------:R-:W-:Y:S04]  /*0950*/  STS [R8+0x200], RZ ;  /* 0x000200ff08007388 */ /* 0x000fe80000000800 */
[----:B------:R-:W-:Y:S04]  /*0960*/  STS [R8+0x280], RZ ;  /* 0x000280ff08007388 */ /* 0x000fe80000000800 */
[----:B------:R-:W-:Y:S04]  /*0970*/  STS [R8+0x300], RZ ;  /* 0x000300ff08007388 */ /* 0x000fe80000000800 */
[----:B------:R0:W-:Y:S02]  /*0980*/  STS [R8+0x380], RZ ;  /* 0x000380ff08007388 */ /* 0x0001e40000000800 */
[----:B0-----:R-:W-:Y:S01]  /*0990*/  VIADD R8, R8, 0x800 ;  /* 0x0000080008087836 */ /* 0x001fe20000000000 */
[----:B------:R-:W-:Y:S06]  /*09a0*/  @P0 BRA `(.L_x_6) ;  /* 0xfffffffc00ac0947 */ /* 0x000fec000383ffff */
.L_x_5:
[----:B------:R-:W-:Y:S05]  /*09b0*/  BSYNC.RECONVERGENT B0 ;  /* 0x0000000000007941 */ /* 0x000fea0003800200 */
.L_x_4:
[----:B------:R-:W-:Y:S01]  /*09c0*/  BSSY.RECONVERGENT B0, `(.L_x_7) ;  /* 0x0000026000007945 */ /* 0x000fe20003800200 */
[----:B------:R-:W-:-:S03]  /*09d0*/  IMAD.IADD R2, R41, 0x1, R5 ;  /* 0x0000000129027824 */ /* 0x000fc600078e0205 */
[----:B------:R-:W-:Y:S05]  /*09e0*/  @!P1 BRA `(.L_x_8) ;  /* 0x00000000008c9947 */ /* 0x000fea0003800000 */
[----:B------:R-:W-:Y:S01]  /*09f0*/  ISETP.GE.U32.AND P0, PT, R9, 0x8, PT ;  /* 0x000000080900780c */ /* 0x000fe20003f06070 */
[----:B------:R-:W-:Y:S01]  /*0a00*/  BSSY.RECONVERGENT B1, `(.L_x_9) ;  /* 0x000000e000017945 */ /* 0x000fe20003800200 */
[----:B------:R-:W-:-:S04]  /*0a10*/  LOP3.LUT R20, R6, 0x7, RZ, 0xc0, !PT ;  /* 0x0000000706147812 */ /* 0x000fc800078ec0ff */
[----:B------:R-:W-:-:S07]  /*0a20*/  ISETP.NE.AND P1, PT, R20, RZ, PT ;  /* 0x000000ff1400720c */ /* 0x000fce0003f25270 */
[----:B------:R-:W-:Y:S06]  /*0a30*/  @!P0 BRA `(.L_x_10) ;  /* 0x0000000000288947 */ /* 0x000fec0003800000 */
[C---:B------:R-:W-:Y:S02]  /*0a40*/  IMAD R8, R7.reuse, 0x4, R2 ;  /* 0x0000000407087824 */ /* 0x040fe400078e0202 */
[----:B------:R-:W-:-:S03]  /*0a50*/  VIADD R7, R7, 0x100 ;  /* 0x0000010007077836 */ /* 0x000fc60000000000 */
[----:B------:R0:W-:Y:S04]  /*0a60*/  STS [R8], RZ ;  /* 0x000000ff08007388 */ /* 0x0001e80000000800 */
[----:B------:R0:W-:Y:S04]  /*0a70*/  STS [R8+0x80], RZ ;  /* 0x000080ff08007388 */ /* 0x0001e80000000800 */
[----:B------:R0:W-:Y:S04]  /*0a80*/  STS [R8+0x100], RZ ;  /* 0x000100ff08007388 */ /* 0x0001e80000000800 */
[----:B------:R0:W-:Y:S04]  /*0a90*/  STS [R8+0x180], RZ ;  /* 0x000180ff08007388 */ /* 0x0001e80000000800 */
[----:B------:R0:W-:Y:S04]  /*0aa0*/  STS [R8+0x200], RZ ;  /* 0x000200ff08007388 */ /* 0x0001e80000000800 */
[----:B------:R0:W-:Y:S04]  /*0ab0*/  STS [R8+0x280], RZ ;  /* 0x000280ff08007388 */ /* 0x0001e80000000800 */
[----:B------:R0:W-:Y:S04]  /*0ac0*/  STS [R8+0x300], RZ ;  /* 0x000300ff08007388 */ /* 0x0001e80000000800 */
[----:B------:R0:W-:Y:S02]  /*0ad0*/  STS [R8+0x380], RZ ;  /* 0x000380ff08007388 */ /* 0x0001e40000000800 */
.L_x_10:
[----:B------:R-:W-:Y:S05]  /*0ae0*/  BSYNC.RECONVERGENT B1 ;  /* 0x0000000000017941 */ /* 0x000fea0003800200 */
.L_x_9:
[----:B------:R-:W-:Y:S05]  /*0af0*/  @!P1 BRA `(.L_x_8) ;  /* 0x0000000000489947 */ /* 0x000fea0003800000 */
[----:B------:R-:W-:Y:S02]  /*0b00*/  ISETP.GE.U32.AND P0, PT, R20, 0x4, PT ;  /* 0x000000041400780c */ /* 0x000fe40003f06070 */
[----:B------:R-:W-:-:S04]  /*0b10*/  LOP3.LUT R6, R6, 0x3, RZ, 0xc0, !PT ;  /* 0x0000000306067812 */ /* 0x000fc800078ec0ff */
[----:B------:R-:W-:-:S07]  /*0b20*/  ISETP.NE.AND P1, PT, R6, RZ, PT ;  /* 0x000000ff0600720c */ /* 0x000fce0003f25270 */
[C---:B0-----:R-:W-:Y:S02]  /*0b30*/  @P0 IMAD R8, R7.reuse, 0x4, R2 ;  /* 0x0000000407080824 */ /* 0x041fe400078e0202 */
[----:B------:R-:W-:-:S03]  /*0b40*/  @P0 VIADD R7, R7, 0x80 ;  /* 0x0000008007070836 */ /* 0x000fc60000000000 */
[----:B------:R1:W-:Y:S04]  /*0b50*/  @P0 STS [R8], RZ ;  /* 0x000000ff08000388 */ /* 0x0003e80000000800 */
[----:B------:R1:W-:Y:S04]  /*0b60*/  @P0 STS [R8+0x80], RZ ;  /* 0x000080ff08000388 */ /* 0x0003e80000000800 */
[----:B------:R1:W-:Y:S04]  /*0b70*/  @P0 STS [R8+0x100], RZ ;  /* 0x000100ff08000388 */ /* 0x0003e80000000800 */
[----:B------:R1:W-:Y:S01]  /*0b80*/  @P0 STS [R8+0x180], RZ ;  /* 0x000180ff08000388 */ /* 0x0003e20000000800 */
[----:B------:R-:W-:Y:S05]  /*0b90*/  @!P1 BRA `(.L_x_8) ;  /* 0x0000000000209947 */ /* 0x000fea0003800000 */
[----:B-1----:R-:W-:Y:S02]  /*0ba0*/  IMAD R8, R7, 0x4, R5 ;  /* 0x0000000407087824 */ /* 0x002fe400078e0205 */
[----:B------:R-:W-:Y:S02]  /*0bb0*/  IMAD.MOV R6, RZ, RZ, -R6 ;  /* 0x000000ffff067224 */ /* 0x000fe400078e0a06 */
[----:B------:R-:W-:-:S07]  /*0bc0*/  IMAD.IADD R8, R41, 0x1, R8 ;  /* 0x0000000129087824 */ /* 0x000fce00078e0208 */
.L_x_11:
[----:B------:R-:W-:Y:S01]  /*0bd0*/  VIADD R6, R6, 0x1 ;  /* 0x0000000106067836 */ /* 0x000fe20000000000 */
[----:B------:R0:W-:Y:S04]  /*0be0*/  STS [R8], RZ ;  /* 0x000000ff08007388 */ /* 0x0001e80000000800 */
[----:B------:R-:W-:Y:S01]  /*0bf0*/  ISETP.NE.AND P0, PT, R6, RZ, PT ;  /* 0x000000ff0600720c */ /* 0x000fe20003f05270 */
[----:B0-----:R-:W-:-:S12]  /*0c00*/  VIADD R8, R8, 0x80 ;  /* 0x0000008008087836 */ /* 0x001fd80000000000 */
[----:B------:R-:W-:Y:S05]  /*0c10*/  @P0 BRA `(.L_x_11) ;  /* 0xfffffffc00ec0947 */ /* 0x000fea000383ffff */
.L_x_8:
[----:B------:R-:W-:Y:S05]  /*0c20*/  BSYNC.RECONVERGENT B0 ;  /* 0x0000000000007941 */ /* 0x000fea0003800200 */
.L_x_7:
[----:B------:R-:W2:Y:S01]  /*0c30*/  LDCU UR5, c[0x0][0x3c4] ;  /* 0x00007880ff0577ac */ /* 0x000ea20008000800 */
[----:B------:R-:W3:Y:S01]  /*0c40*/  LDC.64 R20, c[0x0][0x380] ;  /* 0x0000e000ff147b82 */ /* 0x000ee20000000a00 */
[----:B------:R-:W-:Y:S01]  /*0c50*/  ISETP.GT.U32.AND P2, PT, R19, 0xff, PT ;  /* 0x000000ff1300780c */ /* 0x000fe20003f44070 */
[----:B------:R-:W-:Y:S03]  /*0c60*/  BSSY.RECONVERGENT B0, `(.L_x_12) ;  /* 0x000005a000007945 */ /* 0x000fe60003800200 */
[----:B------:R-:W-:Y:S02]  /*0c70*/  P2R R59, PR, RZ, 0x4 ;  /* 0x00000004ff3b7803 */ /* 0x000fe40000000000 */
[----:B--2--5:R-:W-:Y:S02]  /*0c80*/  SHF.R.U64 R47, R36, UR5, R37 ;  /* 0x00000005242f7c19 */ /* 0x024fe40008001225 */
[----:B------:R-:W-:-:S02]  /*0c90*/  SHF.R.U64 R49, R34, UR5, R35 ;  /* 0x0000000522317c19 */ /* 0x000fc40008001223 */
[----:B------:R-:W-:Y:S02]  /*0ca0*/  SHF.R.U64 R51, R32, UR5, R33 ;  /* 0x0000000520337c19 */ /* 0x000fe40008001221 */
[----:B------:R-:W-:Y:S02]  /*0cb0*/  SHF.R.U64 R46, R10, UR5, R11 ;  /* 0x000000050a2e7c19 */ /* 0x000fe4000800120b */
[----:B------:R-:W-:Y:S02]  /*0cc0*/  LOP3.LUT R47, R47, UR4, RZ, 0x30, !PT ;  /* 0x000000042f2f7c12 */ /* 0x000fe4000f8e30ff */
[----:B------:R-:W-:Y:S02]  /*0cd0*/  LOP3.LUT R49, R49, UR4, RZ, 0x30, !PT ;  /* 0x0000000431317c12 */ /* 0x000fe4000f8e30ff */
[----:B------:R-:W-:Y:S01]  /*0ce0*/  SHF.R.U64 R45, R30, UR5, R31 ;  /* 0x000000051e2d7c19 */ /* 0x000fe2000800121f */
[--C-:B------:R-:W-:Y:S01]  /*0cf0*/  IMAD R50, R47, 0x4, R2.reuse ;  /* 0x000000042f327824 */ /* 0x100fe200078e0202 */
[----:B------:R-:W-:Y:S01]  /*0d00*/  LOP3.LUT R51, R51, UR4, RZ, 0x30, !PT ;  /* 0x0000000433337c12 */ /* 0x000fe2000f8e30ff */
[--C-:B------:R-:W-:Y:S01]  /*0d10*/  IMAD R52, R49, 0x4, R2.reuse ;  /* 0x0000000431347824 */ /* 0x100fe200078e0202 */
[----:B------:R-:W-:Y:S01]  /*0d20*/  SHF.R.U64 R44, R12, UR5, R13 ;  /* 0x000000050c2c7c19 */ /* 0x000fe2000800120d */
[----:B------:R-:W-:Y:S01]  /*0d30*/  NOP ;  /* 0x0000000000007918 */ /* 0x000fe20000000000 */
[----:B------:R-:W-:Y:S01]  /*0d40*/  LOP3.LUT R46, R46, UR4, RZ, 0x30, !PT ;  /* 0x000000042e2e7c12 */ /* 0x000fe2000f8e30ff */
[--C-:B------:R-:W-:Y:S01]  /*0d50*/  IMAD R54, R51, 0x4, R2.reuse ;  /* 0x0000000433367824 */ /* 0x100fe200078e0202 */
[----:B------:R-:W-:Y:S01]  /*0d60*/  SHF.R.U64 R40, R28, UR5, R29 ;  /* 0x000000051c287c19 */ /* 0x000fe2000800121d */
[----:B------:R-:W-:Y:S01]  /*0d70*/  ATOMS.POPC.INC.32 RZ, [R50+URZ] ;  /* 0x0000000032ff7f8c */ /* 0x000fe2000d8000ff */
[----:B------:R-:W-:Y:S01]  /*0d80*/  LOP3.LUT R45, R45, UR4, RZ, 0x30, !PT ;  /* 0x000000042d2d7c12 */ /* 0x000fe2000f8e30ff */
[--C-:B------:R-:W-:Y:S01]  /*0d90*/  IMAD R5, R46, 0x4, R2.reuse ;  /* 0x000000042e057824 */ /* 0x100fe200078e0202 */
[----:B------:R-:W-:Y:S01]  /*0da0*/  LOP3.LUT R44, R44, UR4, RZ, 0x30, !PT ;  /* 0x000000042c2c7c12 */ /* 0x000fe2000f8e30ff */
[----:B------:R-:W-:Y:S01]  /*0db0*/  ATOMS.POPC.INC.32 RZ, [R52+URZ] ;  /* 0x0000000034ff7f8c */ /* 0x000fe2000d8000ff */
[----:B------:R-:W-:Y:S01]  /*0dc0*/  LOP3.LUT R40, R40, UR4, RZ, 0x30, !PT ;  /* 0x0000000428287c12 */ /* 0x000fe2000f8e30ff */
[--C-:B------:R-:W-:Y:S01]  /*0dd0*/  IMAD R6, R45, 0x4, R2.reuse ;  /* 0x000000042d067824 */ /* 0x100fe200078e0202 */
[----:B------:R-:W-:Y:S01]  /*0de0*/  SHF.R.U64 R9, R26, UR5, R27 ;  /* 0x000000051a097c19 */ /* 0x000fe2000800121b */
[--C-:B------:R-:W-:Y:S01]  /*0df0*/  IMAD R38, R44, 0x4, R2.reuse ;  /* 0x000000042c267824 */ /* 0x100fe200078e0202 */
[----:B01----:R-:W-:Y:S01]  /*0e00*/  SHF.R.U64 R8, R24, UR5, R25 ;  /* 0x0000000518087c19 */ /* 0x003fe20008001219 */
[----:B------:R-:W-:Y:S01]  /*0e10*/  ATOMS.POPC.INC.32 RZ, [R54+URZ] ;  /* 0x0000000036ff7f8c */ /* 0x000fe2000d8000ff */
[----:B------:R-:W-:Y:S01]  /*0e20*/  SHF.R.U64 R7, R22, UR5, R23 ;  /* 0x0000000516077c19 */ /* 0x000fe20008001217 */
[----:B------:R-:W-:Y:S01]  /*0e30*/  IMAD R43, R40, 0x4, R2 ;  /* 0x00000004282b7824 */ /* 0x000fe200078e0202 */
[----:B------:R-:W-:Y:S01]  /*0e40*/  SHF.R.U64 R53, R16, UR5, R17 ;  /* 0x0000000510357c19 */ /* 0x000fe20008001211 */
[----:B------:R0:W-:Y:S01]  /*0e50*/  ATOMS.POPC.INC.32 RZ, [R5+URZ] ;  /* 0x0000000005ff7f8c */ /* 0x0001e2000d8000ff */
[----:B------:R-:W-:-:S02]  /*0e60*/  LOP3.LUT R9, R9, UR4, RZ, 0x30, !PT ;  /* 0x0000000409097c12 */ /* 0x000fc4000f8e30ff */
[----:B------:R-:W-:Y:S01]  /*0e70*/  LOP3.LUT R8, R8, UR4, RZ, 0x30, !PT ;  /* 0x0000000408087c12 */ /* 0x000fe2000f8e30ff */
[----:B------:R1:W-:Y:S01]  /*0e80*/  ATOMS.POPC.INC.32 RZ, [R6+URZ] ;  /* 0x0000000006ff7f8c */ /* 0x0003e2000d8000ff */
[----:B------:R-:W-:Y:S02]  /*0e90*/  LOP3.LUT R7, R7, UR4, RZ, 0x30, !PT ;  /* 0x0000000407077c12 */ /* 0x000fe4000f8e30ff */
[----:B0-----:R-:W-:Y:S01]  /*0ea0*/  SHF.R.U64 R5, R14, UR5, R15 ;  /* 0x000000050e057c19 */ /* 0x001fe2000800120f */
[----:B------:R0:W-:Y:S02]  /*0eb0*/  ATOMS.POPC.INC.32 RZ, [R38+URZ] ;  /* 0x0000000026ff7f8c */ /* 0x0001e4000d8000ff */
[--C-:B------:R-:W-:Y:S01]  /*0ec0*/  IMAD R55, R7, 0x4, R2.reuse ;  /* 0x0000000407377824 */ /* 0x100fe200078e0202 */
[----:B-1----:R-:W-:Y:S01]  /*0ed0*/  LOP3.LUT R6, R53, UR4, RZ, 0x30, !PT ;  /* 0x0000000435067c12 */ /* 0x002fe2000f8e30ff */
[----:B------:R1:W-:Y:S01]  /*0ee0*/  ATOMS.POPC.INC.32 RZ, [R43+URZ] ;  /* 0x000000002bff7f8c */ /* 0x0003e2000d8000ff */
[----:B------:R-:W-:Y:S01]  /*0ef0*/  LOP3.LUT R5, R5, UR4, RZ, 0x30, !PT ;  /* 0x0000000405057c12 */ /* 0x000fe2000f8e30ff */
[----:B------:R-:W-:-:S02]  /*0f00*/  IMAD R53, R8, 0x4, R2 ;  /* 0x0000000408357824 */ /* 0x000fc400078e0202 */
[--C-:B------:R-:W-:Y:S02]  /*0f10*/  IMAD R56, R6, 0x4, R2.reuse ;  /* 0x0000000406387824 */ /* 0x100fe400078e0202 */
[----:B0-----:R-:W-:Y:S02]  /*0f20*/  IMAD.MOV.U32 R38, RZ, RZ, RZ ;  /* 0x000000ffff267224 */ /* 0x001fe400078e00ff */
[--C-:B-1----:R-:W-:Y:S02]  /*0f30*/  IMAD R43, R9, 0x4, R2.reuse ;  /* 0x00000004092b7824 */ /* 0x102fe400078e0202 */
[----:B------:R-:W-:-:S03]  /*0f40*/  IMAD R2, R5, 0x4, R2 ;  /* 0x0000000405027824 */ /* 0x000fc600078e0202 */
[----:B------:R0:W-:Y:S04]  /*0f50*/  ATOMS.POPC.INC.32 RZ, [R43+URZ] ;  /* 0x000000002bff7f8c */ /* 0x0001e8000d8000ff */
[----:B------:R0:W-:Y:S04]  /*0f60*/  ATOMS.POPC.INC.32 RZ, [R53+URZ] ;  /* 0x0000000035ff7f8c */ /* 0x0001e8000d8000ff */
[----:B------:R0:W-:Y:S04]  /*0f70*/  ATOMS.POPC.INC.32 RZ, [R55+URZ] ;  /* 0x0000000037ff7f8c */ /* 0x0001e8000d8000ff */
[----:B------:R0:W-:Y:S04]  /*0f80*/  ATOMS.POPC.INC.32 RZ, [R56+URZ] ;  /* 0x0000000038ff7f8c */ /* 0x0001e8000d8000ff */
[----:B------:R0:W-:Y:S01]  /*0f90*/  ATOMS.POPC.INC.32 RZ, [R2+URZ] ;  /* 0x0000000002ff7f8c */ /* 0x0001e2000d8000ff */
[----:B------:R-:W-:Y:S06]  /*0fa0*/  BAR.SYNC.DEFER_BLOCKING 0x0 ;  /* 0x0000000000007b1d */ /* 0x000fec0000010000 */
[----:B---3--:R-:W-:Y:S05]  /*0fb0*/  @P2 BRA `(.L_x_13) ;  /* 0x0000000000902947 */ /* 0x008fea0003800000 */
[----:B0-----:R-:W-:-:S05]  /*0fc0*/  IMAD R2, R19, 0x4, R41 ;  /* 0x0000000413027824 */ /* 0x001fca00078e0229 */
[----:B------:R-:W-:Y:S04]  /*0fd0*/  LDS R43, [R2] ;  /* 0x00000000022b7984 */ /* 0x000fe80000000800 */
[----:B------:R-:W0:Y:S04]  /*0fe0*/  LDS R38, [R2+0x400] ;  /* 0x0004000002267984 */ /* 0x000e280000000800 */
[----:B------:R-:W1:Y:S04]  /*0ff0*/  LDS R56, [R2+0x800] ;  /* 0x0008000002387984 */ /* 0x000e680000000800 */
[----:B------:R-:W2:Y:S04]  /*1000*/  LDS R58, [R2+0xc00] ;  /* 0x000c0000023a7984 */ /* 0x000ea80000000800 */
[----:B------:R-:W3:Y:S04]  /*1010*/  LDS R60, [R2+0x1000] ;  /* 0x00100000023c7984 */ /* 0x000ee80000000800 */
[----:B------:R-:W4:Y:S04]  /*1020*/  LDS R62, [R2+0x1400] ;  /* 0x00140000023e7984 */ /* 0x000f280000000800 */
[----:B------:R-:W5:Y:S04]  /*1030*/  LDS R64, [R2+0x1800] ;  /* 0x0018000002407984 */ /* 0x000f680000000800 */
[----:B------:R-:W5:Y:S04]  /*1040*/  LDS R66, [R2+0x1c00] ;  /* 0x001c000002427984 */ /* 0x000f680000000800 */
[----:B------:R-:W5:Y:S04]  /*1050*/  LDS R68, [R2+0x2000] ;  /* 0x0020000002447984 */ /* 0x000f680000000800 */
[----:B------:R-:W5:Y:S04]  /*1060*/  LDS R70, [R2+0x2400] ;  /* 0x0024000002467984 */ /* 0x000f680000000800 */
[----:B------:R-:W5:Y:S01]  /*1070*/  LDS R72, [R2+0x2800] ;  /* 0x0028000002487984 */ /* 0x000f620000000800 */
[----:B0-----:R-:W-:-:S03]  /*1080*/  IMAD.IADD R53, R43, 0x1, R38 ;  /* 0x000000012b357824 */ /* 0x001fc600078e0226 */
[----:B------:R-:W-:Y:S01]  /*1090*/  STS [R2+0x400], R43 ;  /* 0x0004002b02007388 */ /* 0x000fe20000000800 */
[----:B-1----:R-:W-:-:S03]  /*10a0*/  IMAD.IADD R55, R53, 0x1, R56 ;  /* 0x0000000135377824 */ /* 0x002fc600078e0238 */
[----:B------:R-:W0:Y:S01]  /*10b0*/  LDS R38, [R2+0x2c00] ;  /* 0x002c000002267984 */ /* 0x000e220000000800 */
[----:B--2---:R-:W-:-:S03]  /*10c0*/  IMAD.IADD R57, R55, 0x1, R58 ;  /* 0x0000000137397824 */ /* 0x004fc600078e023a */
[----:B------:R1:W-:Y:S01]  /*10d0*/  STS [R2+0x800], R53 ;  /* 0x0008003502007388 */ /* 0x0003e20000000800 */
[----:B---3--:R-:W-:-:S03]  /*10e0*/  IMAD.IADD R61, R57, 0x1, R60 ;  /* 0x00000001393d7824 */ /* 0x008fc600078e023c */
[----:B------:R1:W-:Y:S01]  /*10f0*/  STS [R2+0xc00], R55 ;  /* 0x000c003702007388 */ /* 0x0003e20000000800 */
[----:B----4-:R-:W-:-:S03]  /*1100*/  IMAD.IADD R63, R61, 0x1, R62 ;  /* 0x000000013d3f7824 */ /* 0x010fc600078e023e */
[----:B------:R1:W-:Y:S01]  /*1110*/  STS [R2+0x1000], R57 ;  /* 0x0010003902007388 */ /* 0x0003e20000000800 */
[----:B-----5:R-:W-:-:S03]  /*1120*/  IMAD.IADD R65, R63, 0x1, R64 ;  /* 0x000000013f417824 */ /* 0x020fc600078e0240 */
[----:B------:R1:W-:Y:S01]  /*1130*/  STS [R2+0x1400], R61 ;  /* 0x0014003d02007388 */ /* 0x0003e20000000800 */
[----:B------:R-:W-:-:S03]  /*1140*/  IMAD.IADD R67, R65, 0x1, R66 ;  /* 0x0000000141437824 */ /* 0x000fc600078e0242 */
[----:B------:R1:W-:Y:S01]  /*1150*/  STS [R2+0x1800], R63 ;  /* 0x0018003f02007388 */ /* 0x0003e20000000800 */
[----:B------:R-:W-:-:S03]  /*1160*/  IMAD.IADD R69, R67, 0x1, R68 ;  /* 0x0000000143457824 */ /* 0x000fc600078e0244 */
[----:B------:R1:W-:Y:S01]  /*1170*/  STS [R2+0x1c00], R65 ;  /* 0x001c004102007388 */ /* 0x0003e20000000800 */
[----:B------:R-:W-:-:S03]  /*1180*/  IMAD.IADD R71, R69, 0x1, R70 ;  /* 0x0000000145477824 */ /* 0x000fc600078e0246 */
[----:B------:R1:W-:Y:S01]  /*1190*/  STS [R2+0x2000], R67 ;  /* 0x0020004302007388 */ /* 0x0003e20000000800 */
[----:B------:R-:W-:-:S03]  /*11a0*/  IMAD.IADD R73, R71, 0x1, R72 ;  /* 0x0000000147497824 */ /* 0x000fc600078e0248 */
[----:B------:R1:W-:Y:S04]  /*11b0*/  STS [R2+0x2400], R69 ;  /* 0x0024004502007388 */ /* 0x0003e80000000800 */
[----:B------:R1:W-:Y:S04]  /*11c0*/  STS [R2+0x2800], R71 ;  /* 0x0028004702007388 */ /* 0x0003e80000000800 */
[----:B------:R1:W-:Y:S01]  /*11d0*/  STS [R2], RZ ;  /* 0x000000ff02007388 */ /* 0x0003e20000000800 */
[----:B0-----:R-:W-:-:S03]  /*11e0*/  IMAD.IADD R38, R73, 0x1, R38 ;  /* 0x0000000149267824 */ /* 0x001fc600078e0226 */
[----:B------:R1:W-:Y:S04]  /*11f0*/  STS [R2+0x2c00], R73 ;  /* 0x002c004902007388 */ /* 0x0003e80000000800 */
.L_x_13:
[----:B------:R-:W-:Y:S05]  /*1200*/  BSYNC.RECONVERGENT B0 ;  /* 0x0000000000007941 */ /* 0x000fea0003800200 */
.L_x_12:
[----:B------:R-:W-:Y:S01]  /*1210*/  ISETP.NE.AND P0, PT, R38, 0x1200, PT ;  /* 0x000012002600780c */ /* 0x000fe20003f05270 */
[----:B0-----:R-:W-:Y:S01]  /*1220*/  IMAD R43, R4, 0x100, R19 ;  /* 0x00000100042b7824 */ /* 0x001fe200078e0213 */
[----:B------:R-:W1:Y:S02]  /*1230*/  LDCU.64 UR6, c[0x0][0x3b8] ;  /* 0x00007700ff0677ac */ /* 0x000e640008000a00 */
[----:B------:R-:W-:Y:S01]  /*1240*/  ISETP.LT.U32.AND P0, PT, R19, 0x100, !P0 ;  /* 0x000001001300780c */ /* 0x000fe20004701070 */
[----:B------:R-:W-:Y:S01]  /*1250*/  IMAD.WIDE R20, R43, 0x4, R20 ;  /* 0x000000042b147825 */ /* 0x000fe200078e0214 */
[----:B------:R-:W-:-:S05]  /*1260*/  @!P2 LOP3.LUT R43, R38, 0x40000000, RZ, 0xfc, !PT ;  /* 0x40000000262ba812 */ /* 0x000fca00078efcff */
[----:B------:R0:W-:Y:S06]  /*1270*/  @!P2 STG.E.STRONG.SYS desc[UR8][R20.64], R43 ;  /* 0x0000002b1400a986 */ /* 0x0001ec000c115908 */
[----:B------:R-:W-:Y:S06]  /*1280*/  BAR.RED.OR.DEFER_BLOCKING 0x0, P0 ;  /* 0x0000000000007b1d */ /* 0x000fec0000014800 */
[----:B------:R-:W2:Y:S01]  /*1290*/  B2R.RESULT RZ, P0 ;  /* 0x0000000000ff731c */ /* 0x000ea20000004000 */
[----:B-1----:R-:W-:-:S04]  /*12a0*/  LEA R2, P1, R3, UR6, 0x3 ;  /* 0x0000000603027c11 */ /* 0x002fc8000f8218ff */
[----:B------:R-:W-:Y:S01]  /*12b0*/  LEA.HI.X R3, R3, UR7, R48, 0x3, P1 ;  /* 0x0000000703037c11 */ /* 0x000fe200088f1c30 */
[----:B0-2---:R-:W-:Y:S08]  /*12c0*/  @!P0 BRA `(.L_x_14) ;  /* 0x0000000c00c48947 */ /* 0x005ff00003800000 */
[----:B------:R-:W-:Y:S01]  /*12d0*/  BSSY B1, `(.L_x_15) ;  /* 0x0000030000017945 */ /* 0x000fe20003800000 */
[----:B------:R-:W-:-:S03]  /*12e0*/  IMAD R41, R19, 0x8, R41 ;  /* 0x0000000813297824 */ /* 0x000fc600078e0229 */
[----:B------:R-:W-:Y:S05]  /*12f0*/  @P2 BRA `(.L_x_16) ;  /* 0x0000000000b42947 */ /* 0x000fea0003800000 */
[----:B------:R-:W0:Y:S02]  /*1300*/  LDCU.64 UR6, c[0x0][0x398] ;  /* 0x00007300ff0677ac */ /* 0x000e240008000a00 */
[----:B0-----:R-:W-:-:S04]  /*1310*/  LEA R8, P0, R19, UR6, 0x3 ;  /* 0x0000000613087c11 */ /* 0x001fc8000f8018ff */
[----:B------:R-:W-:-:S05]  /*1320*/  LEA.HI.X R9, R19, UR7, RZ, 0x3, P0 ;  /* 0x0000000713097c11 */ /* 0x000fca00080f1cff */
[----:B------:R-:W2:Y:S01]  /*1330*/  LDG.E.64 R6, desc[UR8][R8.64] ;  /* 0x0000000808067981 */ /* 0x000ea2000c1e1b00 */
[----:B------:R-:W-:-:S04]  /*1340*/  ISETP.GT.U32.AND P0, PT, R19, R47, PT ;  /* 0x0000002f1300720c */ /* 0x000fc80003f04070 */
[----:B------:R-:W-:-:S04]  /*1350*/  SEL R5, RZ, 0x1200, !P0 ;  /* 0x00001200ff057807 */ /* 0x000fc80004000000 */
[----:B--2---:R-:W-:Y:S01]  /*1360*/  IADD3 R6, P0, PT, R6, -R5, RZ ;  /* 0x8000000506067210 */ /* 0x004fe20007f1e0ff */
[----:B------:R-:W-:-:S03]  /*1370*/  IMAD.MOV.U32 R5, RZ, RZ, R38 ;  /* 0x000000ffff057224 */ /* 0x000fc600078e0026 */
[----:B------:R-:W-:Y:S02]  /*1380*/  IADD3.X R7, PT, PT, R7, -0x1, RZ, P0, !PT ;  /* 0xffffffff07077810 */ /* 0x000fe400007fe4ff */
[----:B------:R-:W-:-:S03]  /*1390*/  ISETP.GE.AND P0, PT, R4, 0x1, PT ;  /* 0x000000010400780c */ /* 0x000fc60003f06270 */
[----:B------:R0:W-:Y:S10]  /*13a0*/  STS.64 [R41+0x9000], R6 ;  /* 0x0090000629007388 */ /* 0x0001f40000000a00 */
[----:B------:R-:W-:Y:S05]  /*13b0*/  @!P0 BRA `(.L_x_17) ;  /* 0x00000000006c8947 */ /* 0x000fea0003800000 */
[----:B------:R-:W-:Y:S01]  /*13c0*/  BSSY B0, `(.L_x_18) ;  /* 0x0000019000007945 */ /* 0x000fe20003800000 */
[----:B------:R-:W-:Y:S02]  /*13d0*/  IMAD.MOV.U32 R8, RZ, RZ, -0x1 ;  /* 0xffffffffff087424 */ /* 0x000fe400078e00ff */
[----:B------:R-:W-:Y:S02]  /*13e0*/  IMAD.MOV.U32 R9, RZ, RZ, R4 ;  /* 0x000000ffff097224 */ /* 0x000fe400078e0004 */
[----:B------:R-:W-:-:S07]  /*13f0*/  IMAD.MOV.U32 R5, RZ, RZ, R38 ;  /* 0x000000ffff057224 */ /* 0x000fce00078e0026 */
.L_x_22:
[----:B0-----:R-:W0:Y:S01]  /*1400*/  LDC.64 R6, c[0x0][0x380] ;  /* 0x0000e000ff067b82 */ /* 0x001e220000000a00 */
[----:B------:R-:W-:Y:S01]  /*1410*/  VIADD R45, R9, 0xffffffff ;  /* 0xffffffff092d7836 */ /* 0x000fe20000000000 */
[----:B------:R-:W-:Y:S03]  /*1420*/  BSSY B2, `(.L_x_19) ;  /* 0x0000008000027945 */ /* 0x000fe60003800000 */
[----:B------:R-:W-:-:S04]  /*1430*/  IMAD R43, R45, 0x100, R19 ;  /* 0x000001002d2b7824 */ /* 0x000fc800078e0213 */
[----:B0-----:R-:W-:-:S07]  /*1440*/  IMAD.WIDE R6, R43, 0x4, R6 ;  /* 0x000000042b067825 */ /* 0x001fce00078e0206 */
.L_x_20:
[----:B------:R-:W-:Y:S05]  /*1450*/  YIELD ;  /* 0x0000000000007946 */ /* 0x000fea0003800000 */
[----:B------:R0:W-:Y:S06]  /*1460*/  MEMBAR.SC.CTA ;  /* 0x0000000000007992 */ /* 0x0001ec0000000000 */
[----:B0-----:R-:W2:Y:S02]  /*1470*/  LDG.E.STRONG.SYS R40, desc[UR8][R6.64] ;  /* 0x0000000806287981 */ /* 0x001ea4000c1f5900 */
[----:B--2---:R-:W-:-:S13]  /*1480*/  ISETP.NE.AND P0, PT, R40, RZ, PT ;  /* 0x000000ff2800720c */ /* 0x004fda0003f05270 */
[----:B------:R-:W-:Y:S05]  /*1490*/  @!P0 BRA `(.L_x_20) ;  /* 0xfffffffc00ec8947 */ /* 0x000fea000383ffff */
[----:B------:R-:W-:Y:S05]  /*14a0*/  BSYNC B2 ;  /* 0x0000000000027941 */ /* 0x000fea0003800000 */
.L_x_19:
[----:B------:R-:W-:Y:S01]  /*14b0*/  BSSY.RECONVERGENT B2, `(.L_x_21) ;  /* 0x0000006000027945 */ /* 0x000fe20003800200 */
[C---:B------:R-:W-:Y:S02]  /*14c0*/  ISETP.GT.AND P0, PT, R40.reuse, -0x1, PT ;  /* 0xffffffff2800780c */ /* 0x040fe40003f04270 */
[----:B------:R-:W-:Y:S01]  /*14d0*/  LOP3.LUT R40, R40, 0x3fffffff, RZ, 0xc0, !PT ;  /* 0x3fffffff28287812 */ /* 0x000fe200078ec0ff */
[----:B------:R-:W-:Y:S05]  /*14e0*/  WARPSYNC.EXCLUSIVE R8 ;  /* 0x0000000008007348 */ /* 0x000fea0003a00000 */
[----:B------:R-:W-:-:S05]  /*14f0*/  IMAD.IADD R5, R40, 0x1, R5 ;  /* 0x0000000128057824 */ /* 0x000fca00078e0205 */
[----:B------:R-:W-:-:S07]  /*1500*/  VOTE.ANY R8, PT, P0 ;  /* 0x0000000000087806 */ /* 0x000fce00000e0100 */
[----:B------:R-:W-:Y:S05]  /*1510*/  BSYNC.RECONVERGENT B2 ;  /* 0x0000000000027941 */ /* 0x000fea0003800200 */
.L_x_21:
[----:B------:R-:W-:Y:S01]  /*1520*/  ISETP.GT.U32.AND P1, PT, R9, 0x1, PT ;  /* 0x000000010900780c */ /* 0x000fe20003f24070 */
[----:B------:R-:W-:-:S12]  /*1530*/  IMAD.MOV.U32 R9, RZ, RZ, R45 ;  /* 0x000000ffff097224 */ /* 0x000fd800078e002d */
[----:B------:R-:W-:Y:S05]  /*1540*/  @P0 BRA P1, `(.L_x_22) ;  /* 0xfffffffc00ac0947 */ /* 0x000fea000083ffff */
[----:B------:R-:W-:Y:S05]  /*1550*/  BSYNC B0 ;  /* 0x0000000000007941 */ /* 0x000fea0003800000 */
.L_x_18:
[----:B------:R1:W2:Y:S02]  /*1560*/  LDS.64 R6, [R41+0x9000] ;  /* 0x0090000029067984 */ /* 0x0002a40000000a00 */
.L_x_17:
[C---:B------:R-:W-:Y:S01]  /*1570*/  IMAD.IADD R9, R5.reuse, 0x1, -R38 ;  /* 0x0000000105097824 */ /* 0x040fe200078e0a26 */
[----:B------:R-:W-:-:S04]  /*1580*/  LOP3.LUT R5, R5, 0x80000000, RZ, 0xfc, !PT ;  /* 0x8000000005057812 */ /* 0x000fc800078efcff */
[C---:B0-2---:R-:W-:Y:S01]  /*1590*/  IADD3 R6, P0, PT, R9.reuse, R6, RZ ;  /* 0x0000000609067210 */ /* 0x045fe20007f1e0ff */
[----:B------:R0:W-:Y:S03]  /*15a0*/  STG.E.STRONG.SYS desc[UR8][R20.64], R5 ;  /* 0x0000000514007986 */ /* 0x0001e6000c115908 */
[----:B------:R-:W-:-:S05]  /*15b0*/  LEA.HI.X.SX32 R7, R9, R7, 0x1, P0 ;  /* 0x0000000709077211 */ /* 0x000fca00000f0eff */
[----:B------:R0:W-:Y:S04]  /*15c0*/  STS.64 [R41+0x9000], R6 ;  /* 0x0090000629007388 */ /* 0x0001e80000000a00 */
.L_x_16:
[----:B------:R-:W-:Y:S05]  /*15d0*/  BSYNC B1 ;  /* 0x0000000000017941 */ /* 0x000fea0003800000 */
.L_x_15:
[----:B0-----:R-:W0:Y:S08]  /*15e0*/  LDC R5, c[0x0][0x3c0] ;  /* 0x0000f000ff057b82 */ /* 0x001e300000000800 */
[----:B------:R-:W2:Y:S01]  /*15f0*/  LDC.64 R8, c[0x0][0x390] ;  /* 0x0000e400ff087b82 */ /* 0x000ea20000000a00 */
[----:B0-----:R-:W-:Y:S02]  /*1600*/  ISETP.GE.AND P0, PT, R39, R5, PT ;  /* 0x000000052700720c */ /* 0x001fe40003f06270 */
[----:B--2---:R-:W-:-:S04]  /*1610*/  ISETP.EQ.U32.AND P1, PT, R8, RZ, PT ;  /* 0x000000ff0800720c */ /* 0x004fc80003f22070 */
[----:B------:R-:W-:-:S04]  /*1620*/  ISETP.EQ.OR.EX P0, PT, R9, RZ, !P0, P1 ;  /* 0x000000ff0900720c */ /* 0x000fc80004702710 */
[----:B------:R-:W-:-:S13]  /*1630*/  ISETP.GT.U32.OR P0, PT, R19, 0xff, P0 ;  /* 0x000000ff1300780c */ /* 0x000fda0000704470 */
[----:B------:R-:W-:Y:S05]  /*1640*/  @P0 BRA `(.L_x_23) ;  /* 0x0000000000240947 */ /* 0x000fea0003800000 */
[----:B------:R-:W0:Y:S01]  /*1650*/  LDS.64 R6, [R41+0x9000] ;  /* 0x0090000029067984 */ /* 0x000e220000000a00 */
[C---:B------:R-:W-:Y:S02]  /*1660*/  ISETP.GT.U32.AND P0, PT, R19.reuse, R47, PT ;  /* 0x0000002f1300720c */ /* 0x040fe40003f04070 */
[C---:B------:R-:W-:Y:S02]  /*1670*/  LEA R8, P2, R19.reuse, R8, 0x3 ;  /* 0x0000000813087211 */ /* 0x040fe400078418ff */
[----:B------:R-:W-:Y:S02]  /*1680*/  SEL R43, RZ, 0x1200, !P0 ;  /* 0x00001200ff2b7807 */ /* 0x000fe40004000000 */
[--C-:B------:R-:W-:Y:S02]  /*1690*/  SHF.R.S32.HI R21, RZ, 0x1f, R38.reuse ;  /* 0x0000001fff157819 */ /* 0x100fe40000011426 */
[----:B------:R-:W-:Y:S02]  /*16a0*/  LEA.HI.X R9, R19, R9, RZ, 0x3, P2 ;  /* 0x0000000913097211 */ /* 0x000fe400010f1cff */
[----:B0-----:R-:W-:-:S04]  /*16b0*/  IADD3 R6, P0, P1, R6, R43, R38 ;  /* 0x0000002b06067210 */ /* 0x001fc8000791e026 */
[----:B------:R-:W-:-:S05]  /*16c0*/  IADD3.X R7, PT, PT, R7, RZ, R21, P0, P1 ;  /* 0x000000ff07077210 */ /* 0x000fca00007e2415 */
[----:B------:R0:W-:Y:S04]  /*16d0*/  STG.E.64 desc[UR8][R8.64], R6 ;  /* 0x0000000608007986 */ /* 0x0001e8000c101b08 */
.L_x_23:
[----:B------:R-:W-:Y:S05]  /*16e0*/  WARPSYNC.ALL ;  /* 0x0000000000007948 */ /* 0x000fea0003800000 */
[----:B------:R-:W2:Y:S08]  /*16f0*/  S2UR UR6, SR_CgaCtaId ;  /* 0x00000000000679c3 */ /* 0x000eb00000008800 */
[----:B------:R-:W-:Y:S01]  /*1700*/  BAR.SYNC.DEFER_BLOCKING 0x0 ;  /* 0x0000000000007b1d */ /* 0x000fe20000010000 */
[----:B------:R-:W-:-:S05]  /*1710*/  ISETP.GT.AND P0, PT, R39, R5, PT ;  /* 0x000000052700720c */ /* 0x000fca0003f04270 */
[----:B------:R-:W-:Y:S02]  /*1720*/  UMOV UR5, 0x400 ;  /* 0x0000040000057882 */ /* 0x000fe40000000000 */
[----:B--2---:R-:W-:-:S06]  /*1730*/  ULEA UR5, UR6, UR5, 0x18 ;  /* 0x0000000506057291 */ /* 0x004fcc000f8ec0ff */
[----:B0-----:R-:W-:-:S06]  /*1740*/  LEA R6, R47, UR5, 0x3 ;  /* 0x000000052f067c11 */ /* 0x001fcc000f8e18ff */
[----:B------:R-:W0:Y:S01]  /*1750*/  LDS.64 R6, [R6+0x9000] ;  /* 0x0090000006067984 */ /* 0x000e220000000a00 */
[----:B------:R-:W-:Y:S05]  /*1760*/  @P0 BRA `(.L_x_24) ;  /* 0x0000000000480947 */ /* 0x000fea0003800000 */
[----:B------:R-:W2:Y:S01]  /*1770*/  LDCU.64 UR4, c[0x0][0x3a0] ;  /* 0x00007400ff0477ac */ /* 0x000ea20008000a00 */
[----:B0-----:R-:W-:-:S05]  /*1780*/  IADD3 R6, P1, PT, R0, R6, RZ ;  /* 0x0000000600067210 */ /* 0x001fca0007f3e0ff */
[----:B------:R-:W-:Y:S01]  /*1790*/  IMAD.X R7, RZ, RZ, R7, P1 ;  /* 0x000000ffff077224 */ /* 0x000fe200008e0607 */
[----:B--2---:R-:W-:-:S04]  /*17a0*/  LEA R8, P1, R6, UR4, 0x3 ;  /* 0x0000000406087c11 */ /* 0x004fc8000f8218ff */
[----:B------:R-:W-:-:S05]  /*17b0*/  LEA.HI.X R9, R6, UR5, R7, 0x3, P1 ;  /* 0x0000000506097c11 */ /* 0x000fca00088f1c07 */
[----:B------:R2:W-:Y:S04]  /*17c0*/  STG.E.64 desc[UR8][R8.64], R36 ;  /* 0x0000002408007986 */ /* 0x0005e8000c101b08 */
        /* <DEDUP_REMOVED lines=10> */
[----:B------:R2:W-:Y:S01]  /*1870*/  STG.E.64 desc[UR8][R8.64+0xb00], R14 ;  /* 0x000b000e08007986 */ /* 0x0005e2000c101b08 */
[----:B------:R-:W-:Y:S05]  /*1880*/  BRA `(.L_x_25) ;  /* 0x0000000000a47947 */ /* 0x000fea0003800000 */
.L_x_24:
[----:B------:R-:W2:Y:S01]  /*1890*/  LDCU.64 UR4, c[0x0][0x3a0] ;  /* 0x00007400ff0477ac */ /* 0x000ea20008000a00 */
[----:B0-----:R-:W-:Y:S01]  /*18a0*/  IADD3 R6, P1, PT, R0, R6, RZ ;  /* 0x0000000600067210 */ /* 0x001fe20007f3e0ff */
[----:B------:R-:W-:Y:S02]  /*18b0*/  IMAD R19, R4, -0x1200, R5 ;  /* 0xffffee0004137824 */ /* 0x000fe400078e0205 */
[C---:B------:R-:W-:Y:S02]  /*18c0*/  VIADD R8, R0.reuse, 0x20 ;  /* 0x0000002000087836 */ /* 0x040fe40000000000 */
[C---:B------:R-:W-:Y:S01]  /*18d0*/  VIADD R18, R0.reuse, 0x40 ;  /* 0x0000004000127836 */ /* 0x040fe20000000000 */
[-C--:B------:R-:W-:Y:S01]  /*18e0*/  ISETP.GE.AND P4, PT, R0, R19.reuse, PT ;  /* 0x000000130000720c */ /* 0x080fe20003f86270 */
[----:B------:R-:W-:Y:S01]  /*18f0*/  IMAD.X R7, RZ, RZ, R7, P1 ;  /* 0x000000ffff077224 */ /* 0x000fe200008e0607 */
[-C--:B------:R-:W-:Y:S01]  /*1900*/  ISETP.GE.AND P5, PT, R8, R19.reuse, PT ;  /* 0x000000130800720c */ /* 0x080fe20003fa6270 */
[----:B------:R-:W-:Y:S01]  /*1910*/  VIADD R20, R0, 0x80 ;  /* 0x0000008000147836 */ /* 0x000fe20000000000 */
[----:B------:R-:W-:Y:S01]  /*1920*/  ISETP.GE.AND P6, PT, R18, R19, PT ;  /* 0x000000131200720c */ /* 0x000fe20003fc6270 */
[----:B------:R-:W-:-:S02]  /*1930*/  VIADD R18, R0, 0x60 ;  /* 0x0000006000127836 */ /* 0x000fc40000000000 */
[----:B------:R-:W-:Y:S01]  /*1940*/  VIADD R38, R0, 0xa0 ;  /* 0x000000a000267836 */ /* 0x000fe20000000000 */
[-C--:B------:R-:W-:Y:S01]  /*1950*/  ISETP.GE.AND P2, PT, R20, R19.reuse, PT ;  /* 0x000000131400720c */ /* 0x080fe20003f46270 */
[----:B------:R-:W-:Y:S01]  /*1960*/  VIADD R20, R0, 0xe0 ;  /* 0x000000e000147836 */ /* 0x000fe20000000000 */
[----:B--2---:R-:W-:Y:S02]  /*1970*/  LEA R8, P1, R6, UR4, 0x3 ;  /* 0x0000000406087c11 */ /* 0x004fe4000f8218ff */
[-C--:B------:R-:W-:Y:S02]  /*1980*/  ISETP.GE.AND P3, PT, R38, R19.reuse, PT ;  /* 0x000000132600720c */ /* 0x080fe40003f66270 */
[----:B------:R-:W-:Y:S02]  /*1990*/  LEA.HI.X R9, R6, UR5, R7, 0x3, P1 ;  /* 0x0000000506097c11 */ /* 0x000fe400088f1c07 */
[----:B------:R-:W-:Y:S01]  /*19a0*/  ISETP.GE.AND P1, PT, R18, R19, PT ;  /* 0x000000131200720c */ /* 0x000fe20003f26270 */
[----:B------:R-:W-:-:S02]  /*19b0*/  VIADD R18, R0, 0xc0 ;  /* 0x000000c000127836 */ /* 0x000fc40000000000 */
[----:B------:R0:W-:Y:S03]  /*19c0*/  @!P4 STG.E.64 desc[UR8][R8.64], R36 ;  /* 0x000000240800c986 */ /* 0x0001e6000c101b08 */
[-C--:B------:R-:W-:Y:S01]  /*19d0*/  ISETP.GE.AND P4, PT, R18, R19.reuse, PT ;  /* 0x000000131200720c */ /* 0x080fe20003f86270 */
[----:B------:R0:W-:Y:S01]  /*19e0*/  @!P5 STG.E.64 desc[UR8][R8.64+0x100], R34 ;  /* 0x000100220800d986 */ /* 0x0001e2000c101b08 */
[-C--:B------:R-:W-:Y:S01]  /*19f0*/  ISETP.GE.AND P5, PT, R20, R19.reuse, PT ;  /* 0x000000131400720c */ /* 0x080fe20003fa6270 */
[C---:B------:R-:W-:Y:S02]  /*1a00*/  VIADD R18, R0.reuse, 0x100 ;  /* 0x0000010000127836 */ /* 0x040fe40000000000 */
[----:B------:R-:W-:Y:S01]  /*1a10*/  VIADD R20, R0, 0x120 ;  /* 0x0000012000147836 */ /* 0x000fe20000000000 */
[----:B------:R0:W-:Y:S02]  /*1a20*/  @!P6 STG.E.64 desc[UR8][R8.64+0x200], R32 ;  /* 0x000200200800e986 */ /* 0x0001e4000c101b08 */
[-C--:B------:R-:W-:Y:S01]  /*1a30*/  ISETP.GE.AND P6, PT, R18, R19.reuse, PT ;  /* 0x000000131200720c */ /* 0x080fe20003fc6270 */
[----:B------:R-:W-:Y:S01]  /*1a40*/  VIADD R18, R0, 0x140 ;  /* 0x0000014000127836 */ /* 0x000fe20000000000 */
[----:B------:R0:W-:Y:S01]  /*1a50*/  @!P1 STG.E.64 desc[UR8][R8.64+0x300], R10 ;  /* 0x0003000a08009986 */ /* 0x0001e2000c101b08 */
[----:B------:R-:W-:Y:S01]  /*1a60*/  ISETP.GE.AND P1, PT, R20, R19, PT ;  /* 0x000000131400720c */ /* 0x000fe20003f26270 */
[----:B------:R-:W-:-:S02]  /*1a70*/  VIADD R20, R0, 0x160 ;  /* 0x0000016000147836 */ /* 0x000fc40000000000 */
[----:B------:R0:W-:Y:S01]  /*1a80*/  @!P2 STG.E.64 desc[UR8][R8.64+0x400], R30 ;  /* 0x0004001e0800a986 */ /* 0x0001e2000c101b08 */
[----:B------:R-:W-:-:S03]  /*1a90*/  ISETP.GE.AND P2, PT, R18, R19, PT ;  /* 0x000000131200720c */ /* 0x000fc60003f46270 */
[----:B------:R0:W-:Y:S01]  /*1aa0*/  @!P3 STG.E.64 desc[UR8][R8.64+0x500], R12 ;  /* 0x0005000c0800b986 */ /* 0x0001e2000c101b08 */
[----:B------:R-:W-:-:S03]  /*1ab0*/  ISETP.GE.AND P3, PT, R20, R19, PT ;  /* 0x000000131400720c */ /* 0x000fc60003f66270 */
[----:B------:R0:W-:Y:S04]  /*1ac0*/  @!P4 STG.E.64 desc[UR8][R8.64+0x600], R28 ;  /* 0x0006001c0800c986 */ /* 0x0001e8000c101b08 */
[----:B------:R0:W-:Y:S04]  /*1ad0*/  @!P5 STG.E.64 desc[UR8][R8.64+0x700], R26 ;  /* 0x0007001a0800d986 */ /* 0x0001e8000c101b08 */
[----:B------:R0:W-:Y:S04]  /*1ae0*/  @!P6 STG.E.64 desc[UR8][R8.64+0x800], R24 ;  /* 0x000800180800e986 */ /* 0x0001e8000c101b08 */
[----:B------:R0:W-:Y:S04]  /*1af0*/  @!P1 STG.E.64 desc[UR8][R8.64+0x900], R22 ;  /* 0x0009001608009986 */ /* 0x0001e8000c101b08 */
[----:B------:R0:W-:Y:S04]  /*1b00*/  @!P2 STG.E.64 desc[UR8][R8.64+0xa00], R16 ;  /* 0x000a00100800a986 */ /* 0x0001e8000c101b08 */
[----:B------:R0:W-:Y:S02]  /*1b10*/  @!P3 STG.E.64 desc[UR8][R8.64+0xb00], R14 ;  /* 0x000b000e0800b986 */ /* 0x0001e4000c101b08 */
.L_x_25:
[----:B------:R-:W-:Y:S05]  /*1b20*/  @P0 BRA `(.L_x_26) ;  /* 0x0000000000340947 */ /* 0x000fea0003800000 */
[----:B0-2---:R0:W5:Y:S04]  /*1b30*/  LDG.E.64 R26, desc[UR8][R2.64] ;  /* 0x00000008021a7981 */ /* 0x005168000c1e1b00 */
        /* <DEDUP_REMOVED lines=12> */
.L_x_26:
[----:B0-2---:R-:W-:Y:S02]  /*1c00*/  IMAD R33, R4, -0x1200, R5 ;  /* 0xffffee0004217824 */ /* 0x005fe400078e0205 */
[C---:B------:R-:W-:Y:S02]  /*1c10*/  VIADD R32, R0.reuse, 0x20 ;  /* 0x0000002000207836 */ /* 0x040fe40000000000 */
[C---:B------:R-:W-:Y:S01]  /*1c20*/  VIADD R34, R0.reuse, 0x40 ;  /* 0x0000004000227836 */ /* 0x040fe20000000000 */
[CC--:B------:R-:W-:Y:S01]  /*1c30*/  ISETP.GE.AND P4, PT, R0.reuse, R33.reuse, PT ;  /* 0x000000210000720c */ /* 0x0c0fe20003f86270 */
[----:B------:R-:W-:Y:S01]  /*1c40*/  VIADD R36, R0, 0x80 ;  /* 0x0000008000247836 */ /* 0x000fe20000000000 */
[-C--:B------:R-:W-:Y:S01]  /*1c50*/  ISETP.GE.AND P5, PT, R32, R33.reuse, PT ;  /* 0x000000212000720c */ /* 0x080fe20003fa6270 */
[----:B------:R-:W-:Y:S01]  /*1c60*/  VIADD R32, R0, 0x60 ;  /* 0x0000006000207836 */ /* 0x000fe20000000000 */
[-C--:B------:R-:W-:Y:S01]  /*1c70*/  ISETP.GE.AND P6, PT, R34, R33.reuse, PT ;  /* 0x000000212200720c */ /* 0x080fe20003fc6270 */
[----:B------:R-:W-:Y:S01]  /*1c80*/  VIADD R34, R0, 0xa0 ;  /* 0x000000a000227836 */ /* 0x000fe20000000000 */
[----:B------:R-:W-:-:S02]  /*1c90*/  ISETP.GE.AND P2, PT, R36, R33, PT ;  /* 0x000000212400720c */ /* 0x000fc40003f46270 */
[-C--:B------:R-:W-:Y:S01]  /*1ca0*/  ISETP.GE.AND P1, PT, R32, R33.reuse, PT ;  /* 0x000000212000720c */ /* 0x080fe20003f26270 */
[----:B------:R-:W-:Y:S01]  /*1cb0*/  VIADD R32, R0, 0xc0 ;  /* 0x000000c000207836 */ /* 0x000fe20000000000 */
[-C--:B------:R-:W-:Y:S01]  /*1cc0*/  ISETP.GE.AND P3, PT, R34, R33.reuse, PT ;  /* 0x000000212200720c */ /* 0x080fe20003f66270 */
[----:B------:R-:W-:Y:S02]  /*1cd0*/  VIADD R34, R0, 0xe0 ;  /* 0x000000e000227836 */ /* 0x000fe40000000000 */
[----:B------:R2:W5:Y:S01]  /*1ce0*/  @!P4 LDG.E.64 R26, desc[UR8][R2.64] ;  /* 0x00000008021ac981 */ /* 0x000562000c1e1b00 */
[-C--:B------:R-:W-:Y:S01]  /*1cf0*/  ISETP.GE.AND P4, PT, R32, R33.reuse, PT ;  /* 0x000000212000720c */ /* 0x080fe20003f86270 */
[----:B------:R-:W-:Y:S02]  /*1d00*/  VIADD R32, R0, 0x100 ;  /* 0x0000010000207836 */ /* 0x000fe40000000000 */
[----:B------:R2:W5:Y:S01]  /*1d10*/  @!P5 LDG.E.64 R28, desc[UR8][R2.64+0x100] ;  /* 0x00010008021cd981 */ /* 0x000562000c1e1b00 */
[----:B------:R-:W-:Y:S01]  /*1d20*/  ISETP.GE.AND P5, PT, R34, R33, PT ;  /* 0x000000212200720c */ /* 0x000fe20003fa6270 */
[----:B------:R-:W-:-:S02]  /*1d30*/  VIADD R34, R0, 0x120 ;  /* 0x0000012000227836 */ /* 0x000fc40000000000 */
[----:B------:R2:W5:Y:S01]  /*1d40*/  @!P6 LDG.E.64 R22, desc[UR8][R2.64+0x200] ;  /* 0x000200080216e981 */ /* 0x000562000c1e1b00 */
[-C--:B------:R-:W-:Y:S01]  /*1d50*/  ISETP.GE.AND P6, PT, R32, R33.reuse, PT ;  /* 0x000000212000720c */ /* 0x080fe20003fc6270 */
[----:B------:R-:W-:Y:S02]  /*1d60*/  VIADD R32, R0, 0x140 ;  /* 0x0000014000207836 */ /* 0x000fe40000000000 */
[----:B------:R2:W5:Y:S01]  /*1d70*/  @!P1 LDG.E.64 R24, desc[UR8][R2.64+0x300] ;  /* 0x0003000802189981 */ /* 0x000562000c1e1b00 */
[-C--:B------:R-:W-:Y:S01]  /*1d80*/  ISETP.GE.AND P1, PT, R34, R33.reuse, PT ;  /* 0x000000212200720c */ /* 0x080fe20003f26270 */
[----:B------:R-:W-:Y:S02]  /*1d90*/  VIADD R34, R0, 0x160 ;  /* 0x0000016000227836 */ /* 0x000fe40000000000 */
[----:B------:R2:W5:Y:S01]  /*1da0*/  @!P2 LDG.E.64 R20, desc[UR8][R2.64+0x400] ;  /* 0x000400080214a981 */ /* 0x000562000c1e1b00 */
[----:B------:R-:W-:-:S03]  /*1db0*/  ISETP.GE.AND P2, PT, R32, R33, PT ;  /* 0x000000212000720c */ /* 0x000fc60003f46270 */
[----:B------:R2:W5:Y:S01]  /*1dc0*/  @!P3 LDG.E.64 R18, desc[UR8][R2.64+0x500] ;  /* 0x000500080212b981 */ /* 0x000562000c1e1b00 */
[----:B------:R-:W-:-:S03]  /*1dd0*/  ISETP.GE.AND P3, PT, R34, R33, PT ;  /* 0x000000212200720c */ /* 0x000fc60003f66270 */
[----:B------:R2:W5:Y:S04]  /*1de0*/  @!P4 LDG.E.64 R16, desc[UR8][R2.64+0x600] ;  /* 0x000600080210c981 */ /* 0x000568000c1e1b00 */
[----:B------:R2:W5:Y:S04]  /*1df0*/  @!P5 LDG.E.64 R14, desc[UR8][R2.64+0x700] ;  /* 0x00070008020ed981 */ /* 0x000568000c1e1b00 */
[----:B------:R2:W5:Y:S04]  /*1e00*/  @!P6 LDG.E.64 R12, desc[UR8][R2.64+0x800] ;  /* 0x00080008020ce981 */ /* 0x000568000c1e1b00 */
[----:B------:R2:W5:Y:S04]  /*1e10*/  @!P1 LDG.E.64 R10, desc[UR8][R2.64+0x900] ;  /* 0x00090008020a9981 */ /* 0x000568000c1e1b00 */
[----:B------:R2:W5:Y:S04]  /*1e20*/  @!P2 LDG.E.64 R8, desc[UR8][R2.64+0xa00] ;  /* 0x000a00080208a981 */ /* 0x000568000c1e1b00 */
[----:B------:R2:W5:Y:S02]  /*1e30*/  @!P3 LDG.E.64 R30, desc[UR8][R2.64+0xb00] ;  /* 0x000b0008021eb981 */ /* 0x000564000c1e1b00 */
.L_x_27:
[----:B------:R-:W-:Y:S05]  /*1e40*/  @P0 BRA `(.L_x_28) ;  /* 0x0000000000400947 */ /* 0x000fea0003800000 */
[----:B------:R-:W0:Y:S02]  /*1e50*/  LDCU.64 UR4, c[0x0][0x3b0] ;  /* 0x00007600ff0477ac */ /* 0x000e240008000a00 */
[----:B0-2---:R-:W-:-:S04]  /*1e60*/  LEA R2, P0, R6, UR4, 0x3 ;  /* 0x0000000406027c11 */ /* 0x005fc8000f8018ff */
[----:B------:R-:W-:-:S05]  /*1e70*/  LEA.HI.X R3, R6, UR5, R7, 0x3, P0 ;  /* 0x0000000506037c11 */ /* 0x000fca00080f1c07 */
[----:B-----5:R-:W-:Y:S04]  /*1e80*/  STG.E.64 desc[UR8][R2.64], R26 ;  /* 0x0000001a02007986 */ /* 0x020fe8000c101b08 */
[----:B------:R-:W-:Y:S04]  /*1e90*/  STG.E.64 desc[UR8][R2.64+0x100], R28 ;  /* 0x0001001c02007986 */ /* 0x000fe8000c101b08 */
        /* <DEDUP_REMOVED lines=9> */
[----:B------:R-:W-:Y:S01]  /*1f30*/  STG.E.64 desc[UR8][R2.64+0xb00], R30 ;  /* 0x000b001e02007986 */ /* 0x000fe2000c101b08 */
[----:B------:R-:W-:Y:S05]  /*1f40*/  EXIT ;  /* 0x000000000000794d */ /* 0x000fea0003800000 */
.L_x_28:
[----:B------:R-:W3:Y:S01]  /*1f50*/  LDCU.64 UR4, c[0x0][0x3b0] ;  /* 0x00007600ff0477ac */ /* 0x000ee20008000a00 */
[----:B------:R-:W-:Y:S02]  /*1f60*/  IMAD R5, R4, -0x1200, R5 ;  /* 0xffffee0004057824 */ /* 0x000fe400078e0205 */
[C---:B0-2---:R-:W-:Y:S02]  /*1f70*/  VIADD R2, R0.reuse, 0x20 ;  /* 0x0000002000027836 */ /* 0x045fe40000000000 */
[C---:B------:R-:W-:Y:S01]  /*1f80*/  VIADD R4, R0.reuse, 0x40 ;  /* 0x0000004000047836 */ /* 0x040fe20000000000 */
[CC--:B------:R-:W-:Y:S01]  /*1f90*/  ISETP.GE.AND P5, PT, R0.reuse, R5.reuse, PT ;  /* 0x000000050000720c */ /* 0x0c0fe20003fa6270 */
[----:B------:R-:W-:Y:S01]  /*1fa0*/  VIADD R32, R0, 0x60 ;  /* 0x0000006000207836 */ /* 0x000fe20000000000 */
[-C--:B------:R-:W-:Y:S01]  /*1fb0*/  ISETP.GE.AND P6, PT, R2, R5.reuse, PT ;  /* 0x000000050200720c */ /* 0x080fe20003fc6270 */
[----:B------:R-:W-:Y:S01]  /*1fc0*/  VIADD R34, R0, 0xc0 ;  /* 0x000000c000227836 */ /* 0x000fe20000000000 */
[-C--:B------:R-:W-:Y:S01]  /*1fd0*/  ISETP.GE.AND P0, PT, R4, R5.reuse, PT ;  /* 0x000000050400720c */ /* 0x080fe20003f06270 */
[----:B------:R-:W-:Y:S01]  /*1fe0*/  VIADD R4, R0, 0x80 ;  /* 0x0000008000047836 */ /* 0x000fe20000000000 */
[-C--:B------:R-:W-:Y:S01]  /*1ff0*/  ISETP.GE.AND P1, PT, R32, R5.reuse, PT ;  /* 0x000000052000720c */ /* 0x080fe20003f26270 */
[----:B------:R-:W-:Y:S01]  /*2000*/  VIADD R32, R0, 0xa0 ;  /* 0x000000a000207836 */ /* 0x000fe20000000000 */
[----:B------:R-:W-:-:S02]  /*2010*/  ISETP.GE.AND P4, PT, R34, R5, PT ;  /* 0x000000052200720c */ /* 0x000fc40003f86270 */
[----:B---3--:R-:W-:Y:S02]  /*2020*/  LEA R2, P2, R6, UR4, 0x3 ;  /* 0x0000000406027c11 */ /* 0x008fe4000f8418ff */
[-C--:B------:R-:W-:Y:S02]  /*2030*/  ISETP.GE.AND P3, PT, R32, R5.reuse, PT ;  /* 0x000000052000720c */ /* 0x080fe40003f66270 */
[----:B------:R-:W-:Y:S01]  /*2040*/  LEA.HI.X R3, R6, UR5, R7, 0x3, P2 ;  /* 0x0000000506037c11 */ /* 0x000fe200090f1c07 */
[----:B------:R-:W-:Y:S01]  /*2050*/  VIADD R6, R0, 0x100 ;  /* 0x0000010000067836 */ /* 0x000fe20000000000 */
[-C--:B------:R-:W-:Y:S01]  /*2060*/  ISETP.GE.AND P2, PT, R4, R5.reuse, PT ;  /* 0x000000050400720c */ /* 0x080fe20003f46270 */
[----:B------:R-:W-:Y:S02]  /*2070*/  VIADD R4, R0, 0xe0 ;  /* 0x000000e000047836 */ /* 0x000fe40000000000 */
[----:B-----5:R0:W-:Y:S03]  /*2080*/  @!P5 STG.E.64 desc[UR8][R2.64], R26 ;  /* 0x0000001a0200d986 */ /* 0x0201e6000c101b08 */
[-C--:B------:R-:W-:Y:S01]  /*2090*/  ISETP.GE.AND P5, PT, R4, R5.reuse, PT ;  /* 0x000000050400720c */ /* 0x080fe20003fa6270 */
[----:B------:R0:W-:Y:S01]  /*20a0*/  @!P6 STG.E.64 desc[UR8][R2.64+0x100], R28 ;  /* 0x0001001c0200e986 */ /* 0x0001e2000c101b08 */
[----:B------:R-:W-:Y:S01]  /*20b0*/  ISETP.GE.AND P6, PT, R6, R5, PT ;  /* 0x000000050600720c */ /* 0x000fe20003fc6270 */
[----:B------:R-:W-:-:S02]  /*20c0*/  VIADD R4, R0, 0x120 ;  /* 0x0000012000047836 */ /* 0x000fc40000000000 */
[C---:B------:R-:W-:Y:S01]  /*20d0*/  VIADD R6, R0.reuse, 0x140 ;  /* 0x0000014000067836 */ /* 0x040fe20000000000 */
[----:B------:R0:W-:Y:S01]  /*20e0*/  @!P0 STG.E.64 desc[UR8][R2.64+0x200], R22 ;  /* 0x0002001602008986 */ /* 0x0001e2000c101b08 */
[----:B------:R-:W-:Y:S01]  /*20f0*/  VIADD R0, R0, 0x160 ;  /* 0x0000016000007836 */ /* 0x000fe20000000000 */
[-C--:B------:R-:W-:Y:S02]  /*2100*/  ISETP.GE.AND P0, PT, R4, R5.reuse, PT ;  /* 0x000000050400720c */ /* 0x080fe40003f06270 */
        /* <DEDUP_REMOVED lines=9> */
[----:B------:R0:W-:Y:S01]  /*21a0*/  @!P1 STG.E.64 desc[UR8][R2.64+0xa00], R8 ;  /* 0x000a000802009986 */ /* 0x0001e2000c101b08 */
[----:B------:R-:W-:Y:S05]  /*21b0*/  @P2 EXIT ;  /* 0x000000000000294d */ /* 0x000fea0003800000 */
[----:B------:R-:W-:Y:S01]  /*21c0*/  STG.E.64 desc[UR8][R2.64+0xb00], R30 ;  /* 0x000b001e02007986 */ /* 0x000fe2000c101b08 */
[----:B------:R-:W-:Y:S05]  /*21d0*/  EXIT ;  /* 0x000000000000794d */ /* 0x000fea0003800000 */
.L_x_14:
[----:B------:R-:W-:Y:S01]  /*21e0*/  IMAD.MOV.U32 R18, RZ, RZ, RZ ;  /* 0x000000ffff127224 */ /* 0x000fe200078e00ff */
[C---:B------:R-:W-:Y:S01]  /*21f0*/  ISETP.GT.U32.AND P0, PT, R19.reuse, 0x1f, PT ;  /* 0x0000001f1300780c */ /* 0x040fe20003f04070 */
[----:B------:R-:W-:Y:S05]  /*2200*/  WARPSYNC.ALL ;  /* 0x0000000000007948 */ /* 0x000fea0003800000 */
[----:B------:R-:W-:-:S04]  /*2210*/  IMAD.HI.U32 R48, R19, 0x15555556, R18 ;  /* 0x1555555613307827 */ /* 0x000fc800078e0012 */
[----:B------:R-:W-:-:S05]  /*2220*/  IMAD R43, R48, 0x4, R41 ;  /* 0x00000004302b7824 */ /* 0x000fca00078e0229 */
[----:B------:R0:W-:Y:S01]  /*2230*/  STS [R43+0x3410], R38 ;  /* 0x003410262b007388 */ /* 0x0001e20000000800 */
[----:B------:R-:W-:Y:S06]  /*2240*/  BAR.SYNC.DEFER_BLOCKING 0x0 ;  /* 0x0000000000007b1d */ /* 0x000fec0000010000 */
[----:B------:R-:W-:Y:S05]  /*2250*/  @P0 BRA `(.L_x_29) ;  /* 0x0000000000dc0947 */ /* 0x000fea0003800000 */
[----:B------:R-:W-:Y:S01]  /*2260*/  IMAD R53, R19, 0x34, R41 ;  /* 0x0000003413357824 */ /* 0x000fe200078e0229 */
[----:B------:R-:W-:-:S04]  /*2270*/  UMOV UR5, 0xffffffff ;  /* 0xffffffff00057882 */ /* 0x000fc80000000000 */
[----:B------:R-:W-:Y:S04]  /*2280*/  LDS R64, [R53+0x3410] ;  /* 0x0034100035407984 */ /* 0x000fe80000000800 */
[----:B------:R-:W-:Y:S04]  /*2290*/  LDS R48, [R53+0x3414] ;  /* 0x0034140035307984 */ /* 0x000fe80000000800 */
[----:B------:R-:W1:Y:S04]  /*22a0*/  LDS R57, [R53+0x3418] ;  /* 0x0034180035397984 */ /* 0x000e680000000800 */
[----:B------:R-:W-:Y:S04]  /*22b0*/  LDS R56, [R53+0x341c] ;  /* 0x00341c0035387984 */ /* 0x000fe80000000800 */
[----:B------:R-:W2:Y:S04]  /*22c0*/  LDS R55, [R53+0x3420] ;  /* 0x0034200035377984 */ /* 0x000ea80000000800 */
[----:B------:R-:W-:Y:S04]  /*22d0*/  LDS R60, [R53+0x3424] ;  /* 0x00342400353c7984 */ /* 0x000fe80000000800 */
[----:B------:R-:W3:Y:S04]  /*22e0*/  LDS R65, [R53+0x3428] ;  /* 0x0034280035417984 */ /* 0x000ee80000000800 */
[----:B------:R-:W-:Y:S04]  /*22f0*/  LDS R63, [R53+0x342c] ;  /* 0x00342c00353f7984 */ /* 0x000fe80000000800 */
[----:B------:R-:W4:Y:S04]  /*2300*/  LDS R62, [R53+0x3430] ;  /* 0x00343000353e7984 */ /* 0x000f280000000800 */
[----:B------:R-:W-:Y:S04]  /*2310*/  LDS R61, [R53+0x3434] ;  /* 0x00343400353d7984 */ /* 0x000fe80000000800 */
[----:B------:R-:W5:Y:S04]  /*2320*/  LDS R58, [R53+0x3438] ;  /* 0x00343800353a7984 */ /* 0x000f680000000800 */
[----:B------:R-:W0:Y:S01]  /*2330*/  LDS R66, [R53+0x343c] ;  /* 0x00343c0035427984 */ /* 0x000e220000000800 */
[----:B-1----:R-:W-:-:S04]  /*2340*/  IADD3 R67, PT, PT, R57, R48, R64 ;  /* 0x0000003039437210 */ /* 0x002fc80007ffe040 */
[----:B--2---:R-:W-:-:S04]  /*2350*/  IADD3 R67, PT, PT, R55, R67, R56 ;  /* 0x0000004337437210 */ /* 0x004fc80007ffe038 */
[----:B---3--:R-:W-:-:S04]  /*2360*/  IADD3 R67, PT, PT, R65, R67, R60 ;  /* 0x0000004341437210 */ /* 0x008fc80007ffe03c */
[----:B----4-:R-:W-:-:S04]  /*2370*/  IADD3 R67, PT, PT, R62, R67, R63 ;  /* 0x000000433e437210 */ /* 0x010fc80007ffe03f */
[----:B-----5:R-:W-:-:S05]  /*2380*/  IADD3 R67, PT, PT, R58, R67, R61 ;  /* 0x000000433a437210 */ /* 0x020fca0007ffe03d */
[----:B0-----:R-:W-:Y:S01]  /*2390*/  IMAD.IADD R66, R66, 0x1, R67 ;  /* 0x0000000142427824 */ /* 0x001fe200078e0243 */
[----:B------:R-:W-:Y:S06]  /*23a0*/  BRA.DIV UR5, `(.L_x_30) ;  /* 0x0000005605587947 */ /* 0x000fec000b800000 */
[----:B------:R-:W0:Y:S02]  /*23b0*/  SHFL.UP P0, R67, R66, 0x1, RZ ;  /* 0x0420000042437989 */ /* 0x000e2400000000ff */
[----:B0-----:R-:W-:-:S05]  /*23c0*/  @P0 IMAD.IADD R67, R66, 0x1, R67 ;  /* 0x0000000142430824 */ /* 0x001fca00078e0243 */
[----:B------:R-:W0:Y:S02]  /*23d0*/  SHFL.UP P0, R68, R67, 0x2, RZ ;  /* 0x0440000043447989 */ /* 0x000e2400000000ff */
[----:B0-----:R-:W-:-:S05]  /*23e0*/  @P0 IMAD.IADD R68, R67, 0x1, R68 ;  /* 0x0000000143440824 */ /* 0x001fca00078e0244 */
[----:B------:R-:W0:Y:S02]  /*23f0*/  SHFL.UP P0, R69, R68, 0x4, RZ ;  /* 0x0480000044457989 */ /* 0x000e2400000000ff */
[----:B0-----:R-:W-:-:S05]  /*2400*/  @P0 IMAD.IADD R69, R68, 0x1, R69 ;  /* 0x0000000144450824 */ /* 0x001fca00078e0245 */
[----:B------:R-:W0:Y:S02]  /*2410*/  SHFL.UP P0, R70, R69, 0x8, RZ ;  /* 0x0500000045467989 */ /* 0x000e2400000000ff */
[----:B0-----:R-:W-:-:S05]  /*2420*/  @P0 IMAD.IADD R70, R69, 0x1, R70 ;  /* 0x0000000145460824 */ /* 0x001fca00078e0246 */
[----:B------:R0:W1:Y:S02]  /*2430*/  SHFL.UP P0, R71, R70, 0x10, RZ ;  /* 0x0600000046477989 */ /* 0x00006400000000ff */
.L_x_99:
[----:B-1----:R-:W-:-:S04]  /*2440*/  @P0 IMAD.IADD R71, R70, 0x1, R71 ;  /* 0x0000000146470824 */ /* 0x002fc800078e0247 */
[----:B------:R-:W-:-:S04]  /*2450*/  IMAD.IADD R66, R71, 0x1, -R66 ;  /* 0x0000000147427824 */ /* 0x000fc800078e0a42 */
[----:B------:R-:W-:Y:S01]  /*2460*/  IMAD.IADD R64, R64, 0x1, R66 ;  /* 0x0000000140407824 */ /* 0x000fe200078e0242 */
[----:B------:R1:W-:Y:S03]  /*2470*/  STS [R53+0x3410], R66 ;  /* 0x0034104235007388 */ /* 0x0003e60000000800 */
        /* <DEDUP_REMOVED lines=19> */
[----:B------:R1:W-:Y:S04]  /*25b0*/  STS [R53+0x3438], R61 ;  /* 0x0034383d35007388 */ /* 0x0003e80000000800 */
[----:B------:R1:W-:Y:S02]  /*25c0*/  STS [R53+0x343c], R58 ;  /* 0x00343c3a35007388 */ /* 0x0003e40000000800 */
.L_x_29:
[----:B------:R-:W-:Y:S05]  /*25d0*/  WARPSYNC.ALL ;  /* 0x0000000000007948 */ /* 0x000fea0003800000 */
[----:B------:R-:W-:Y:S01]  /*25e0*/  BAR.SYNC.DEFER_BLOCKING 0x0 ;  /* 0x0000000000007b1d */ /* 0x000fe20000010000 */
[----:B------:R-:W-:-:S05]  /*25f0*/  ISETP.NE.AND P0, PT, R59, RZ, PT ;  /* 0x000000ff3b00720c */ /* 0x000fca0003f05270 */
[----:B------:R-:W-:Y:S01]  /*2600*/  BSSY.RECONVERGENT B0, `(.L_x_31) ;  /* 0x0000028000007945 */ /* 0x000fe20003800200 */
[----:B0-----:R-:W0:Y:S07]  /*2610*/  LDS R43, [R43+0x3410] ;  /* 0x003410002b2b7984 */ /* 0x001e2e0000000800 */
[----:B------:R-:W-:Y:S05]  /*2620*/  @P0 BRA `(.L_x_32) ;  /* 0x0000000000940947 */ /* 0x000fea0003800000 */
[----:B-1----:R-:W-:-:S05]  /*2630*/  IMAD R48, R19, 0x4, R41 ;  /* 0x0000000413307824 */ /* 0x002fca00078e0229 */
[----:B------:R-:W0:Y:S04]  /*2640*/  LDS R56, [R48] ;  /* 0x0000000030387984 */ /* 0x000e280000000800 */
        /* <DEDUP_REMOVED lines=8> */
[----:B------:R-:W5:Y:S04]  /*26d0*/  LDS R74, [R48+0x2400] ;  /* 0x00240000304a7984 */ /* 0x000f680000000800 */
[----:B------:R-:W5:Y:S01]  /*26e0*/  LDS R76, [R48+0x2800] ;  /* 0x00280000304c7984 */ /* 0x000f620000000800 */
[----:B0-----:R-:W-:-:S03]  /*26f0*/  IMAD.IADD R53, R43, 0x1, R56 ;  /* 0x000000012b357824 */ /* 0x001fc600078e0238 */
[----:B------:R-:W0:Y:S01]  /*2700*/  LDS R71, [R48+0x2c00] ;  /* 0x002c000030477984 */ /* 0x000e220000000800 */
[C---:B-1----:R-:W-:Y:S02]  /*2710*/  IMAD.IADD R55, R43.reuse, 0x1, R58 ;  /* 0x000000012b377824 */ /* 0x042fe400078e023a */
[C---:B--2---:R-:W-:Y:S01]  /*2720*/  IMAD.IADD R57, R43.reuse, 0x1, R60 ;  /* 0x000000012b397824 */ /* 0x044fe200078e023c */
[----:B------:R1:W-:Y:S01]  /*2730*/  STS [R48], R53 ;  /* 0x0000003530007388 */ /* 0x0003e20000000800 */
        /* <DEDUP_REMOVED lines=8> */
[----:B-1----:R-:W-:-:S03]  /*27c0*/  IMAD.IADD R53, R43, 0x1, R70 ;  /* 0x000000012b357824 */ /* 0x002fc600078e0246 */
[----:B------:R4:W-:Y:S01]  /*27d0*/  STS [R48+0x1400], R65 ;  /* 0x0014004130007388 */ /* 0x0009e20000000800 */
[----:B--2---:R-:W-:-:S03]  /*27e0*/  IMAD.IADD R55, R43, 0x1, R72 ;  /* 0x000000012b377824 */ /* 0x004fc600078e0248 */
[----:B------:R4:W-:Y:S01]  /*27f0*/  STS [R48+0x1800], R67 ;  /* 0x0018004330007388 */ /* 0x0009e20000000800 */
[----:B---3--:R-:W-:-:S03]  /*2800*/  IMAD.IADD R57, R43, 0x1, R74 ;  /* 0x000000012b397824 */ /* 0x008fc600078e024a */
[----:B------:R4:W-:Y:S01]  /*2810*/  STS [R48+0x1c00], R53 ;  /* 0x001c003530007388 */ /* 0x0009e20000000800 */
[----:B------:R-:W-:-:S03]  /*2820*/  IMAD.IADD R69, R43, 0x1, R76 ;  /* 0x000000012b457824 */ /* 0x000fc600078e024c */
[----:B------:R4:W-:Y:S01]  /*2830*/  STS [R48+0x2000], R55 ;  /* 0x0020003730007388 */ /* 0x0009e20000000800 */
[----:B0-----:R-:W-:-:S03]  /*2840*/  IMAD.IADD R71, R43, 0x1, R71 ;  /* 0x000000012b477824 */ /* 0x001fc600078e0247 */
[----:B------:R4:W-:Y:S04]  /*2850*/  STS [R48+0x2400], R57 ;  /* 0x0024003930007388 */ /* 0x0009e80000000800 */
[----:B------:R4:W-:Y:S04]  /*2860*/  STS [R48+0x2800], R69 ;  /* 0x0028004530007388 */ /* 0x0009e80000000800 */
[----:B------:R4:W-:Y:S02]  /*2870*/  STS [R48+0x2c00], R71 ;  /* 0x002c004730007388 */ /* 0x0009e40000000800 */
.L_x_32:
[----:B------:R-:W-:Y:S05]  /*2880*/  BSYNC.RECONVERGENT B0 ;  /* 0x0000000000007941 */ /* 0x000fea0003800200 */
.L_x_31:
[----:B------:R-:W-:Y:S01]  /*2890*/  BAR.SYNC.DEFER_BLOCKING 0x0 ;  /* 0x0000000000007b1d */ /* 0x000fe20000010000 */
[----:B------:R-:W-:-:S05]  /*28a0*/  R2P PR, R47, 0x7f ;  /* 0x0000007f2f007804 */ /* 0x000fca0000000000 */
[----:B------:R-:W-:Y:S08]  /*28b0*/  BSSY.RECONVERGENT B0, `(.L_x_33) ;  /* 0x0000021000007945 */ /* 0x000ff00003800200 */
[----:B-1--4-:R-:W-:Y:S02]  /*28c0*/  VOTE.ANY R48, PT, P0 ;  /* 0x0000000000307806 */ /* 0x012fe400000e0100 */
[----:B------:R-:W-:-:S02]  /*28d0*/  VOTE.ANY R53, PT, P1 ;  /* 0x0000000000357806 */ /* 0x000fc400008e0100 */
[----:B------:R-:W-:Y:S02]  /*28e0*/  @!P0 LOP3.LUT R48, RZ, R48, RZ, 0x33, !PT ;  /* 0x00000030ff308212 */ /* 0x000fe400078e33ff */
[----:B------:R-:W-:Y:S02]  /*28f0*/  VOTE.ANY R55, PT, P2 ;  /* 0x0000000000377806 */ /* 0x000fe400010e0100 */
[----:B------:R-:W-:Y:S02]  /*2900*/  @!P1 LOP3.LUT R53, RZ, R53, RZ, 0x33, !PT ;  /* 0x00000035ff359212 */ /* 0x000fe400078e33ff */
[----:B------:R-:W-:Y:S02]  /*2910*/  VOTE.ANY R57, PT, P3 ;  /* 0x0000000000397806 */ /* 0x000fe400018e0100 */
[----:B------:R-:W-:Y:S02]  /*2920*/  @!P2 LOP3.LUT R55, RZ, R55, RZ, 0x33, !PT ;  /* 0x00000037ff37a212 */ /* 0x000fe400078e33ff */
[----:B------:R-:W-:-:S02]  /*2930*/  LOP3.LUT R48, R53, R48, RZ, 0xc0, !PT ;  /* 0x0000003035307212 */ /* 0x000fc400078ec0ff */
[----:B------:R-:W-:Y:S02]  /*2940*/  @!P3 LOP3.LUT R57, RZ, R57, RZ, 0x33, !PT ;  /* 0x00000039ff39b212 */ /* 0x000fe400078e33ff */
[----:B------:R-:W-:Y:S01]  /*2950*/  LOP3.LUT R48, R55, R48, RZ, 0xc0, !PT ;  /* 0x0000003037307212 */ /* 0x000fe200078ec0ff */
[----:B------:R-:W-:Y:S01]  /*2960*/  IMAD.MOV.U32 R55, RZ, RZ, RZ ;  /* 0x000000ffff377224 */ /* 0x000fe200078e00ff */
[----:B------:R-:W-:Y:S02]  /*2970*/  VOTE.ANY R53, PT, P4 ;  /* 0x0000000000357806 */ /* 0x000fe400020e0100 */
[----:B------:R-:W-:Y:S02]  /*2980*/  LOP3.LUT P0, RZ, R47, 0x80, RZ, 0xc0, !PT ;  /* 0x000000802fff7812 */ /* 0x000fe4000780c0ff */
[----:B------:R-:W-:Y:S02]  /*2990*/  LOP3.LUT R48, R57, R48, RZ, 0xc0, !PT ;  /* 0x0000003039307212 */ /* 0x000fe400078ec0ff */
[----:B------:R-:W-:-:S02]  /*29a0*/  @!P4 LOP3.LUT R53, RZ, R53, RZ, 0x33, !PT ;  /* 0x00000035ff35c212 */ /* 0x000fc400078e33ff */
[----:B------:R-:W-:Y:S02]  /*29b0*/  VOTE.ANY R47, PT, P5 ;  /* 0x00000000002f7806 */ /* 0x000fe400028e0100 */
[----:B------:R-:W-:Y:S02]  /*29c0*/  LOP3.LUT R48, R53, R48, RZ, 0xc0, !PT ;  /* 0x0000003035307212 */ /* 0x000fe400078ec0ff */
[----:B------:R-:W-:Y:S02]  /*29d0*/  @!P5 LOP3.LUT R47, RZ, R47, RZ, 0x33, !PT ;  /* 0x0000002fff2fd212 */ /* 0x000fe400078e33ff */
[----:B------:R-:W-:Y:S02]  /*29e0*/  VOTE.ANY R56, PT, P6 ;  /* 0x0000000000387806 */ /* 0x000fe400030e0100 */
[----:B------:R-:W-:Y:S02]  /*29f0*/  LOP3.LUT R47, R47, R48, RZ, 0xc0, !PT ;  /* 0x000000302f2f7212 */ /* 0x000fe400078ec0ff */
[----:B------:R-:W1:Y:S01]  /*2a00*/  S2R R48, SR_LEMASK ;  /* 0x0000000000307919 */ /* 0x000e620000003a00 */
[----:B------:R-:W-:-:S02]  /*2a10*/  VOTE.ANY R58, PT, P0 ;  /* 0x00000000003a7806 */ /* 0x000fc400000e0100 */
[----:B------:R-:W-:Y:S02]  /*2a20*/  @!P6 LOP3.LUT R56, RZ, R56, RZ, 0x33, !PT ;  /* 0x00000038ff38e212 */ /* 0x000fe400078e33ff */
[----:B------:R-:W-:Y:S02]  /*2a30*/  @!P0 LOP3.LUT R58, RZ, R58, RZ, 0x33, !PT ;  /* 0x0000003aff3a8212 */ /* 0x000fe400078e33ff */
[----:B------:R-:W-:-:S04]  /*2a40*/  LOP3.LUT R47, R56, R47, RZ, 0xc0, !PT ;  /* 0x0000002f382f7212 */ /* 0x000fc800078ec0ff */
[----:B------:R-:W-:-:S04]  /*2a50*/  LOP3.LUT R53, R58, R47, RZ, 0xc0, !PT ;  /* 0x0000002f3a357212 */ /* 0x000fc800078ec0ff */
[----:B------:R-:W2:Y:S02]  /*2a60*/  FLO.U32 R56, R53 ;  /* 0x0000003500387300 */ /* 0x000ea400000e0000 */
[----:B--2---:R-:W-:Y:S02]  /*2a70*/  ISETP.NE.AND P0, PT, R42, R56, PT ;  /* 0x000000382a00720c */ /* 0x004fe40003f05270 */
[----:B-1----:R-:W-:-:S06]  /*2a80*/  LOP3.LUT R47, R48, R53, RZ, 0xc0, !PT ;  /* 0x00000035302f7212 */ /* 0x002fcc00078ec0ff */
[----:B------:R-:W1:Y:S05]  /*2a90*/  POPC R47, R47 ;  /* 0x0000002f002f7309 */ /* 0x000e6a0000000000 */
[----:B------:R-:W-:Y:S05]  /*2aa0*/  @P0 BRA `(.L_x_34) ;  /* 0x0000000000040947 */ /* 0x000fea0003800000 */
[----:B-1----:R2:W3:Y:S02]  /*2ab0*/  ATOMS.ADD R55, [R50], R47 ;  /* 0x0000002f3237738c */ /* 0x0024e40000000000 */
.L_x_34:
[----:B------:R-:W-:Y:S05]  /*2ac0*/  BSYNC.RECONVERGENT B0 ;  /* 0x0000000000007941 */ /* 0x000fea0003800200 */
.L_x_33:
[----:B------:R-:W-:Y:S01]  /*2ad0*/  R2P PR, R49, 0x7f ;  /* 0x0000007f31007804 */ /* 0x000fe20000000000 */
[----:B------:R-:W-:-:S12]  /*2ae0*/  BSSY.RECONVERGENT B0, `(.L_x_35) ;  /* 0x0000021000007945 */ /* 0x000fd80003800200 */
[----:B--2---:R-:W-:Y:S02]  /*2af0*/  VOTE.ANY R50, PT, P0 ;  /* 0x0000000000327806 */ /* 0x004fe400000e0100 */
[----:B------:R-:W-:Y:S02]  /*2b00*/  VOTE.ANY R53, PT, P1 ;  /* 0x0000000000357806 */ /* 0x000fe400008e0100 */
[----:B------:R-:W-:Y:S02]  /*2b10*/  @!P0 LOP3.LUT R50, RZ, R50, RZ, 0x33, !PT ;  /* 0x00000032ff328212 */ /* 0x000fe400078e33ff */
[----:B------:R-:W-:Y:S02]  /*2b20*/  @!P1 LOP3.LUT R53, RZ, R53, RZ, 0x33, !PT ;  /* 0x00000035ff359212 */ /* 0x000fe400078e33ff */
[----:B------:R-:W-:Y:S02]  /*2b30*/  VOTE.ANY R57, PT, P2 ;  /* 0x0000000000397806 */ /* 0x000fe400010e0100 */
[----:B------:R-:W-:-:S02]  /*2b40*/  LOP3.LUT R50, R53, R50, RZ, 0xc0, !PT ;  /* 0x0000003235327212 */ /* 0x000fc400078ec0ff */
[----:B------:R-:W-:Y:S02]  /*2b50*/  @!P2 LOP3.LUT R57, RZ, R57, RZ, 0x33, !PT ;  /* 0x00000039ff39a212 */ /* 0x000fe400078e33ff */
[----:B------:R-:W-:Y:S02]  /*2b60*/  VOTE.ANY R53, PT, P3 ;  /* 0x0000000000357806 */ /* 0x000fe400018e0100 */
[----:B------:R-:W-:Y:S02]  /*2b70*/  LOP3.LUT P0, RZ, R49, 0x80, RZ, 0xc0, !PT ;  /* 0x0000008031ff7812 */ /* 0x000fe4000780c0ff */
[----:B------:R-:W-:Y:S02]  /*2b80*/  LOP3.LUT R50, R57, R50, RZ, 0xc0, !PT ;  /* 0x0000003239327212 */ /* 0x000fe400078ec0ff */
[----:B------:R-:W-:Y:S02]  /*2b90*/  VOTE.ANY R49, PT, P4 ;  /* 0x0000000000317806 */ /* 0x000fe400020e0100 */
[----:B------:R-:W-:-:S02]  /*2ba0*/  @!P3 LOP3.LUT R53, RZ, R53, RZ, 0x33, !PT ;  /* 0x00000035ff35b212 */ /* 0x000fc400078e33ff */
[----:B------:R-:W-:Y:S02]  /*2bb0*/  @!P4 LOP3.LUT R49, RZ, R49, RZ, 0x33, !PT ;  /* 0x00000031ff31c212 */ /* 0x000fe400078e33ff */
[----:B------:R-:W-:Y:S02]  /*2bc0*/  LOP3.LUT R50, R53, R50, RZ, 0xc0, !PT ;  /* 0x0000003235327212 */ /* 0x000fe400078ec0ff */
[----:B------:R-:W-:Y:S02]  /*2bd0*/  VOTE.ANY R53, PT, P5 ;  /* 0x0000000000357806 */ /* 0x000fe400028e0100 */
[----:B------:R-:W-:Y:S02]  /*2be0*/  LOP3.LUT R50, R49, R50, RZ, 0xc0, !PT ;  /* 0x0000003231327212 */ /* 0x000fe400078ec0ff */
[----:B------:R-:W-:Y:S02]  /*2bf0*/  VOTE.ANY R49, PT, P6 ;  /* 0x0000000000317806 */ /* 0x000fe400030e0100 */
[----:B------:R-:W-:-:S02]  /*2c00*/  @!P5 LOP3.LUT R53, RZ, R53, RZ, 0x33, !PT ;  /* 0x00000035ff35d212 */ /* 0x000fc400078e33ff */
[----:B------:R-:W-:Y:S02]  /*2c10*/  VOTE.ANY R57, PT, P0 ;  /* 0x0000000000397806 */ /* 0x000fe400000e0100 */
[----:B------:R-:W-:Y:S02]  /*2c20*/  @!P6 LOP3.LUT R49, RZ, R49, RZ, 0x33, !PT ;  /* 0x00000031ff31e212 */ /* 0x000fe400078e33ff */
[----:B------:R-:W-:Y:S01]  /*2c30*/  LOP3.LUT R50, R53, R50, RZ, 0xc0, !PT ;  /* 0x0000003235327212 */ /* 0x000fe200078ec0ff */
[----:B------:R-:W-:Y:S01]  /*2c40*/  IMAD.MOV.U32 R53, RZ, RZ, RZ ;  /* 0x000000ffff357224 */ /* 0x000fe200078e00ff */
[----:B------:R-:W-:Y:S02]  /*2c50*/  @!P0 LOP3.LUT R57, RZ, R57, RZ, 0x33, !PT ;  /* 0x00000039ff398212 */ /* 0x000fe400078e33ff */
[----:B------:R-:W-:-:S04]  /*2c60*/  LOP3.LUT R50, R49, R50, RZ, 0xc0, !PT ;  /* 0x0000003231327212 */ /* 0x000fc800078ec0ff */
[----:B------:R-:W-:Y:S02]  /*2c70*/  LOP3.LUT R57, R57, R50, RZ, 0xc0, !PT ;  /* 0x0000003239397212 */ /* 0x000fe400078ec0ff */
[----:B---3--:R2:W3:Y:S02]  /*2c80*/  SHFL.IDX PT, R50, R55, R56, 0x1f ;  /* 0x00001f3837327589 */ /* 0x0084e400000e0000 */
[----:B------:R-:W4:Y:S01]  /*2c90*/  FLO.U32 R58, R57 ;  /* 0x00000039003a7300 */ /* 0x000f2200000e0000 */
[----:B------:R-:W-:-:S07]  /*2ca0*/  LOP3.LUT R49, R48, R57, RZ, 0xc0, !PT ;  /* 0x0000003930317212 */ /* 0x000fce00078ec0ff */
[----:B------:R-:W0:Y:S01]  /*2cb0*/  POPC R49, R49 ;  /* 0x0000003100317309 */ /* 0x000e220000000000 */
[----:B----4-:R-:W-:-:S13]  /*2cc0*/  ISETP.NE.AND P0, PT, R42, R58, PT ;  /* 0x0000003a2a00720c */ /* 0x010fda0003f05270 */
[----:B0-23--:R-:W-:Y:S05]  /*2cd0*/  @P0 BRA `(.L_x_36) ;  /* 0x0000000000040947 */ /* 0x00dfea0003800000 */
[----:B------:R0:W2:Y:S02]  /*2ce0*/  ATOMS.ADD R53, [R52], R49 ;  /* 0x000000313435738c */ /* 0x0000a40000000000 */
.L_x_36:
[----:B------:R-:W-:Y:S05]  /*2cf0*/  BSYNC.RECONVERGENT B0 ;  /* 0x0000000000007941 */ /* 0x000fea0003800200 */
.L_x_35:
[----:B------:R-:W-:Y:S01]  /*2d00*/  R2P PR, R51, 0x7f ;  /* 0x0000007f33007804 */ /* 0x000fe20000000000 */
[----:B------:R-:W-:Y:S01]  /*2d10*/  BSSY.RECONVERGENT B0, `(.L_x_37) ;  /* 0x0000021000007945 */ /* 0x000fe20003800200 */
[----:B------:R-:W-:-:S11]  /*2d20*/  IMAD.MOV.U32 R56, RZ, RZ, RZ ;  /* 0x000000ffff387224 */ /* 0x000fd600078e00ff */
[----:B0-----:R-:W-:Y:S02]  /*2d30*/  VOTE.ANY R52, PT, P0 ;  /* 0x0000000000347806 */ /* 0x001fe400000e0100 */
        /* <DEDUP_REMOVED lines=19> */
[----:B------:R-:W-:Y:S02]  /*2e70*/  LOP3.LUT R52, R55, R52, RZ, 0xc0, !PT ;  /* 0x0000003437347212 */ /* 0x000fe400078ec0ff */
[----:B------:R-:W-:Y:S02]  /*2e80*/  @!P0 LOP3.LUT R57, RZ, R57, RZ, 0x33, !PT ;  /* 0x00000039ff398212 */ /* 0x000fe400078e33ff */
[----:B------:R-:W-:-:S04]  /*2e90*/  LOP3.LUT R52, R51, R52, RZ, 0xc0, !PT ;  /* 0x0000003433347212 */ /* 0x000fc800078ec0ff */
[----:B------:R-:W-:Y:S02]  /*2ea0*/  LOP3.LUT R57, R57, R52, RZ, 0xc0, !PT ;  /* 0x0000003439397212 */ /* 0x000fe400078ec0ff */
[----:B--2---:R0:W2:Y:S02]  /*2eb0*/  SHFL.IDX PT, R52, R53, R58, 0x1f ;  /* 0x00001f3a35347589 */ /* 0x0040a400000e0000 */
[----:B------:R-:W3:Y:S01]  /*2ec0*/  FLO.U32 R61, R57 ;  /* 0x00000039003d7300 */ /* 0x000ee200000e0000 */
[----:B------:R-:W-:-:S07]  /*2ed0*/  LOP3.LUT R51, R48, R57, RZ, 0xc0, !PT ;  /* 0x0000003930337212 */ /* 0x000fce00078ec0ff */
[----:B------:R-:W4:Y:S01]  /*2ee0*/  POPC R51, R51 ;  /* 0x0000003300337309 */ /* 0x000f220000000000 */
[----:B---3--:R-:W-:-:S13]  /*2ef0*/  ISETP.NE.AND P0, PT, R42, R61, PT ;  /* 0x0000003d2a00720c */ /* 0x008fda0003f05270 */
[----:B0-2-4-:R-:W-:Y:S05]  /*2f00*/  @P0 BRA `(.L_x_38) ;  /* 0x0000000000040947 */ /* 0x015fea0003800000 */
[----:B------:R0:W2:Y:S02]  /*2f10*/  ATOMS.ADD R56, [R54], R51 ;  /* 0x000000333638738c */ /* 0x0000a40000000000 */
.L_x_38:
[----:B------:R-:W-:Y:S05]  /*2f20*/  BSYNC.RECONVERGENT B0 ;  /* 0x0000000000007941 */ /* 0x000fea0003800200 */
.L_x_37:
[----:B------:R-:W-:Y:S01]  /*2f30*/  R2P PR, R46, 0x7f ;  /* 0x0000007f2e007804 */ /* 0x000fe20000000000 */
[----:B------:R-:W-:-:S12]  /*2f40*/  BSSY.RECONVERGENT B0, `(.L_x_39) ;  /* 0x0000025000007945 */ /* 0x000fd80003800200 */
[----:B------:R-:W-:Y:S02]  /*2f50*/  VOTE.ANY R53, PT, P0 ;  /* 0x0000000000357806 */ /* 0x000fe400000e0100 */
[----:B0-----:R-:W-:Y:S02]  /*2f60*/  VOTE.ANY R54, PT, P1 ;  /* 0x0000000000367806 */ /* 0x001fe400008e0100 */
[----:B------:R-:W-:Y:S02]  /*2f70*/  @!P0 LOP3.LUT R53, RZ, R53, RZ, 0x33, !PT ;  /* 0x00000035ff358212 */ /* 0x000fe400078e33ff */
[----:B------:R-:W-:Y:S02]  /*2f80*/  VOTE.ANY R58, PT, P2 ;  /* 0x00000000003a7806 */ /* 0x000fe400010e0100 */
[----:B------:R-:W-:Y:S02]  /*2f90*/  @!P1 LOP3.LUT R54, RZ, R54, RZ, 0x33, !PT ;  /* 0x00000036ff369212 */ /* 0x000fe400078e33ff */
[----:B------:R-:W-:-:S02]  /*2fa0*/  @!P2 LOP3.LUT R58, RZ, R58, RZ, 0x33, !PT ;  /* 0x0000003aff3aa212 */ /* 0x000fc400078e33ff */
[----:B------:R-:W-:Y:S02]  /*2fb0*/  LOP3.LUT R53, R54, R53, RZ, 0xc0, !PT ;  /* 0x0000003536357212 */ /* 0x000fe400078ec0ff */
[----:B------:R-:W-:Y:S02]  /*2fc0*/  VOTE.ANY R54, PT, P3 ;  /* 0x0000000000367806 */ /* 0x000fe400018e0100 */
[----:B------:R-:W-:Y:S02]  /*2fd0*/  LOP3.LUT R53, R58, R53, RZ, 0xc0, !PT ;  /* 0x000000353a357212 */ /* 0x000fe400078ec0ff */
[----:B------:R-:W-:Y:S02]  /*2fe0*/  LOP3.LUT P0, RZ, R46, 0x80, RZ, 0xc0, !PT ;  /* 0x000000802eff7812 */ /* 0x000fe4000780c0ff */
        /* <DEDUP_REMOVED lines=11> */
[----:B------:R-:W-:Y:S01]  /*30a0*/  @!P0 LOP3.LUT R60, RZ, R60, RZ, 0x33, !PT ;  /* 0x0000003cff3c8212 */ /* 0x000fe200078e33ff */
[----:B--2---:R0:W2:Y:S01]  /*30b0*/  SHFL.IDX PT, R54, R56, R61, 0x1f ;  /* 0x00001f3d38367589 */ /* 0x0040a200000e0000 */
[----:B------:R-:W-:Y:S01]  /*30c0*/  LOP3.LUT R53, R58, R53, RZ, 0xc0, !PT ;  /* 0x000000353a357212 */ /* 0x000fe200078ec0ff */
[----:B------:R-:W-:-:S03]  /*30d0*/  IMAD.MOV.U32 R58, RZ, RZ, RZ ;  /* 0x000000ffff3a7224 */ /* 0x000fc600078e00ff */
[----:B------:R-:W-:-:S04]  /*30e0*/  LOP3.LUT R57, R60, R53, RZ, 0xc0, !PT ;  /* 0x000000353c397212 */ /* 0x000fc800078ec0ff */
[----:B------:R-:W3:Y:S01]  /*30f0*/  FLO.U32 R55, R57 ;  /* 0x0000003900377300 */ /* 0x000ee200000e0000 */
[----:B------:R-:W-:-:S07]  /*3100*/  LOP3.LUT R53, R48, R57, RZ, 0xc0, !PT ;  /* 0x0000003930357212 */ /* 0x000fce00078ec0ff */
[----:B------:R-:W4:Y:S01]  /*3110*/  POPC R53, R53 ;  /* 0x0000003500357309 */ /* 0x000f220000000000 */
[----:B---3--:R-:W-:-:S13]  /*3120*/  ISETP.NE.AND P0, PT, R42, R55, PT ;  /* 0x000000372a00720c */ /* 0x008fda0003f05270 */
[----:B0-2-4-:R-:W-:Y:S05]  /*3130*/  @P0 BRA `(.L_x_40) ;  /* 0x0000000000140947 */ /* 0x015fea0003800000 */
[----:B------:R-:W-:-:S05]  /*3140*/  IMAD.SHL.U32 R56, R19, 0x20, RZ ;  /* 0x0000002013387824 */ /* 0x000fca00078e00ff */
[----:B------:R-:W-:-:S05]  /*3150*/  LOP3.LUT R56, R56, 0x7c00, RZ, 0xc0, !PT ;  /* 0x00007c0038387812 */ /* 0x000fca00078ec0ff */
[----:B------:R-:W-:-:S04]  /*3160*/  IMAD.IADD R57, R41, 0x1, R56 ;  /* 0x0000000129397824 */ /* 0x000fc800078e0238 */
[----:B------:R-:W-:-:S05]  /*3170*/  IMAD R46, R46, 0x4, R57 ;  /* 0x000000042e2e7824 */ /* 0x000fca00078e0239 */
[----:B------:R0:W2:Y:S02]  /*3180*/  ATOMS.ADD R58, [R46], R53 ;  /* 0x000000352e3a738c */ /* 0x0000a40000000000 */
.L_x_40:
[----:B------:R-:W-:Y:S05]  /*3190*/  BSYNC.RECONVERGENT B0 ;  /* 0x0000000000007941 */ /* 0x000fea0003800200 */
.L_x_39:
[----:B------:R-:W-:Y:S01]  /*31a0*/  R2P PR, R45, 0x7f ;  /* 0x0000007f2d007804 */ /* 0x000fe20000000000 */
[----:B--2---:R2:W3:Y:S01]  /*31b0*/  SHFL.IDX PT, R56, R58, R55, 0x1f ;  /* 0x00001f373a387589 */ /* 0x0044e200000e0000 */
[----:B------:R-:W-:Y:S01]  /*31c0*/  BSSY.RECONVERGENT B0, `(.L_x_41) ;  /* 0x0000024000007945 */ /* 0x000fe20003800200 */
[----:B------:R-:W-:-:S10]  /*31d0*/  IMAD.MOV.U32 R60, RZ, RZ, RZ ;  /* 0x000000ffff3c7224 */ /* 0x000fd400078e00ff */
[----:B0-----:R-:W-:Y:S02]  /*31e0*/  VOTE.ANY R46, PT, P0 ;  /* 0x00000000002e7806 */ /* 0x001fe400000e0100 */
[----:B------:R-:W-:Y:S02]  /*31f0*/  VOTE.ANY R57, PT, P1 ;  /* 0x0000000000397806 */ /* 0x000fe400008e0100 */
        /* <DEDUP_REMOVED lines=21> */
[----:B------:R-:W-:-:S04]  /*3350*/  LOP3.LUT R63, R63, R46, RZ, 0xc0, !PT ;  /* 0x0000002e3f3f7212 */ /* 0x000fc800078ec0ff */
[----:B------:R-:W0:Y:S01]  /*3360*/  FLO.U32 R57, R63 ;  /* 0x0000003f00397300 */ /* 0x000e2200000e0000 */
[----:B------:R-:W-:-:S07]  /*3370*/  LOP3.LUT R46, R48, R63, RZ, 0xc0, !PT ;  /* 0x0000003f302e7212 */ /* 0x000fce00078ec0ff */
[----:B------:R-:W4:Y:S01]  /*3380*/  POPC R46, R46 ;  /* 0x0000002e002e7309 */ /* 0x000f220000000000 */
[----:B0-----:R-:W-:-:S13]  /*3390*/  ISETP.NE.AND P0, PT, R42, R57, PT ;  /* 0x000000392a00720c */ /* 0x001fda0003f05270 */
[----:B--234-:R-:W-:Y:S05]  /*33a0*/  @P0 BRA `(.L_x_42) ;  /* 0x0000000000140947 */ /* 0x01cfea0003800000 */
[----:B------:R-:W-:-:S05]  /*33b0*/  IMAD.SHL.U32 R55, R19, 0x20, RZ ;  /* 0x0000002013377824 */ /* 0x000fca00078e00ff */
[----:B------:R-:W-:-:S05]  /*33c0*/  LOP3.LUT R58, R55, 0x7c00, RZ, 0xc0, !PT ;  /* 0x00007c00373a7812 */ /* 0x000fca00078ec0ff */
[----:B------:R-:W-:-:S04]  /*33d0*/  IMAD.IADD R58, R41, 0x1, R58 ;  /* 0x00000001293a7824 */ /* 0x000fc800078e023a */
[----:B------:R-:W-:-:S05]  /*33e0*/  IMAD R45, R45, 0x4, R58 ;  /* 0x000000042d2d7824 */ /* 0x000fca00078e023a */
[----:B------:R0:W2:Y:S02]  /*33f0*/  ATOMS.ADD R60, [R45], R46 ;  /* 0x0000002e2d3c738c */ /* 0x0000a40000000000 */
.L_x_42:
[----:B------:R-:W-:Y:S05]  /*3400*/  BSYNC.RECONVERGENT B0 ;  /* 0x0000000000007941 */ /* 0x000fea0003800200 */
.L_x_41:
[----:B------:R-:W-:Y:S01]  /*3410*/  R2P PR, R44, 0x7f ;  /* 0x0000007f2c007804 */ /* 0x000fe20000000000 */
[----:B--2---:R2:W3:Y:S01]  /*3420*/  SHFL.IDX PT, R55, R60, R57, 0x1f ;  /* 0x00001f393c377589 */ /* 0x0044e200000e0000 */
[----:B------:R-:W-:Y:S11]  /*3430*/  BSSY.RECONVERGENT B0, `(.L_x_43) ;  /* 0x0000024000007945 */ /* 0x000ff60003800200 */
[----:B0-----:R-:W-:-:S02]  /*3440*/  VOTE.ANY R45, PT, P0 ;  /* 0x00000000002d7806 */ /* 0x001fc400000e0100 */
[----:B------:R-:W-:Y:S02]  /*3450*/  VOTE.ANY R58, PT, P1 ;  /* 0x00000000003a7806 */ /* 0x000fe400008e0100 */
[----:B------:R-:W-:Y:S02]  /*3460*/  @!P0 LOP3.LUT R45, RZ, R45, RZ, 0x33, !PT ;  /* 0x0000002dff2d8212 */ /* 0x000fe400078e33ff */
[----:B------:R-:W-:Y:S02]  /*3470*/  VOTE.ANY R62, PT, P2 ;  /* 0x00000000003e7806 */ /* 0x000fe400010e0100 */
[----:B------:R-:W-:Y:S02]  /*3480*/  @!P1 LOP3.LUT R58, RZ, R58, RZ, 0x33, !PT ;  /* 0x0000003aff3a9212 */ /* 0x000fe400078e33ff */
[----:B------:R-:W-:Y:S02]  /*3490*/  @!P2 LOP3.LUT R62, RZ, R62, RZ, 0x33, !PT ;  /* 0x0000003eff3ea212 */ /* 0x000fe400078e33ff */
[----:B------:R-:W-:-:S02]  /*34a0*/  LOP3.LUT R45, R58, R45, RZ, 0xc0, !PT ;  /* 0x0000002d3a2d7212 */ /* 0x000fc400078ec0ff */
[----:B------:R-:W-:Y:S02]  /*34b0*/  VOTE.ANY R58, PT, P3 ;  /* 0x00000000003a7806 */ /* 0x000fe400018e0100 */
[----:B------:R-:W-:Y:S02]  /*34c0*/  LOP3.LUT R45, R62, R45, RZ, 0xc0, !PT ;  /* 0x0000002d3e2d7212 */ /* 0x000fe400078ec0ff */
[----:B------:R-:W-:Y:S02]  /*34d0*/  LOP3.LUT P0, RZ, R44, 0x80, RZ, 0xc0, !PT ;  /* 0x000000802cff7812 */ /* 0x000fe4000780c0ff */
[----:B------:R-:W-:Y:S02]  /*34e0*/  VOTE.ANY R62, PT, P4 ;  /* 0x00000000003e7806 */ /* 0x000fe400020e0100 */
[----:B------:R-:W-:Y:S02]  /*34f0*/  @!P3 LOP3.LUT R58, RZ, R58, RZ, 0x33, !PT ;  /* 0x0000003aff3ab212 */ /* 0x000fe400078e33ff */
[----:B------:R-:W-:-:S02]  /*3500*/  @!P4 LOP3.LUT R62, RZ, R62, RZ, 0x33, !PT ;  /* 0x0000003eff3ec212 */ /* 0x000fc400078e33ff */
[----:B------:R-:W-:Y:S02]  /*3510*/  LOP3.LUT R45, R58, R45, RZ, 0xc0, !PT ;  /* 0x0000002d3a2d7212 */ /* 0x000fe400078ec0ff */
[----:B------:R-:W-:Y:S02]  /*3520*/  VOTE.ANY R58, PT, P5 ;  /* 0x00000000003a7806 */ /* 0x000fe400028e0100 */
[----:B------:R-:W-:Y:S02]  /*3530*/  LOP3.LUT R45, R62, R45, RZ, 0xc0, !PT ;  /* 0x0000002d3e2d7212 */ /* 0x000fe400078ec0ff */
[----:B------:R-:W-:Y:S02]  /*3540*/  VOTE.ANY R62, PT, P6 ;  /* 0x00000000003e7806 */ /* 0x000fe400030e0100 */
[----:B------:R-:W-:Y:S02]  /*3550*/  @!P5 LOP3.LUT R58, RZ, R58, RZ, 0x33, !PT ;  /* 0x0000003aff3ad212 */ /* 0x000fe400078e33ff */
[----:B------:R-:W-:-:S02]  /*3560*/  VOTE.ANY R64, PT, P0 ;  /* 0x0000000000407806 */ /* 0x000fc400000e0100 */
[----:B------:R-:W-:Y:S02]  /*3570*/  @!P6 LOP3.LUT R62, RZ, R62, RZ, 0x33, !PT ;  /* 0x0000003eff3ee212 */ /* 0x000fe400078e33ff */
[----:B------:R-:W-:Y:S01]  /*3580*/  LOP3.LUT R45, R58, R45, RZ, 0xc0, !PT ;  /* 0x0000002d3a2d7212 */ /* 0x000fe200078ec0ff */
[----:B------:R-:W-:Y:S01]  /*3590*/  IMAD.MOV.U32 R58, RZ, RZ, RZ ;  /* 0x000000ffff3a7224 */ /* 0x000fe200078e00ff */
        /* <DEDUP_REMOVED lines=13> */
.L_x_44:
[----:B------:R-:W-:Y:S05]  /*3670*/  BSYNC.RECONVERGENT B0 ;  /* 0x0000000000007941 */ /* 0x000fea0003800200 */
.L_x_43:
        /* <DEDUP_REMOVED lines=38> */
.L_x_46:
[----:B------:R-:W-:Y:S05]  /*38e0*/  BSYNC.RECONVERGENT B0 ;  /* 0x0000000000007941 */ /* 0x000fea0003800200 */
.L_x_45:
[----:B------:R-:W-:Y:S01]  /*38f0*/  R2P PR, R9, 0x7f ;  /* 0x0000007f09007804 */ /* 0x000fe20000000000 */
[----:B--2---:R2:W3:Y:S01]  /*3900*/  SHFL.IDX PT, R57, R60, R57, 0x1f ;  /* 0x00001f393c397589 */ /* 0x0044e200000e0000 */
[----:B------:R-:W-:Y:S01]  /*3910*/  BSSY.RECONVERGENT B0, `(.L_x_47) ;  /* 0x0000024000007945 */ /* 0x000fe20003800200 */
[----:B------:R-:W-:-:S10]  /*3920*/  IMAD.MOV.U32 R62, RZ, RZ, RZ ;  /* 0x000000ffff3e7224 */ /* 0x000fd400078e00ff */
[----:B------:R-:W-:Y:S02]  /*3930*/  VOTE.ANY R40, PT, P0 ;  /* 0x0000000000287806 */ /* 0x000fe400000e0100 */
[----:B0-----:R-:W-:Y:S02]  /*3940*/  VOTE.ANY R61, PT, P1 ;  /* 0x00000000003d7806 */ /* 0x001fe400008e0100 */
[----:B------:R-:W-:Y:S02]  /*3950*/  @!P0 LOP3.LUT R40, RZ, R40, RZ, 0x33, !PT ;  /* 0x00000028ff288212 */ /* 0x000fe400078e33ff */
[----:B------:R-:W-:Y:S02]  /*3960*/  @!P1 LOP3.LUT R61, RZ, R61, RZ, 0x33, !PT ;  /* 0x0000003dff3d9212 */ /* 0x000fe400078e33ff */
[----:B------:R-:W-:Y:S02]  /*3970*/  VOTE.ANY R63, PT, P2 ;  /* 0x00000000003f7806 */ /* 0x000fe400010e0100 */
[----:B------:R-:W-:-:S02]  /*3980*/  LOP3.LUT R40, R61, R40, RZ, 0xc0, !PT ;  /* 0x000000283d287212 */ /* 0x000fc400078ec0ff */
[----:B------:R-:W-:Y:S02]  /*3990*/  VOTE.ANY R61, PT, P3 ;  /* 0x00000000003d7806 */ /* 0x000fe400018e0100 */
[----:B------:R-:W-:Y:S02]  /*39a0*/  @!P2 LOP3.LUT R63, RZ, R63, RZ, 0x33, !PT ;  /* 0x0000003fff3fa212 */ /* 0x000fe400078e33ff */
[----:B------:R-:W-:Y:S02]  /*39b0*/  @!P3 LOP3.LUT R61, RZ, R61, RZ, 0x33, !PT ;  /* 0x0000003dff3db212 */ /* 0x000fe400078e33ff */
[----:B------:R-:W-:Y:S02]  /*39c0*/  LOP3.LUT R40, R63, R40, RZ, 0xc0, !PT ;  /* 0x000000283f287212 */ /* 0x000fe400078ec0ff */
[----:B------:R-:W-:Y:S02]  /*39d0*/  LOP3.LUT P0, RZ, R9, 0x80, RZ, 0xc0, !PT ;  /* 0x0000008009ff7812 */ /* 0x000fe4000780c0ff */
[----:B------:R-:W-:-:S02]  /*39e0*/  VOTE.ANY R63, PT, P4 ;  /* 0x00000000003f7806 */ /* 0x000fc400020e0100 */
[----:B------:R-:W-:Y:S02]  /*39f0*/  LOP3.LUT R40, R61, R40, RZ, 0xc0, !PT ;  /* 0x000000283d287212 */ /* 0x000fe400078ec0ff */
[----:B------:R-:W-:Y:S02]  /*3a00*/  VOTE.ANY R61, PT, P5 ;  /* 0x00000000003d7806 */ /* 0x000fe400028e0100 */
[----:B------:R-:W-:Y:S02]  /*3a10*/  @!P4 LOP3.LUT R63, RZ, R63, RZ, 0x33, !PT ;  /* 0x0000003fff3fc212 */ /* 0x000fe400078e33ff */
[----:B------:R-:W-:Y:S02]  /*3a20*/  @!P5 LOP3.LUT R61, RZ, R61, RZ, 0x33, !PT ;  /* 0x0000003dff3dd212 */ /* 0x000fe400078e33ff */
[----:B------:R-:W-:Y:S02]  /*3a30*/  LOP3.LUT R40, R63, R40, RZ, 0xc0, !PT ;  /* 0x000000283f287212 */ /* 0x000fe400078ec0ff */
[----:B------:R-:W-:-:S02]  /*3a40*/  VOTE.ANY R63, PT, P6 ;  /* 0x00000000003f7806 */ /* 0x000fc400030e0100 */
[----:B------:R-:W-:Y:S02]  /*3a50*/  LOP3.LUT R40, R61, R40, RZ, 0xc0, !PT ;  /* 0x000000283d287212 */ /* 0x000fe400078ec0ff */
[----:B------:R-:W-:Y:S02]  /*3a60*/  VOTE.ANY R61, PT, P0 ;  /* 0x00000000003d7806 */ /* 0x000fe400000e0100 */
[----:B------:R-:W-:Y:S02]  /*3a70*/  @!P6 LOP3.LUT R63, RZ, R63, RZ, 0x33, !PT ;  /* 0x0000003fff3fe212 */ /* 0x000fe400078e33ff */
        /* <DEDUP_REMOVED lines=13> */
.L_x_48:
[----:B------:R-:W-:Y:S05]  /*3b50*/  BSYNC.RECONVERGENT B0 ;  /* 0x0000000000007941 */ /* 0x000fea0003800200 */
.L_x_47:
[----:B------:R-:W-:Y:S01]  /*3b60*/  R2P PR, R8, 0x7f ;  /* 0x0000007f08007804 */ /* 0x000fe20000000000 */
[----:B--2---:R2:W3:Y:S01]  /*3b70*/  SHFL.IDX PT, R61, R62, R61, 0x1f ;  /* 0x00001f3d3e3d7589 */ /* 0x0044e200000e0000 */
[----:B------:R-:W-:Y:S11]  /*3b80*/  BSSY.RECONVERGENT B0, `(.L_x_49) ;  /* 0x0000024000007945 */ /* 0x000ff60003800200 */
[----:B0-----:R-:W-:-:S02]  /*3b90*/  VOTE.ANY R9, PT, P0 ;  /* 0x0000000000097806 */ /* 0x001fc400000e0100 */
[----:B------:R-:W-:Y:S02]  /*3ba0*/  VOTE.ANY R60, PT, P1 ;  /* 0x00000000003c7806 */ /* 0x000fe400008e0100 */
[----:B------:R-:W-:Y:S02]  /*3bb0*/  @!P0 LOP3.LUT R9, RZ, R9, RZ, 0x33, !PT ;  /* 0x00000009ff098212 */ /* 0x000fe400078e33ff */
[----:B------:R-:W-:Y:S02]  /*3bc0*/  @!P1 LOP3.LUT R60, RZ, R60, RZ, 0x33, !PT ;  /* 0x0000003cff3c9212 */ /* 0x000fe400078e33ff */
[----:B------:R-:W-:Y:S02]  /*3bd0*/  VOTE.ANY R64, PT, P2 ;  /* 0x0000000000407806 */ /* 0x000fe400010e0100 */
[----:B------:R-:W-:Y:S02]  /*3be0*/  LOP3.LUT R9, R60, R9, RZ, 0xc0, !PT ;  /* 0x000000093c097212 */ /* 0x000fe400078ec0ff */
[----:B------:R-:W-:-:S02]  /*3bf0*/  @!P2 LOP3.LUT R64, RZ, R64, RZ, 0x33, !PT ;  /* 0x00000040ff40a212 */ /* 0x000fc400078e33ff */
[----:B------:R-:W-:Y:S02]  /*3c00*/  VOTE.ANY R60, PT, P3 ;  /* 0x00000000003c7806 */ /* 0x000fe400018e0100 */
[----:B------:R-:W-:Y:S02]  /*3c10*/  LOP3.LUT R9, R64, R9, RZ, 0xc0, !PT ;  /* 0x0000000940097212 */ /* 0x000fe400078ec0ff */
[----:B------:R-:W-:Y:S02]  /*3c20*/  @!P3 LOP3.LUT R60, RZ, R60, RZ, 0x33, !PT ;  /* 0x0000003cff3cb212 */ /* 0x000fe400078e33ff */
[----:B------:R-:W-:Y:S02]  /*3c30*/  LOP3.LUT P0, RZ, R8, 0x80, RZ, 0xc0, !PT ;  /* 0x0000008008ff7812 */ /* 0x000fe4000780c0ff */
[----:B------:R-:W-:Y:S02]  /*3c40*/  LOP3.LUT R9, R60, R9, RZ, 0xc0, !PT ;  /* 0x000000093c097212 */ /* 0x000fe400078ec0ff */
[----:B------:R-:W-:-:S02]  /*3c50*/  VOTE.ANY R60, PT, P4 ;  /* 0x00000000003c7806 */ /* 0x000fc400020e0100 */
[----:B------:R-:W-:Y:S02]  /*3c60*/  VOTE.ANY R64, PT, P5 ;  /* 0x0000000000407806 */ /* 0x000fe400028e0100 */
[----:B------:R-:W-:Y:S02]  /*3c70*/  @!P4 LOP3.LUT R60, RZ, R60, RZ, 0x33, !PT ;  /* 0x0000003cff3cc212 */ /* 0x000fe400078e33ff */
[----:B------:R-:W-:Y:S02]  /*3c80*/  @!P5 LOP3.LUT R64, RZ, R64, RZ, 0x33, !PT ;  /* 0x00000040ff40d212 */ /* 0x000fe400078e33ff */
[----:B------:R-:W-:Y:S02]  /*3c90*/  LOP3.LUT R9, R60, R9, RZ, 0xc0, !PT ;  /* 0x000000093c097212 */ /* 0x000fe400078ec0ff */
[----:B------:R-:W-:Y:S02]  /*3ca0*/  VOTE.ANY R60, PT, P6 ;  /* 0x00000000003c7806 */ /* 0x000fe400030e0100 */
[----:B------:R-:W-:-:S02]  /*3cb0*/  LOP3.LUT R9, R64, R9, RZ, 0xc0, !PT ;  /* 0x0000000940097212 */ /* 0x000fc400078ec0ff */
[----:B------:R-:W-:Y:S02]  /*3cc0*/  @!P6 LOP3.LUT R60, RZ, R60, RZ, 0x33, !PT ;  /* 0x0000003cff3ce212 */ /* 0x000fe400078e33ff */
[----:B------:R-:W-:Y:S02]  /*3cd0*/  VOTE.ANY R64, PT, P0 ;  /* 0x0000000000407806 */ /* 0x000fe400000e0100 */
[----:B------:R-:W-:Y:S01]  /*3ce0*/  LOP3.LUT R9, R60, R9, RZ, 0xc0, !PT ;  /* 0x000000093c097212 */ /* 0x000fe200078ec0ff */
[----:B------:R-:W-:Y:S01]  /*3cf0*/  IMAD.MOV.U32 R60, RZ, RZ, RZ ;  /* 0x000000ffff3c7224 */ /* 0x000fe200078e00ff */
[----:B------:R-:W-:-:S04]  /*3d00*/  @!P0 LOP3.LUT R64, RZ, R64, RZ, 0x33, !PT ;  /* 0x00000040ff408212 */ /* 0x000fc800078e33ff */
        /* <DEDUP_REMOVED lines=11> */
.L_x_50:
[----:B------:R-:W-:Y:S05]  /*3dc0*/  BSYNC.RECONVERGENT B0 ;  /* 0x0000000000007941 */ /* 0x000fea0003800200 */
.L_x_49:
[----:B------:R-:W-:Y:S01]  /*3dd0*/  R2P PR, R7, 0x7f ;  /* 0x0000007f07007804 */ /* 0x000fe20000000000 */
[----:B--2---:R2:W3:Y:S01]  /*3de0*/  SHFL.IDX PT, R60, R60, R63, 0x1f ;  /* 0x00001f3f3c3c7589 */ /* 0x0044e200000e0000 */
[----:B------:R-:W-:Y:S01]  /*3df0*/  BSSY.RECONVERGENT B0, `(.L_x_51) ;  /* 0x0000024000007945 */ /* 0x000fe20003800200 */
[----:B------:R-:W-:-:S10]  /*3e00*/  IMAD.MOV.U32 R62, RZ, RZ, RZ ;  /* 0x000000ffff3e7224 */ /* 0x000fd400078e00ff */
[----:B0-----:R-:W-:Y:S02]  /*3e10*/  VOTE.ANY R8, PT, P0 ;  /* 0x0000000000087806 */ /* 0x001fe400000e0100 */
[----:B------:R-:W-:Y:S02]  /*3e20*/  VOTE.ANY R65, PT, P1 ;  /* 0x0000000000417806 */ /* 0x000fe400008e0100 */
[----:B------:R-:W-:Y:S02]  /*3e30*/  @!P0 LOP3.LUT R8, RZ, R8, RZ, 0x33, !PT ;  /* 0x00000008ff088212 */ /* 0x000fe400078e33ff */
[----:B------:R-:W-:Y:S02]  /*3e40*/  @!P1 LOP3.LUT R65, RZ, R65, RZ, 0x33, !PT ;  /* 0x00000041ff419212 */ /* 0x000fe400078e33ff */
[----:B------:R-:W-:Y:S02]  /*3e50*/  LOP3.LUT P0, RZ, R7, 0x80, RZ, 0xc0, !PT ;  /* 0x0000008007ff7812 */ /* 0x000fe4000780c0ff */
[----:B------:R-:W-:-:S02]  /*3e60*/  LOP3.LUT R8, R65, R8, RZ, 0xc0, !PT ;  /* 0x0000000841087212 */ /* 0x000fc400078ec0ff */
[----:B------:R-:W-:-:S04]  /*3e70*/  VOTE.ANY R65, PT, P2 ;  /* 0x0000000000417806 */ /* 0x000fc800010e0100 */
[----:B------:R-:W-:-:S04]  /*3e80*/  @!P2 LOP3.LUT R65, RZ, R65, RZ, 0x33, !PT ;  /* 0x00000041ff41a212 */ /* 0x000fc800078e33ff */
[----:B------:R-:W-:Y:S02]  /*3e90*/  LOP3.LUT R8, R65, R8, RZ, 0xc0, !PT ;  /* 0x0000000841087212 */ /* 0x000fe400078ec0ff */
        /* <DEDUP_REMOVED lines=25> */
.L_x_52:
[----:B------:R-:W-:Y:S05]  /*4030*/  BSYNC.RECONVERGENT B0 ;  /* 0x0000000000007941 */ /* 0x000fea0003800200 */
.L_x_51:
[----:B------:R-:W-:Y:S01]  /*4040*/  R2P PR, R6, 0x7f ;  /* 0x0000007f06007804 */ /* 0x000fe20000000000 */
[----:B--2---:R2:W3:Y:S01]  /*4050*/  SHFL.IDX PT, R65, R62, R65, 0x1f ;  /* 0x00001f413e417589 */ /* 0x0044e200000e0000 */
[----:B------:R-:W-:Y:S11]  /*4060*/  BSSY.RECONVERGENT B0, `(.L_x_53) ;  /* 0x0000024000007945 */ /* 0x000ff60003800200 */
[----:B0-----:R-:W-:-:S02]  /*4070*/  VOTE.ANY R7, PT, P0 ;  /* 0x0000000000077806 */ /* 0x001fc400000e0100 */
[----:B------:R-:W-:Y:S02]  /*4080*/  VOTE.ANY R64, PT, P1 ;  /* 0x0000000000407806 */ /* 0x000fe400008e0100 */
[----:B------:R-:W-:Y:S02]  /*4090*/  @!P0 LOP3.LUT R7, RZ, R7, RZ, 0x33, !PT ;  /* 0x00000007ff078212 */ /* 0x000fe400078e33ff */
[----:B------:R-:W-:Y:S02]  /*40a0*/  @!P1 LOP3.LUT R64, RZ, R64, RZ, 0x33, !PT ;  /* 0x00000040ff409212 */ /* 0x000fe400078e33ff */
[----:B------:R-:W-:Y:S02]  /*40b0*/  LOP3.LUT P0, RZ, R6, 0x80, RZ, 0xc0, !PT ;  /* 0x0000008006ff7812 */ /* 0x000fe4000780c0ff */
        /* <DEDUP_REMOVED lines=18> */
[----:B------:R-:W-:Y:S01]  /*41e0*/  LOP3.LUT R67, R64, R7, RZ, 0xc0, !PT ;  /* 0x0000000740437212 */ /* 0x000fe200078ec0ff */
[----:B------:R-:W-:-:S03]  /*41f0*/  IMAD.MOV.U32 R64, RZ, RZ, RZ ;  /* 0x000000ffff407224 */ /* 0x000fc600078e00ff */
        /* <DEDUP_REMOVED lines=10> */
.L_x_54:
[----:B------:R-:W-:Y:S05]  /*42a0*/  BSYNC.RECONVERGENT B0 ;  /* 0x0000000000007941 */ /* 0x000fea0003800200 */
.L_x_53:
        /* <DEDUP_REMOVED lines=28> */
[----:B------:R-:W0:Y:S02]  /*4470*/  FLO.U32 R69, R67 ;  /* 0x0000004300457300 */ /* 0x000e2400000e0000 */
[----:B0-----:R-:W-:Y:S02]  /*4480*/  ISETP.NE.AND P0, PT, R42, R69, PT ;  /* 0x000000452a00720c */ /* 0x001fe40003f05270 */
[----:B------:R-:W-:-:S06]  /*4490*/  LOP3.LUT R42, R48, R67, RZ, 0xc0, !PT ;  /* 0x00000043302a7212 */ /* 0x000fcc00078ec0ff */
[----:B------:R-:W0:Y:S05]  /*44a0*/  POPC R42, R42 ;  /* 0x0000002a002a7309 */ /* 0x000e2a0000000000 */
[----:B--23--:R-:W-:Y:S05]  /*44b0*/  @P0 BRA `(.L_x_56) ;  /* 0x0000000000140947 */ /* 0x00cfea0003800000 */
[----:B------:R-:W-:-:S05]  /*44c0*/  IMAD.SHL.U32 R6, R19, 0x20, RZ ;  /* 0x0000002013067824 */ /* 0x000fca00078e00ff */
[----:B------:R-:W-:-:S05]  /*44d0*/  LOP3.LUT R6, R6, 0x7c00, RZ, 0xc0, !PT ;  /* 0x00007c0006067812 */ /* 0x000fca00078ec0ff */
[----:B------:R-:W-:-:S04]  /*44e0*/  IMAD.IADD R6, R41, 0x1, R6 ;  /* 0x0000000129067824 */ /* 0x000fc800078e0206 */
[----:B------:R-:W-:-:S05]  /*44f0*/  IMAD R5, R5, 0x4, R6 ;  /* 0x0000000405057824 */ /* 0x000fca00078e0206 */
[----:B0-----:R2:W3:Y:S02]  /*4500*/  ATOMS.ADD R6, [R5], R42 ;  /* 0x0000002a0506738c */ /* 0x0014e40000000000 */
.L_x_56:
[----:B------:R-:W-:Y:S05]  /*4510*/  BSYNC.RECONVERGENT B0 ;  /* 0x0000000000007941 */ /* 0x000fea0003800200 */
.L_x_55:
[----:B------:R-:W-:Y:S01]  /*4520*/  BAR.SYNC.DEFER_BLOCKING 0x0 ;  /* 0x0000000000007b1d */ /* 0x000fe20000010000 */
[----:B------:R-:W-:Y:S01]  /*4530*/  ISETP.NE.AND P0, PT, R59, RZ, PT ;  /* 0x000000ff3b00720c */ /* 0x000fe20003f05270 */
[----:B-1----:R-:W-:Y:S02]  /*4540*/  IMAD.IADD R50, R47, 0x1, R50 ;  /* 0x000000012f327824 */ /* 0x002fe400078e0232 */
[----:B------:R-:W-:Y:S02]  /*4550*/  IMAD.IADD R52, R49, 0x1, R52 ;  /* 0x0000000131347824 */ /* 0x000fe400078e0234 */
[----:B------:R-:W-:Y:S01]  /*4560*/  IMAD.IADD R54, R51, 0x1, R54 ;  /* 0x0000000133367824 */ /* 0x000fe200078e0236 */
[----:B------:R-:W-:Y:S01]  /*4570*/  BSSY B1, `(.L_x_57) ;  /* 0x0000057000017945 */ /* 0x000fe20003800000 */
[----:B---3--:R1:W0:Y:S01]  /*4580*/  SHFL.IDX PT, R59, R6, R69, 0x1f ;  /* 0x00001f45063b7589 */ /* 0x00822200000e0000 */
[--C-:B--2---:R-:W-:Y:S02]  /*4590*/  IMAD R5, R50, 0x8, R41.reuse ;  /* 0x0000000832057824 */ /* 0x104fe400078e0229 */
[----:B------:R-:W-:-:S02]  /*45a0*/  IMAD R7, R54, 0x8, R41 ;  /* 0x0000000836077824 */ /* 0x000fc400078e0229 */
[----:B------:R-:W-:Y:S02]  /*45b0*/  IMAD.IADD R56, R53, 0x1, R56 ;  /* 0x0000000135387824 */ /* 0x000fe400078e0238 */
[----:B------:R-:W-:Y:S02]  /*45c0*/  IMAD.IADD R46, R46, 0x1, R55 ;  /* 0x000000012e2e7824 */ /* 0x000fe400078e0237 */
[----:B------:R-:W-:Y:S02]  /*45d0*/  IMAD.IADD R48, R8, 0x1, R65 ;  /* 0x0000000108307824 */ /* 0x000fe400078e0241 */
[--C-:B-1----:R-:W-:Y:S02]  /*45e0*/  IMAD R6, R52, 0x8, R41.reuse ;  /* 0x0000000834067824 */ /* 0x102fe400078e0229 */
[----:B------:R-:W-:Y:S02]  /*45f0*/  IMAD.IADD R60, R9, 0x1, R60 ;  /* 0x00000001093c7824 */ /* 0x000fe400078e023c */
[--C-:B------:R-:W-:Y:S01]  /*4600*/  IMAD R8, R56, 0x8, R41.reuse ;  /* 0x0000000838087824 */ /* 0x100fe200078e0229 */
[----:B------:R-:W-:Y:S01]  /*4610*/  STS.64 [R5+-0x8], R36 ;  /* 0xfffff82405007388 */ /* 0x000fe20000000a00 */
[----:B------:R-:W-:-:S02]  /*4620*/  IMAD R9, R46, 0x8, R41 ;  /* 0x000000082e097824 */ /* 0x000fc400078e0229 */
[----:B------:R-:W-:Y:S01]  /*4630*/  IMAD.IADD R58, R45, 0x1, R58 ;  /* 0x000000012d3a7824 */ /* 0x000fe200078e023a */
[----:B------:R-:W-:Y:S01]  /*4640*/  STS.64 [R6+-0x8], R34 ;  /* 0xfffff82206007388 */ /* 0x000fe20000000a00 */
[----:B------:R-:W-:Y:S02]  /*4650*/  IMAD.IADD R44, R44, 0x1, R57 ;  /* 0x000000012c2c7824 */ /* 0x000fe400078e0239 */
[----:B------:R-:W-:Y:S01]  /*4660*/  IMAD.IADD R40, R40, 0x1, R61 ;  /* 0x0000000128287824 */ /* 0x000fe200078e023d */
[----:B------:R1:W-:Y:S01]  /*4670*/  STS.64 [R7+-0x8], R32 ;  /* 0xfffff82007007388 */ /* 0x0003e20000000a00 */
[----:B------:R-:W-:Y:S02]  /*4680*/  IMAD.IADD R64, R63, 0x1, R64 ;  /* 0x000000013f407824 */ /* 0x000fe400078e0240 */
[----:B------:R-:W-:Y:S02]  /*4690*/  IMAD R63, R48, 0x8, R41 ;  /* 0x00000008303f7824 */ /* 0x000fe400078e0229 */
[----:B0-----:R-:W-:-:S02]  /*46a0*/  IMAD.IADD R42, R42, 0x1, R59 ;  /* 0x000000012a2a7824 */ /* 0x001fc400078e023b */
[--C-:B------:R-:W-:Y:S02]  /*46b0*/  IMAD R67, R64, 0x8, R41.reuse ;  /* 0x0000000840437824 */ /* 0x100fe400078e0229 */
[----:B------:R-:W-:Y:S02]  /*46c0*/  IMAD R65, R42, 0x8, R41 ;  /* 0x000000082a417824 */ /* 0x000fe400078e0229 */
[----:B-1----:R-:W-:Y:S02]  /*46d0*/  IMAD.MOV.U32 R32, RZ, RZ, R10 ;  /* 0x000000ffff207224 */ /* 0x002fe400078e000a */
[----:B------:R-:W-:Y:S02]  /*46e0*/  IMAD.MOV.U32 R33, RZ, RZ, R11 ;  /* 0x000000ffff217224 */ /* 0x000fe400078e000b */
[--C-:B------:R-:W-:Y:S02]  /*46f0*/  IMAD R10, R58, 0x8, R41.reuse ;  /* 0x000000083a0a7824 */ /* 0x100fe400078e0229 */
[----:B------:R-:W-:Y:S01]  /*4700*/  IMAD R11, R44, 0x8, R41 ;  /* 0x000000082c0b7824 */ /* 0x000fe200078e0229 */
[----:B------:R-:W-:Y:S04]  /*4710*/  STS.64 [R8+-0x8], R32 ;  /* 0xfffff82008007388 */ /* 0x000fe80000000a00 */
[----:B------:R0:W-:Y:S02]  /*4720*/  STS.64 [R9+-0x8], R30 ;  /* 0xfffff81e09007388 */ /* 0x0001e40000000a00 */
[----:B0-----:R-:W-:-:S02]  /*4730*/  IMAD.MOV.U32 R30, RZ, RZ, R12 ;  /* 0x000000ffff1e7224 */ /* 0x001fc400078e000c */
[----:B------:R-:W-:Y:S02]  /*4740*/  IMAD.MOV.U32 R31, RZ, RZ, R13 ;  /* 0x000000ffff1f7224 */ /* 0x000fe400078e000d */
[--C-:B------:R-:W-:Y:S02]  /*4750*/  IMAD R12, R40, 0x8, R41.reuse ;  /* 0x00000008280c7824 */ /* 0x100fe400078e0229 */
[----:B------:R-:W-:Y:S01]  /*4760*/  IMAD R13, R60, 0x8, R41 ;  /* 0x000000083c0d7824 */ /* 0x000fe200078e0229 */
[----:B------:R-:W-:Y:S04]  /*4770*/  STS.64 [R10+-0x8], R30 ;  /* 0xfffff81e0a007388 */ /* 0x000fe80000000a00 */
[----:B------:R-:W-:Y:S04]  /*4780*/  STS.64 [R11+-0x8], R28 ;  /* 0xfffff81c0b007388 */ /* 0x000fe80000000a00 */
[----:B------:R-:W-:Y:S04]  /*4790*/  STS.64 [R12+-0x8], R26 ;  /* 0xfffff81a0c007388 */ /* 0x000fe80000000a00 */
[----:B------:R-:W-:Y:S04]  /*47a0*/  STS.64 [R13+-0x8], R24 ;  /* 0xfffff8180d007388 */ /* 0x000fe80000000a00 */
[----:B------:R0:W-:Y:S04]  /*47b0*/  STS.64 [R63+-0x8], R22 ;  /* 0xfffff8163f007388 */ /* 0x0001e80000000a00 */
[----:B------:R1:W-:Y:S01]  /*47c0*/  STS.64 [R67+-0x8], R16 ;  /* 0xfffff81043007388 */ /* 0x0003e20000000a00 */
[----:B0-----:R-:W-:-:S02]  /*47d0*/  IMAD.MOV.U32 R22, RZ, RZ, R14 ;  /* 0x000000ffff167224 */ /* 0x001fc400078e000e */
[----:B------:R-:W-:Y:S02]  /*47e0*/  IMAD.MOV.U32 R23, RZ, RZ, R15 ;  /* 0x000000ffff177224 */ /* 0x000fe400078e000f */
[----:B------:R-:W-:-:S03]  /*47f0*/  IMAD R14, R19, 0x8, R41 ;  /* 0x00000008130e7824 */ /* 0x000fc600078e0229 */
[----:B------:R1:W-:Y:S01]  /*4800*/  STS.64 [R65+-0x8], R22 ;  /* 0xfffff81641007388 */ /* 0x0003e20000000a00 */
[----:B------:R-:W-:Y:S05]  /*4810*/  @P0 BRA `(.L_x_58) ;  /* 0x0000000000b00947 */ /* 0x000fea0003800000 */
[----:B------:R-:W1:Y:S02]  /*4820*/  LDCU.64 UR6, c[0x0][0x398] ;  /* 0x00007300ff0677ac */ /* 0x000e640008000a00 */
[----:B-1----:R-:W-:-:S04]  /*4830*/  LEA R22, P0, R19, UR6, 0x3 ;  /* 0x0000000613167c11 */ /* 0x002fc8000f8018ff */
[----:B------:R-:W-:-:S05]  /*4840*/  LEA.HI.X R23, R19, UR7, RZ, 0x3, P0 ;  /* 0x0000000713177c11 */ /* 0x000fca00080f1cff */
[----:B------:R-:W2:Y:S01]  /*4850*/  LDG.E.64 R16, desc[UR8][R22.64] ;  /* 0x0000000816107981 */ /* 0x000ea2000c1e1b00 */
[----:B------:R-:W-:Y:S02]  /*4860*/  SHF.R.S32.HI R15, RZ, 0x1f, R43 ;  /* 0x0000001fff0f7819 */ /* 0x000fe4000001142b */
[----:B--2---:R-:W-:-:S05]  /*4870*/  IADD3 R16, P0, PT, -R43, R16, RZ ;  /* 0x000000102b107210 */ /* 0x004fca0007f1e1ff */
[----:B------:R-:W-:Y:S01]  /*4880*/  IMAD.X R17, R17, 0x1, ~R15, P0 ;  /* 0x0000000111117824 */ /* 0x000fe200000e0e0f */
[----:B------:R-:W-:Y:S01]  /*4890*/  ISETP.GE.AND P0, PT, R4, 0x1, PT ;  /* 0x000000010400780c */ /* 0x000fe20003f06270 */
[----:B------:R-:W-:-:S03]  /*48a0*/  IMAD.MOV.U32 R15, RZ, RZ, R38 ;  /* 0x000000ffff0f7224 */ /* 0x000fc600078e0026 */
[----:B------:R0:W-:Y:S09]  /*48b0*/  STS.64 [R14+0x9000], R16 ;  /* 0x009000100e007388 */ /* 0x0001f20000000a00 */
[----:B------:R-:W-:Y:S05]  /*48c0*/  @!P0 BRA `(.L_x_59) ;  /* 0x00000000006c8947 */ /* 0x000fea0003800000 */
[----:B------:R-:W-:Y:S01]  /*48d0*/  BSSY B0, `(.L_x_60) ;  /* 0x0000019000007945 */ /* 0x000fe20003800000 */
[----:B------:R-:W-:Y:S02]  /*48e0*/  IMAD.MOV.U32 R22, RZ, RZ, -0x1 ;  /* 0xffffffffff167424 */ /* 0x000fe400078e00ff */
[----:B------:R-:W-:Y:S02]  /*48f0*/  IMAD.MOV.U32 R23, RZ, RZ, R4 ;  /* 0x000000ffff177224 */ /* 0x000fe400078e0004 */
[----:B------:R-:W-:-:S07]  /*4900*/  IMAD.MOV.U32 R15, RZ, RZ, R38 ;  /* 0x000000ffff0f7224 */ /* 0x000fce00078e0026 */
.L_x_64:
[----:B0-----:R-:W0:Y:S01]  /*4910*/  LDC.64 R16, c[0x0][0x380] ;  /* 0x0000e000ff107b82 */ /* 0x001e220000000a00 */
[----:B------:R-:W-:Y:S01]  /*4920*/  VIADD R27, R23, 0xffffffff ;  /* 0xffffffff171b7836 */ /* 0x000fe20000000000 */
[----:B------:R-:W-:Y:S03]  /*4930*/  BSSY B2, `(.L_x_61) ;  /* 0x0000008000027945 */ /* 0x000fe60003800000 */
[----:B------:R-:W-:-:S04]  /*4940*/  IMAD R25, R27, 0x100, R19 ;  /* 0x000001001b197824 */ /* 0x000fc800078e0213 */
[----:B0-----:R-:W-:-:S07]  /*4950*/  IMAD.WIDE R16, R25, 0x4, R16 ;  /* 0x0000000419107825 */ /* 0x001fce00078e0210 */
.L_x_62:
[----:B------:R-:W-:Y:S05]  /*4960*/  YIELD ;  /* 0x0000000000007946 */ /* 0x000fea0003800000 */
[----:B------:R0:W-:Y:S06]  /*4970*/  MEMBAR.SC.CTA ;  /* 0x0000000000007992 */ /* 0x0001ec0000000000 */
[----:B0-----:R-:W2:Y:S02]  /*4980*/  LDG.E.STRONG.SYS R24, desc[UR8][R16.64] ;  /* 0x0000000810187981 */ /* 0x001ea4000c1f5900 */
[----:B--2---:R-:W-:-:S13]  /*4990*/  ISETP.NE.AND P0, PT, R24, RZ, PT ;  /* 0x000000ff1800720c */ /* 0x004fda0003f05270 */
[----:B------:R-:W-:Y:S05]  /*49a0*/  @!P0 BRA `(.L_x_62) ;  /* 0xfffffffc00ec8947 */ /* 0x000fea000383ffff */
[----:B------:R-:W-:Y:S05]  /*49b0*/  BSYNC B2 ;  /* 0x0000000000027941 */ /* 0x000fea0003800000 */
.L_x_61:
[----:B------:R-:W-:Y:S01]  /*49c0*/  BSSY.RECONVERGENT B2, `(.L_x_63) ;  /* 0x0000006000027945 */ /* 0x000fe20003800200 */
[C---:B------:R-:W-:Y:S02]  /*49d0*/  ISETP.GT.AND P0, PT, R24.reuse, -0x1, PT ;  /* 0xffffffff1800780c */ /* 0x040fe40003f04270 */
[----:B------:R-:W-:Y:S01]  /*49e0*/  LOP3.LUT R24, R24, 0x3fffffff, RZ, 0xc0, !PT ;  /* 0x3fffffff18187812 */ /* 0x000fe200078ec0ff */
[----:B------:R-:W-:Y:S05]  /*49f0*/  WARPSYNC.EXCLUSIVE R22 ;  /* 0x0000000016007348 */ /* 0x000fea0003a00000 */
[----:B------:R-:W-:-:S05]  /*4a00*/  IMAD.IADD R15, R24, 0x1, R15 ;  /* 0x00000001180f7824 */ /* 0x000fca00078e020f */
[----:B------:R-:W-:-:S07]  /*4a10*/  VOTE.ANY R22, PT, P0 ;  /* 0x0000000000167806 */ /* 0x000fce00000e0100 */
[----:B------:R-:W-:Y:S05]  /*4a20*/  BSYNC.RECONVERGENT B2 ;  /* 0x0000000000027941 */ /* 0x000fea0003800200 */
.L_x_63:
[----:B------:R-:W-:Y:S01]  /*4a30*/  ISETP.GT.U32.AND P1, PT, R23, 0x1, PT ;  /* 0x000000011700780c */ /* 0x000fe20003f24070 */
[----:B------:R-:W-:-:S12]  /*4a40*/  IMAD.MOV.U32 R23, RZ, RZ, R27 ;  /* 0x000000ffff177224 */ /* 0x000fd800078e001b */
[----:B------:R-:W-:Y:S05]  /*4a50*/  @P0 BRA P1, `(.L_x_64) ;  /* 0xfffffffc00ac0947 */ /* 0x000fea000083ffff */
[----:B------:R-:W-:Y:S05]  /*4a60*/  BSYNC B0 ;  /* 0x0000000000007941 */ /* 0x000fea0003800000 */
.L_x_60:
[----:B------:R1:W2:Y:S02]  /*4a70*/  LDS.64 R16, [R14+0x9000] ;  /* 0x009000000e107984 */ /* 0x0002a40000000a00 */
.L_x_59:
[C---:B------:R-:W-:Y:S01]  /*4a80*/  IMAD.IADD R23, R15.reuse, 0x1, -R38 ;  /* 0x000000010f177824 */ /* 0x040fe200078e0a26 */
[----:B------:R-:W-:-:S04]  /*4a90*/  LOP3.LUT R15, R15, 0x80000000, RZ, 0xfc, !PT ;  /* 0x800000000f0f7812 */ /* 0x000fc800078efcff */
[C---:B0-2---:R-:W-:Y:S01]  /*4aa0*/  IADD3 R16, P0, PT, R23.reuse, R16, RZ ;  /* 0x0000001017107210 */ /* 0x045fe20007f1e0ff */
[----:B------:R0:W-:Y:S03]  /*4ab0*/  STG.E.STRONG.SYS desc[UR8][R20.64], R15 ;  /* 0x0000000f14007986 */ /* 0x0001e6000c115908 */
[----:B------:R-:W-:-:S05]  /*4ac0*/  LEA.HI.X.SX32 R17, R23, R17, 0x1, P0 ;  /* 0x0000001117117211 */ /* 0x000fca00000f0eff */
[----:B------:R0:W-:Y:S04]  /*4ad0*/  STS.64 [R14+0x9000], R16 ;  /* 0x009000100e007388 */ /* 0x0001e80000000a00 */
.L_x_58:
[----:B------:R-:W-:Y:S05]  /*4ae0*/  BSYNC B1 ;  /* 0x0000000000017941 */ /* 0x000fea0003800000 */
.L_x_57:
[----:B-1----:R-:W1:Y:S08]  /*4af0*/  LDC R22, c[0x0][0x3c0] ;  /* 0x0000f000ff167b82 */ /* 0x002e700000000800 */
[----:B0-----:R-:W0:Y:S01]  /*4b00*/  LDC.64 R20, c[0x0][0x390] ;  /* 0x0000e400ff147b82 */ /* 0x001e220000000a00 */
[----:B-1----:R-:W-:Y:S02]  /*4b10*/  ISETP.GE.AND P0, PT, R39, R22, PT ;  /* 0x000000162700720c */ /* 0x002fe40003f06270 */
[----:B0-----:R-:W-:-:S04]  /*4b20*/  ISETP.EQ.U32.AND P1, PT, R20, RZ, PT ;  /* 0x000000ff1400720c */ /* 0x001fc80003f22070 */
[----:B------:R-:W-:-:S04]  /*4b30*/  ISETP.EQ.OR.EX P0, PT, R21, RZ, !P0, P1 ;  /* 0x000000ff1500720c */ /* 0x000fc80004702710 */
[----:B------:R-:W-:-:S13]  /*4b40*/  ISETP.GT.U32.OR P0, PT, R19, 0xff, P0 ;  /* 0x000000ff1300780c */ /* 0x000fda0000704470 */
[----:B------:R-:W-:Y:S05]  /*4b50*/  @P0 BRA `(.L_x_65) ;  /* 0x0000000000200947 */ /* 0x000fea0003800000 */
[----:B------:R-:W0:Y:S01]  /*4b60*/  LDS.64 R16, [R14+0x9000] ;  /* 0x009000000e107984 */ /* 0x000e220000000a00 */
[C---:B------:R-:W-:Y:S02]  /*4b70*/  LEA R20, P2, R19.reuse, R20, 0x3 ;  /* 0x0000001413147211 */ /* 0x040fe400078418ff */
[--C-:B------:R-:W-:Y:S02]  /*4b80*/  SHF.R.S32.HI R15, RZ, 0x1f, R38.reuse ;  /* 0x0000001fff0f7819 */ /* 0x100fe40000011426 */
[----:B------:R-:W-:Y:S02]  /*4b90*/  LEA.HI.X R21, R19, R21, RZ, 0x3, P2 ;  /* 0x0000001513157211 */ /* 0x000fe400010f1cff */
[----:B0-----:R-:W-:Y:S02]  /*4ba0*/  IADD3 R16, P0, P1, R16, R43, R38 ;  /* 0x0000002b10107210 */ /* 0x001fe4000791e026 */
[----:B------:R-:W-:-:S04]  /*4bb0*/  SHF.R.S32.HI R43, RZ, 0x1f, R43 ;  /* 0x0000001fff2b7819 */ /* 0x000fc8000001142b */
[----:B------:R-:W-:-:S05]  /*4bc0*/  IADD3.X R17, PT, PT, R17, R43, R15, P0, P1 ;  /* 0x0000002b11117210 */ /* 0x000fca00007e240f */
[----:B------:R0:W-:Y:S02]  /*4bd0*/  STG.E.64 desc[UR8][R20.64], R16 ;  /* 0x0000001014007986 */ /* 0x0001e4000c101b08 */
.L_x_65:
[----:B------:R-:W-:Y:S01]  /*4be0*/  ISETP.GT.AND P5, PT, R39, R22, PT ;  /* 0x000000162700720c */ /* 0x000fe20003fa4270 */
[----:B------:R-:W-:Y:S05]  /*4bf0*/  WARPSYNC.ALL ;  /* 0x0000000000007948 */ /* 0x000fea0003800000 */
[----:B------:R-:W-:Y:S07]  /*4c00*/  BAR.SYNC.DEFER_BLOCKING 0x0 ;  /* 0x0000000000007b1d */ /* 0x000fee0000010000 */
[----:B------:R-:W-:Y:S05]  /*4c10*/  @P5 BRA `(.L_x_66) ;  /* 0x00000008001c5947 */ /* 0x000fea0003800000 */
[----:B0-----:R-:W0:Y:S01]  /*4c20*/  LDS.64 R16, [R14] ;  /* 0x000000000e107984 */ /* 0x001e220000000a00 */
[----:B------:R-:W0:Y:S01]  /*4c30*/  LDCU UR5, c[0x0][0x3c4] ;  /* 0x00007880ff0577ac */ /* 0x000e220008000800 */
[----:B------:R-:W1:Y:S01]  /*4c40*/  LDCU.64 UR6, c[0x0][0x3a0] ;  /* 0x00007400ff0677ac */ /* 0x000e620008000a00 */
[----:B0-----:R-:W-:-:S04]  /*4c50*/  SHF.R.U64 R18, R16, UR5, R17 ;  /* 0x0000000510127c19 */ /* 0x001fc80008001211 */
[----:B------:R-:W-:-:S05]  /*4c60*/  LOP3.LUT R18, R18, UR4, RZ, 0x30, !PT ;  /* 0x0000000412127c12 */ /* 0x000fca000f8e30ff */
[----:B------:R-:W-:-:S05]  /*4c70*/  IMAD R15, R18, 0x8, R41 ;  /* 0x00000008120f7824 */ /* 0x000fca00078e0229 */
[----:B------:R-:W0:Y:S02]  /*4c80*/  LDS.64 R20, [R15+0x9000] ;  /* 0x009000000f147984 */ /* 0x000e240000000a00 */
[----:B0-----:R-:W-:-:S05]  /*4c90*/  IADD3 R18, P0, PT, R20, R19, RZ ;  /* 0x0000001314127210 */ /* 0x001fca0007f1e0ff */
[----:B------:R-:W-:Y:S01]  /*4ca0*/  IMAD.X R21, RZ, RZ, R21, P0 ;  /* 0x000000ffff157224 */ /* 0x000fe200000e0615 */
[----:B-1----:R-:W-:-:S04]  /*4cb0*/  LEA R24, P0, R18, UR6, 0x3 ;  /* 0x0000000612187c11 */ /* 0x002fc8000f8018ff */
[----:B------:R-:W-:-:S05]  /*4cc0*/  LEA.HI.X R25, R18, UR7, R21, 0x3, P0 ;  /* 0x0000000712197c11 */ /* 0x000fca00080f1c15 */
[----:B------:R-:W-:Y:S01]  /*4cd0*/  STG.E.64 desc[UR8][R24.64], R16 ;  /* 0x0000001018007986 */ /* 0x000fe2000c101b08 */
[----:B------:R-:W-:-:S03]  /*4ce0*/  NOP ;  /* 0x0000000000007918 */ /* 0x000fc60000000000 */
[----:B------:R-:W0:Y:S02]  /*4cf0*/  LDS.64 R20, [R14+0xc00] ;  /* 0x000c00000e147984 */ /* 0x000e240000000a00 */
[----:B0-----:R-:W-:-:S04]  /*4d00*/  SHF.R.U64 R18, R20, UR5, R21 ;  /* 0x0000000514127c19 */ /* 0x001fc80008001215 */
[----:B------:R-:W-:-:S05]  /*4d10*/  LOP3.LUT R18, R18, UR4, RZ, 0x30, !PT ;  /* 0x0000000412127c12 */ /* 0x000fca000f8e30ff */
[----:B------:R-:W-:-:S06]  /*4d20*/  IMAD R22, R18, 0x8, R41 ;  /* 0x0000000812167824 */ /* 0x000fcc00078e0229 */
[----:B------:R-:W0:Y:S02]  /*4d30*/  LDS.64 R22, [R22+0x9000] ;  /* 0x0090000016167984 */ /* 0x000e240000000a00 */
[----:B0-----:R-:W-:-:S05]  /*4d40*/  IADD3 R15, P0, PT, R22, R19, RZ ;  /* 0x00000013160f7210 */ /* 0x001fca0007f1e0ff */
[----:B------:R-:W-:Y:S01]  /*4d50*/  IMAD.X R18, RZ, RZ, R23, P0 ;  /* 0x000000ffff127224 */ /* 0x000fe200000e0617 */
[----:B------:R-:W-:-:S04]  /*4d60*/  LEA R26, P0, R15, UR6, 0x3 ;  /* 0x000000060f1a7c11 */ /* 0x000fc8000f8018ff */
        /* <DEDUP_REMOVED lines=111> */
[----:B------:R0:W-:Y:S01]  /*5460*/  STG.E.64 desc[UR8][R18.64+0x8400], R20 ;  /* 0x0084001412007986 */ /* 0x0001e2000c101b08 */
[----:B------:R-:W-:Y:S01]  /*5470*/  NOP ;  /* 0x0000000000007918 */ /* 0x000fe20000000000 */
[----:B------:R-:W-:Y:S05]  /*5480*/  BRA `(.L_x_67) ;  /* 0x0000000c00607947 */ /* 0x000fea0003800000 */
.L_x_66:
[----:B------:R-:W-:Y:S01]  /*5490*/  IMAD R15, R4, -0x1200, R22 ;  /* 0xffffee00040f7824 */ /* 0x000fe200078e0216 */
[----:B------:R-:W-:Y:S01]  /*54a0*/  BSSY.RECONVERGENT B0, `(.L_x_68) ;  /* 0x000001a000007945 */ /* 0x000fe20003800200 */
[C---:B0-----:R-:W-:Y:S02]  /*54b0*/  VIADD R16, R19.reuse, 0x180 ;  /* 0x0000018013107836 */ /* 0x041fe40000000000 */
[C---:B------:R-:W-:Y:S01]  /*54c0*/  VIADD R20, R19.reuse, 0x300 ;  /* 0x0000030013147836 */ /* 0x040fe20000000000 */
[CC--:B------:R-:W-:Y:S01]  /*54d0*/  ISETP.GE.AND P2, PT, R19.reuse, R15.reuse, PT ;  /* 0x0000000f1300720c */ /* 0x0c0fe20003f46270 */
[C---:B------:R-:W-:Y:S01]  /*54e0*/  VIADD R22, R19.reuse, 0x480 ;  /* 0x0000048013167836 */ /* 0x040fe20000000000 */
[-C--:B------:R-:W-:Y:S01]  /*54f0*/  ISETP.GE.AND P1, PT, R16, R15.reuse, PT ;  /* 0x0000000f1000720c */ /* 0x080fe20003f26270 */
[C---:B------:R-:W-:Y:S01]  /*5500*/  VIADD R16, R19.reuse, 0x600 ;  /* 0x0000060013107836 */ /* 0x040fe20000000000 */
[-C--:B------:R-:W-:Y:S01]  /*5510*/  ISETP.GE.AND P0, PT, R20, R15.reuse, PT ;  /* 0x0000000f1400720c */ /* 0x080fe20003f06270 */
[C---:B------:R-:W-:Y:S01]  /*5520*/  VIADD R20, R19.reuse, 0x780 ;  /* 0x0000078013147836 */ /* 0x040fe20000000000 */
[-C--:B------:R-:W-:Y:S01]  /*5530*/  ISETP.GE.AND P6, PT, R22, R15.reuse, PT ;  /* 0x0000000f1600720c */ /* 0x080fe20003fc6270 */
[----:B------:R-:W-:Y:S01]  /*5540*/  VIADD R24, R19, 0x900 ;  /* 0x0000090013187836 */ /* 0x000fe20000000000 */
[----:B------:R-:W-:-:S02]  /*5550*/  ISETP.GE.AND P4, PT, R16, R15, PT ;  /* 0x0000000f1000720c */ /* 0x000fc40003f86270 */
[----:B------:R-:W-:-:S03]  /*5560*/  ISETP.GE.AND P3, PT, R20, R15, PT ;  /* 0x0000000f1400720c */ /* 0x000fc60003f66270 */
[----:B------:R-:W-:Y:S10]  /*5570*/  @P2 BRA `(.L_x_69) ;  /* 0x0000000000302947 */ /* 0x000ff40003800000 */
[----:B------:R-:W0:Y:S01]  /*5580*/  LDS.64 R16, [R14] ;  /* 0x000000000e107984 */ /* 0x000e220000000a00 */
        /* <DEDUP_REMOVED lines=10> */
[----:B------:R0:W-:Y:S04]  /*5630*/  STG.E.64 desc[UR8][R20.64], R16 ;  /* 0x0000001014007986 */ /* 0x0001e8000c101b08 */
.L_x_69:
[----:B------:R-:W-:Y:S05]  /*5640*/  BSYNC.RECONVERGENT B0 ;  /* 0x0000000000007941 */ /* 0x000fea0003800200 */
.L_x_68:
[----:B------:R-:W-:Y:S01]  /*5650*/  NOP ;  /* 0x0000000000007918 */ /* 0x000fe20000000000 */
[----:B------:R-:W-:Y:S01]  /*5660*/  BSSY.RECONVERGENT B0, `(.L_x_70) ;  /* 0x0000010000007945 */ /* 0x000fe20003800200 */
[----:B------:R-:W-:Y:S01]  /*5670*/  ISETP.GE.AND P2, PT, R24, R15, PT ;  /* 0x0000000f1800720c */ /* 0x000fe20003f46270 */
[----:B------:R-:W-:Y:S02]  /*5680*/  VIADD R24, R19, 0xa80 ;  /* 0x00000a8013187836 */ /* 0x000fe40000000000 */
[----:B------:R-:W-:Y:S10]  /*5690*/  @P1 BRA `(.L_x_71) ;  /* 0x0000000000301947 */ /* 0x000ff40003800000 */
[----:B0-----:R-:W0:Y:S01]  /*56a0*/  LDS.64 R16, [R14+0xc00] ;  /* 0x000c00000e107984 */ /* 0x001e220000000a00 */
        /* <DEDUP_REMOVED lines=11> */
.L_x_71:
[----:B------:R-:W-:Y:S05]  /*5760*/  BSYNC.RECONVERGENT B0 ;  /* 0x0000000000007941 */ /* 0x000fea0003800200 */
.L_x_70:
[----:B------:R-:W-:Y:S01]  /*5770*/  NOP ;  /* 0x0000000000007918 */ /* 0x000fe20000000000 */
[----:B------:R-:W-:Y:S01]  /*5780*/  BSSY.RECONVERGENT B0, `(.L_x_72) ;  /* 0x0000010000007945 */ /* 0x000fe20003800200 */
[----:B------:R-:W-:Y:S02]  /*5790*/  ISETP.GE.AND P1, PT, R24, R15, PT ;  /* 0x0000000f1800720c */ /* 0x000fe40003f26270 */
[----:B------:R-:W-:Y:S01]  /*57a0*/  LOP3.LUT R24, R19, 0xc00, RZ, 0xfc, !PT ;  /* 0x00000c0013187812 */ /* 0x000fe200078efcff */
[----:B------:R-:W-:Y:S10]  /*57b0*/  @P0 BRA `(.L_x_73) ;  /* 0x0000000000300947 */ /* 0x000ff40003800000 */
[----:B01----:R-:W0:Y:S01]  /*57c0*/  LDS.64 R16, [R14+0x1800] ;  /* 0x001800000e107984 */ /* 0x003e220000000a00 */
        /* <DEDUP_REMOVED lines=11> */
.L_x_73:
[----:B------:R-:W-:Y:S05]  /*5880*/  BSYNC.RECONVERGENT B0 ;  /* 0x0000000000007941 */ /* 0x000fea0003800200 */
.L_x_72:
[----:B------:R-:W-:Y:S01]  /*5890*/  NOP ;  /* 0x0000000000007918 */ /* 0x000fe20000000000 */
[----:B------:R-:W-:Y:S01]  /*58a0*/  BSSY.RECONVERGENT B0, `(.L_x_74) ;  /* 0x0000010000007945 */ /* 0x000fe20003800200 */
[----:B------:R-:W-:Y:S01]  /*58b0*/  ISETP.GE.AND P0, PT, R24, R15, PT ;  /* 0x0000000f1800720c */ /* 0x000fe20003f06270 */
[----:B------:R-:W-:Y:S02]  /*58c0*/  VIADD R24, R19, 0xd80 ;  /* 0x00000d8013187836 */ /* 0x000fe40000000000 */
[----:B------:R-:W-:Y:S10]  /*58d0*/  @P6 BRA `(.L_x_75) ;  /* 0x0000000000306947 */ /* 0x000ff40003800000 */
[----:B012---:R-:W0:Y:S01]  /*58e0*/  LDS.64 R16, [R14+0x2400] ;  /* 0x002400000e107984 */ /* 0x007e220000000a00 */
        /* <DEDUP_REMOVED lines=11> */
.L_x_75:
[----:B------:R-:W-:Y:S05]  /*59a0*/  BSYNC.RECONVERGENT B0 ;  /* 0x0000000000007941 */ /* 0x000fea0003800200 */
.L_x_74:
[----:B------:R-:W-:Y:S01]  /*59b0*/  NOP ;  /* 0x0000000000007918 */ /* 0x000fe20000000000 */
[----:B------:R-:W-:Y:S01]  /*59c0*/  BSSY.RECONVERGENT B0, `(.L_x_76) ;  /* 0x0000010000007945 */ /* 0x000fe20003800200 */
[----:B------:R-:W-:Y:S01]  /*59d0*/  ISETP.GE.AND P6, PT, R24, R15, PT ;  /* 0x0000000f1800720c */ /* 0x000fe20003fc6270 */
[----:B------:R-:W-:Y:S02]  /*59e0*/  VIADD R24, R19, 0xf00 ;  /* 0x00000f0013187836 */ /* 0x000fe40000000000 */
[----:B------:R-:W-:Y:S10]  /*59f0*/  @P4 BRA `(.L_x_77) ;  /* 0x0000000000304947 */ /* 0x000ff40003800000 */
[----:B0123--:R-:W0:Y:S01]  /*5a00*/  LDS.64 R16, [R14+0x3000] ;  /* 0x003000000e107984 */ /* 0x00fe220000000a00 */
        /* <DEDUP_REMOVED lines=11> */
.L_x_77:
[----:B------:R-:W-:Y:S05]  /*5ac0*/  BSYNC.RECONVERGENT B0 ;  /* 0x0000000000007941 */ /* 0x000fea0003800200 */
.L_x_76:
[----:B------:R-:W-:Y:S01]  /*5ad0*/  NOP ;  /* 0x0000000000007918 */ /* 0x000fe20000000000 */
[----:B------:R-:W-:Y:S01]  /*5ae0*/  BSSY.RECONVERGENT B0, `(.L_x_78) ;  /* 0x0000010000007945 */ /* 0x000fe20003800200 */
[----:B------:R-:W-:Y:S01]  /*5af0*/  ISETP.GE.AND P4, PT, R24, R15, PT ;  /* 0x0000000f1800720c */ /* 0x000fe20003f86270 */
[----:B------:R-:W-:Y:S02]  /*5b00*/  VIADD R24, R19, 0x1080 ;  /* 0x0000108013187836 */ /* 0x000fe40000000000 */
[----:B------:R-:W-:Y:S10]  /*5b10*/  @P3 BRA `(.L_x_79) ;  /* 0x0000000000303947 */ /* 0x000ff40003800000 */
[----:B01234-:R-:W0:Y:S01]  /*5b20*/  LDS.64 R16, [R14+0x3c00] ;  /* 0x003c00000e107984 */ /* 0x01fe220000000a00 */
        /* <DEDUP_REMOVED lines=11> */
.L_x_79:
[----:B------:R-:W-:Y:S05]  /*5be0*/  BSYNC.RECONVERGENT B0 ;  /* 0x0000000000007941 */ /* 0x000fea0003800200 */
.L_x_78:
[----:B------:R-:W-:Y:S01]  /*5bf0*/  NOP ;  /* 0x0000000000007918 */ /* 0x000fe20000000000 */
[----:B------:R-:W-:Y:S01]  /*5c00*/  BSSY.RECONVERGENT B0, `(.L_x_80) ;  /* 0x000000f000007945 */ /* 0x000fe20003800200 */
[----:B------:R-:W-:-:S03]  /*5c10*/  ISETP.GE.AND P3, PT, R24, R15, PT ;  /* 0x0000000f1800720c */ /* 0x000fc60003f66270 */
        /* <DEDUP_REMOVED lines=13> */
.L_x_81:
[----:B------:R-:W-:Y:S05]  /*5cf0*/  BSYNC.RECONVERGENT B0 ;  /* 0x0000000000007941 */ /* 0x000fea0003800200 */
.L_x_80:
[----:B------:R-:W-:Y:S01]  /*5d00*/  NOP ;  /* 0x0000000000007918 */ /* 0x000fe20000000000 */
[----:B------:R-:W-:Y:S04]  /*5d10*/  BSSY.RECONVERGENT B0, `(.L_x_82) ;  /* 0x000000e000007945 */ /* 0x000fe80003800200 */
[----:B------:R-:W-:Y:S05]  /*5d20*/  @P1 BRA `(.L_x_83) ;  /* 0x0000000000301947 */ /* 0x000fea0003800000 */
        /* <DEDUP_REMOVED lines=12> */
.L_x_83:
[----:B------:R-:W-:Y:S05]  /*5df0*/  BSYNC.RECONVERGENT B0 ;  /* 0x0000000000007941 */ /* 0x000fea0003800200 */
.L_x_82:
        /* <DEDUP_REMOVED lines=15> */
.L_x_85:
[----:B------:R-:W-:Y:S05]  /*5ef0*/  BSYNC.RECONVERGENT B0 ;  /* 0x0000000000007941 */ /* 0x000fea0003800200 */
.L_x_84:
        /* <DEDUP_REMOVED lines=15> */
.L_x_87:
[----:B------:R-:W-:Y:S05]  /*5ff0*/  BSYNC.RECONVERGENT B0 ;  /* 0x0000000000007941 */ /* 0x000fea0003800200 */
.L_x_86:
        /* <DEDUP_REMOVED lines=15> */
.L_x_89:
[----:B------:R-:W-:Y:S05]  /*60f0*/  BSYNC.RECONVERGENT B0 ;  /* 0x0000000000007941 */ /* 0x000fea0003800200 */
.L_x_88:
        /* <DEDUP_REMOVED lines=8> */
[----:B------:R-:W-:-:S06]  /*6180*/  IMAD R20, R18, 0x8, R41 ;  /* 0x0000000812147824 */ /* 0x000fcc00078e0229 */
[----:B------:R-:W0:Y:S02]  /*6190*/  LDS.64 R20, [R20+0x9000] ;  /* 0x0090000014147984 */ /* 0x000e240000000a00 */
[----:B0-----:R-:W-:-:S05]  /*61a0*/  IADD3 R19, P0, PT, R20, R19, RZ ;  /* 0x0000001314137210 */ /* 0x001fca0007f1e0ff */
[----:B------:R-:W-:Y:S01]  /*61b0*/  IMAD.X R22, RZ, RZ, R21, P0 ;  /* 0x000000ffff167224 */ /* 0x000fe200000e0615 */
[----:B-1----:R-:W-:-:S04]  /*61c0*/  LEA R18, P0, R19, UR6, 0x3 ;  /* 0x0000000613127c11 */ /* 0x002fc8000f8018ff */
[----:B------:R-:W-:-:S05]  /*61d0*/  LEA.HI.X R19, R19, UR7, R22, 0x3, P0 ;  /* 0x0000000713137c11 */ /* 0x000fca00080f1c16 */
[----:B------:R0:W-:Y:S04]  /*61e0*/  STG.E.64 desc[UR8][R18.64+0x8400], R16 ;  /* 0x0084001012007986 */ /* 0x0001e8000c101b08 */
.L_x_91:
[----:B------:R-:W-:Y:S05]  /*61f0*/  BSYNC.RECONVERGENT B0 ;  /* 0x0000000000007941 */ /* 0x000fea0003800200 */
.L_x_90:
[----:B------:R-:W-:Y:S01]  /*6200*/  NOP ;  /* 0x0000000000007918 */ /* 0x000fe20000000000 */
.L_x_67:
[----:B------:R-:W1:Y:S01]  /*6210*/  LDS.64 R38, [R14] ;  /* 0x000000000e267984 */ /* 0x000e620000000a00 */
[----:B------:R-:W1:Y:S03]  /*6220*/  LDCU UR5, c[0x0][0x3c4] ;  /* 0x00007880ff0577ac */ /* 0x000e660008000800 */
[----:B------:R-:W2:Y:S04]  /*6230*/  LDS.64 R40, [R14+0xc00] ;  /* 0x000c00000e287984 */ /* 0x000ea80000000a00 */
[----:B------:R-:W0:Y:S04]  /*6240*/  LDS.64 R42, [R14+0x1800] ;  /* 0x001800000e2a7984 */ /* 0x000e280000000a00 */
[----:B------:R-:W0:Y:S04]  /*6250*/  LDS.64 R44, [R14+0x2400] ;  /* 0x002400000e2c7984 */ /* 0x000e280000000a00 */
[----:B------:R-:W0:Y:S04]  /*6260*/  LDS.64 R46, [R14+0x3000] ;  /* 0x003000000e2e7984 */ /* 0x000e280000000a00 */
[----:B------:R-:W0:Y:S04]  /*6270*/  LDS.64 R48, [R14+0x3c00] ;  /* 0x003c00000e307984 */ /* 0x000e280000000a00 */
[----:B------:R-:W0:Y:S04]  /*6280*/  LDS.64 R50, [R14+0x4800] ;  /* 0x004800000e327984 */ /* 0x000e280000000a00 */
[----:B------:R-:W0:Y:S04]  /*6290*/  LDS.64 R52, [R14+0x5400] ;  /* 0x005400000e347984 */ /* 0x000e280000000a00 */
[----:B------:R-:W0:Y:S04]  /*62a0*/  LDS.64 R54, [R14+0x6000] ;  /* 0x006000000e367984 */ /* 0x000e280000000a00 */
[----:B------:R-:W0:Y:S04]  /*62b0*/  LDS.64 R56, [R14+0x6c00] ;  /* 0x006c00000e387984 */ /* 0x000e280000000a00 */
[----:B------:R-:W0:Y:S01]  /*62c0*/  LDS.64 R58, [R14+0x7800] ;  /* 0x007800000e3a7984 */ /* 0x000e220000000a00 */
[----:B-1----:R-:W-:-:S03]  /*62d0*/  SHF.R.U64 R68, R38, UR5, R39 ;  /* 0x0000000526447c19 */ /* 0x002fc60008001227 */
[----:B------:R1:W1:Y:S01]  /*62e0*/  LDS.64 R60, [R14+0x8400] ;  /* 0x008400000e3c7984 */ /* 0x0002620000000a00 */
[----:B--2---:R-:W-:-:S03]  /*62f0*/  SHF.R.U64 R66, R40, UR5, R41 ;  /* 0x0000000528427c19 */ /* 0x004fc60008001229 */
[----:B0--34-:R0:W5:Y:S01]  /*6300*/  @!P5 LDG.E.64 R16, desc[UR8][R2.64+0x100] ;  /* 0x000100080210d981 */ /* 0x019162000c1e1b00 */
[----:B------:R-:W-:-:S03]  /*6310*/  SHF.R.U64 R64, R42, UR5, R43 ;  /* 0x000000052a407c19 */ /* 0x000fc6000800122b */
[----:B-1----:R0:W5:Y:S01]  /*6320*/  @!P5 LDG.E.64 R14, desc[UR8][R2.64] ;  /* 0x00000008020ed981 */ /* 0x002162000c1e1b00 */
[----:B------:R-:W-:-:S03]  /*6330*/  SHF.R.U64 R62, R44, UR5, R45 ;  /* 0x000000052c3e7c19 */ /* 0x000fc6000800122d */
[----:B------:R0:W5:Y:S01]  /*6340*/  @!P5 LDG.E.64 R18, desc[UR8][R2.64+0x200] ;  /* 0x000200080212d981 */ /* 0x000162000c1e1b00 */
[----:B------:R-:W-:-:S03]  /*6350*/  SHF.R.U64 R45, R46, UR5, R47 ;  /* 0x000000052e2d7c19 */ /* 0x000fc6000800122f */
[----:B------:R0:W5:Y:S01]  /*6360*/  @!P5 LDG.E.64 R20, desc[UR8][R2.64+0x300] ;  /* 0x000300080214d981 */ /* 0x000162000c1e1b00 */
[----:B------:R-:W-:Y:S02]  /*6370*/  SHF.R.U64 R44, R48, UR5, R49 ;  /* 0x00000005302c7c19 */ /* 0x000fe40008001231 */
[----:B------:R-:W1:Y:S01]  /*6380*/  LDC R49, c[0x0][0x3c0] ;  /* 0x0000f000ff317b82 */ /* 0x000e620000000800 */
[----:B------:R0:W5:Y:S01]  /*6390*/  @!P5 LDG.E.64 R22, desc[UR8][R2.64+0x400] ;  /* 0x000400080216d981 */ /* 0x000162000c1e1b00 */
[----:B------:R-:W-:-:S03]  /*63a0*/  SHF.R.U64 R43, R50, UR5, R51 ;  /* 0x00000005322b7c19 */ /* 0x000fc60008001233 */
        /* <DEDUP_REMOVED lines=10> */
[----:B------:R0:W5:Y:S04]  /*6450*/  @!P5 LDG.E.64 R34, desc[UR8][R2.64+0xa00] ;  /* 0x000a00080222d981 */ /* 0x000168000c1e1b00 */
[----:B------:R0:W5:Y:S01]  /*6460*/  @!P5 LDG.E.64 R36, desc[UR8][R2.64+0xb00] ;  /* 0x000b00080224d981 */ /* 0x000162000c1e1b00 */
[----:B------:R-:W-:Y:S02]  /*6470*/  LOP3.LUT R50, R68, UR4, RZ, 0x30, !PT ;  /* 0x0000000444327c12 */ /* 0x000fe4000f8e30ff */
[----:B------:R-:W-:Y:S02]  /*6480*/  LOP3.LUT R48, R66, UR4, RZ, 0x30, !PT ;  /* 0x0000000442307c12 */ /* 0x000fe4000f8e30ff */
[----:B------:R-:W-:Y:S02]  /*6490*/  LOP3.LUT R47, R64, UR4, RZ, 0x30, !PT ;  /* 0x00000004402f7c12 */ /* 0x000fe4000f8e30ff */
[----:B------:R-:W-:-:S02]  /*64a0*/  LOP3.LUT R46, R62, UR4, RZ, 0x30, !PT ;  /* 0x000000043e2e7c12 */ /* 0x000fc4000f8e30ff */
[----:B------:R-:W-:Y:S02]  /*64b0*/  LOP3.LUT R45, R45, UR4, RZ, 0x30, !PT ;  /* 0x000000042d2d7c12 */ /* 0x000fe4000f8e30ff */
[----:B------:R-:W-:Y:S02]  /*64c0*/  LOP3.LUT R44, R44, UR4, RZ, 0x30, !PT ;  /* 0x000000042c2c7c12 */ /* 0x000fe4000f8e30ff */
[----:B------:R-:W-:Y:S02]  /*64d0*/  LOP3.LUT R43, R43, UR4, RZ, 0x30, !PT ;  /* 0x000000042b2b7c12 */ /* 0x000fe4000f8e30ff */
[----:B------:R-:W-:Y:S02]  /*64e0*/  LOP3.LUT R42, R42, UR4, RZ, 0x30, !PT ;  /* 0x000000042a2a7c12 */ /* 0x000fe4000f8e30ff */
[----:B------:R-:W-:Y:S02]  /*64f0*/  LOP3.LUT R41, R41, UR4, RZ, 0x30, !PT ;  /* 0x0000000429297c12 */ /* 0x000fe4000f8e30ff */
[----:B------:R-:W-:-:S02]  /*6500*/  LOP3.LUT R40, R40, UR4, RZ, 0x30, !PT ;  /* 0x0000000428287c12 */ /* 0x000fc4000f8e30ff */
[----:B------:R-:W-:Y:S02]  /*6510*/  LOP3.LUT R39, R39, UR4, RZ, 0x30, !PT ;  /* 0x0000000427277c12 */ /* 0x000fe4000f8e30ff */
[----:B------:R-:W-:Y:S01]  /*6520*/  LOP3.LUT R38, R38, UR4, RZ, 0x30, !PT ;  /* 0x0000000426267c12 */ /* 0x000fe2000f8e30ff */
[----:B01----:R-:W-:Y:S06]  /*6530*/  @!P5 BRA `(.L_x_92) ;  /* 0x000000000090d947 */ /* 0x003fec0003800000 */
[----:B------:R-:W-:Y:S02]  /*6540*/  IMAD R51, R4, -0x1200, R49 ;  /* 0xffffee0004337824 */ /* 0x000fe400078e0231 */
        /* <DEDUP_REMOVED lines=13> */
[----:B-----5:R0:W5:Y:S01]  /*6620*/  @!P3 LDG.E.64 R14, desc[UR8][R2.64] ;  /* 0x00000008020eb981 */ /* 0x020162000c1e1b00 */
[-C--:B------:R-:W-:Y:S01]  /*6630*/  ISETP.GE.AND P3, PT, R52, R51.reuse, PT ;  /* 0x000000333400720c */ /* 0x080fe20003f66270 */
[----:B------:R-:W-:Y:S02]  /*6640*/  VIADD R52, R0, 0x100 ;  /* 0x0000010000347836 */ /* 0x000fe40000000000 */
[----:B------:R0:W5:Y:S01]  /*6650*/  @!P4 LDG.E.64 R16, desc[UR8][R2.64+0x100] ;  /* 0x000100080210c981 */ /* 0x000162000c1e1b00 */
[----:B------:R-:W-:Y:S01]  /*6660*/  ISETP.GE.AND P4, PT, R54, R51, PT ;  /* 0x000000333600720c */ /* 0x000fe20003f86270 */
[----:B------:R-:W-:-:S02]  /*6670*/  VIADD R54, R0, 0x120 ;  /* 0x0000012000367836 */ /* 0x000fc40000000000 */
[----:B------:R0:W5:Y:S01]  /*6680*/  @!P6 LDG.E.64 R18, desc[UR8][R2.64+0x200] ;  /* 0x000200080212e981 */ /* 0x000162000c1e1b00 */
[-C--:B------:R-:W-:Y:S01]  /*6690*/  ISETP.GE.AND P6, PT, R52, R51.reuse, PT ;  /* 0x000000333400720c */ /* 0x080fe20003fc6270 */
[C---:B------:R-:W-:Y:S02]  /*66a0*/  VIADD R52, R0.reuse, 0x140 ;  /* 0x0000014000347836 */ /* 0x040fe40000000000 */
[----:B------:R-:W-:Y:S01]  /*66b0*/  VIADD R0, R0, 0x160 ;  /* 0x0000016000007836 */ /* 0x000fe20000000000 */
[----:B------:R0:W5:Y:S01]  /*66c0*/  @!P0 LDG.E.64 R20, desc[UR8][R2.64+0x300] ;  /* 0x0003000802148981 */ /* 0x000162000c1e1b00 */
[----:B------:R-:W-:-:S03]  /*66d0*/  ISETP.GE.AND P0, PT, R54, R51, PT ;  /* 0x000000333600720c */ /* 0x000fc60003f06270 */
        /* <DEDUP_REMOVED lines=10> */
.L_x_92:
[----:B------:R-:W-:Y:S08]  /*6780*/  BAR.SYNC.DEFER_BLOCKING 0x0 ;  /* 0x0000000000007b1d */ /* 0x000ff00000010000 */
[----:B------:R-:W1:Y:S01]  /*6790*/  S2UR UR5, SR_CgaCtaId ;  /* 0x00000000000579c3 */ /* 0x000e620000008800 */
[----:B------:R-:W-:Y:S01]  /*67a0*/  UMOV UR4, 0x400 ;  /* 0x0000040000047882 */ /* 0x000fe20000000000 */
[----:B------:R-:W0:Y:S01]  /*67b0*/  S2R R0, SR_TID.X ;  /* 0x0000000000007919 */ /* 0x000e220000002100 */
[----:B-----5:R2:W-:Y:S04]  /*67c0*/  STS.64 [R5+-0x8], R14 ;  /* 0xfffff80e05007388 */ /* 0x0205e80000000a00 */
[----:B------:R2:W-:Y:S01]  /*67d0*/  STS.64 [R6+-0x8], R16 ;  /* 0xfffff81006007388 */ /* 0x0005e20000000a00 */
[----:B-1----:R-:W-:-:S03]  /*67e0*/  ULEA UR4, UR5, UR4, 0x18 ;  /* 0x0000000405047291 */ /* 0x002fc6000f8ec0ff */
[----:B------:R2:W-:Y:S04]  /*67f0*/  STS.64 [R7+-0x8], R18 ;  /* 0xfffff81207007388 */ /* 0x0005e80000000a00 */
[----:B------:R2:W-:Y:S04]  /*6800*/  STS.64 [R8+-0x8], R20 ;  /* 0xfffff81408007388 */ /* 0x0005e80000000a00 */
[----:B------:R2:W-:Y:S01]  /*6810*/  STS.64 [R9+-0x8], R22 ;  /* 0xfffff81609007388 */ /* 0x0005e20000000a00 */
[----:B0-----:R-:W-:-:S03]  /*6820*/  LEA R2, R0, UR4, 0x3 ;  /* 0x0000000400027c11 */ /* 0x001fc6000f8e18ff */
[----:B------:R2:W-:Y:S04]  /*6830*/  STS.64 [R10+-0x8], R24 ;  /* 0xfffff8180a007388 */ /* 0x0005e80000000a00 */
[----:B------:R2:W-:Y:S04]  /*6840*/  STS.64 [R11+-0x8], R26 ;  /* 0xfffff81a0b007388 */ /* 0x0005e80000000a00 */
[----:B------:R2:W-:Y:S04]  /*6850*/  STS.64 [R12+-0x8], R28 ;  /* 0xfffff81c0c007388 */ /* 0x0005e80000000a00 */
[----:B------:R2:W-:Y:S04]  /*6860*/  STS.64 [R13+-0x8], R30 ;  /* 0xfffff81e0d007388 */ /* 0x0005e80000000a00 */
[----:B------:R2:W-:Y:S04]  /*6870*/  STS.64 [R63+-0x8], R32 ;  /* 0xfffff8203f007388 */ /* 0x0005e80000000a00 */
[----:B------:R2:W-:Y:S04]  /*6880*/  STS.64 [R67+-0x8], R34 ;  /* 0xfffff82243007388 */ /* 0x0005e80000000a00 */
[----:B------:R2:W-:Y:S01]  /*6890*/  STS.64 [R65+-0x8], R36 ;  /* 0xfffff82441007388 */ /* 0x0005e20000000a00 */
[----:B------:R-:W-:Y:S06]  /*68a0*/  BAR.SYNC.DEFER_BLOCKING 0x0 ;  /* 0x0000000000007b1d */ /* 0x000fec0000010000 */
[----:B------:R-:W-:Y:S05]  /*68b0*/  @P5 BRA `(.L_x_93) ;  /* 0x0000000400c45947 */ /* 0x000fea0003800000 */
[----:B------:R-:W0:Y:S01]  /*68c0*/  S2UR UR5, SR_CgaCtaId ;  /* 0x00000000000579c3 */ /* 0x000e220000008800 */
[----:B------:R-:W-:Y:S01]  /*68d0*/  UMOV UR4, 0x400 ;  /* 0x0000040000047882 */ /* 0x000fe20000000000 */
[----:B--2---:R-:W-:Y:S01]  /*68e0*/  LDS.64 R4, [R2] ;  /* 0x0000000002047984 */ /* 0x004fe20000000a00 */
[----:B------:R-:W1:Y:S01]  /*68f0*/  LDCU.64 UR6, c[0x0][0x3b0] ;  /* 0x00007600ff0677ac */ /* 0x000e620008000a00 */
[----:B0-----:R-:W-:-:S06]  /*6900*/  ULEA UR4, UR5, UR4, 0x18 ;  /* 0x0000000405047291 */ /* 0x001fcc000f8ec0ff */
[----:B------:R-:W-:Y:S02]  /*6910*/  LEA R6, R50, UR4, 0x3 ;  /* 0x0000000432067c11 */ /* 0x000fe4000f8e18ff */
[----:B------:R-:W-:Y:S02]  /*6920*/  LEA R48, R48, UR4, 0x3 ;  /* 0x0000000430307c11 */ /* 0x000fe4000f8e18ff */
[----:B------:R-:W-:Y:S02]  /*6930*/  LEA R47, R47, UR4, 0x3 ;  /* 0x000000042f2f7c11 */ /* 0x000fe4000f8e18ff */
[----:B------:R-:W0:Y:S01]  /*6940*/  LDS.64 R6, [R6+0x9000] ;  /* 0x0090000006067984 */ /* 0x000e220000000a00 */
[----:B------:R-:W-:Y:S02]  /*6950*/  LEA R46, R46, UR4, 0x3 ;  /* 0x000000042e2e7c11 */ /* 0x000fe4000f8e18ff */
[----:B------:R-:W-:Y:S02]  /*6960*/  LEA R45, R45, UR4, 0x3 ;  /* 0x000000042d2d7c11 */ /* 0x000fe4000f8e18ff */
[----:B------:R-:W-:-:S02]  /*6970*/  LEA R44, R44, UR4, 0x3 ;  /* 0x000000042c2c7c11 */ /* 0x000fc4000f8e18ff */
[----:B------:R-:W-:Y:S02]  /*6980*/  LEA R43, R43, UR4, 0x3 ;  /* 0x000000042b2b7c11 */ /* 0x000fe4000f8e18ff */
[----:B------:R-:W-:Y:S02]  /*6990*/  LEA R42, R42, UR4, 0x3 ;  /* 0x000000042a2a7c11 */ /* 0x000fe4000f8e18ff */
[----:B------:R-:W-:Y:S02]  /*69a0*/  LEA R41, R41, UR4, 0x3 ;  /* 0x0000000429297c11 */ /* 0x000fe4000f8e18ff */
[----:B------:R-:W-:Y:S02]  /*69b0*/  LEA R40, R40, UR4, 0x3 ;  /* 0x0000000428287c11 */ /* 0x000fe4000f8e18ff */
[----:B------:R-:W-:Y:S02]  /*69c0*/  LEA R39, R39, UR4, 0x3 ;  /* 0x0000000427277c11 */ /* 0x000fe4000f8e18ff */
[----:B------:R-:W-:-:S02]  /*69d0*/  LEA R38, R38, UR4, 0x3 ;  /* 0x0000000426267c11 */ /* 0x000fc4000f8e18ff */
[----:B0-----:R-:W-:-:S05]  /*69e0*/  IADD3 R3, P0, PT, R6, R0, RZ ;  /* 0x0000000006037210 */ /* 0x001fca0007f1e0ff */
[----:B------:R-:W-:Y:S01]  /*69f0*/  IMAD.X R8, RZ, RZ, R7, P0 ;  /* 0x000000ffff087224 */ /* 0x000fe200000e0607 */
[----:B-1----:R-:W-:-:S04]  /*6a00*/  LEA R10, P0, R3, UR6, 0x3 ;  /* 0x00000006030a7c11 */ /* 0x002fc8000f8018ff */
[----:B------:R-:W-:-:S05]  /*6a10*/  LEA.HI.X R11, R3, UR7, R8, 0x3, P0 ;  /* 0x00000007030b7c11 */ /* 0x000fca00080f1c08 */
[----:B------:R-:W-:Y:S01]  /*6a20*/  STG.E.64 desc[UR8][R10.64], R4 ;  /* 0x000000040a007986 */ /* 0x000fe2000c101b08 */
[----:B------:R-:W-:-:S03]  /*6a30*/  NOP ;  /* 0x0000000000007918 */ /* 0x000fc60000000000 */
[----:B------:R-:W0:Y:S04]  /*6a40*/  LDS.64 R8, [R48+0x9000] ;  /* 0x0090000030087984 */ /* 0x000e280000000a00 */
[----:B------:R-:W1:Y:S01]  /*6a50*/  LDS.64 R6, [R2+0xc00] ;  /* 0x000c000002067984 */ /* 0x000e620000000a00 */
[----:B0-----:R-:W-:-:S05]  /*6a60*/  IADD3 R3, P0, PT, R8, R0, RZ ;  /* 0x0000000008037210 */ /* 0x001fca0007f1e0ff */
[----:B------:R-:W-:Y:S01]  /*6a70*/  IMAD.X R8, RZ, RZ, R9, P0 ;  /* 0x000000ffff087224 */ /* 0x000fe200000e0609 */
[----:B------:R-:W-:-:S04]  /*6a80*/  LEA R12, P0, R3, UR6, 0x3 ;  /* 0x00000006030c7c11 */ /* 0x000fc8000f8018ff */
[----:B------:R-:W-:-:S05]  /*6a90*/  LEA.HI.X R13, R3, UR7, R8, 0x3, P0 ;  /* 0x00000007030d7c11 */ /* 0x000fca00080f1c08 */
[----:B-1----:R-:W-:Y:S01]  /*6aa0*/  STG.E.64 desc[UR8][R12.64+0xc00], R6 ;  /* 0x000c00060c007986 */ /* 0x002fe2000c101b08 */
        /* <DEDUP_REMOVED lines=80> */
[----:B------:R-:W-:Y:S01]  /*6fb0*/  NOP ;  /* 0x0000000000007918 */ /* 0x000fe20000000000 */
[----:B------:R-:W-:Y:S05]  /*6fc0*/  EXIT ;  /* 0x000000000000794d */ /* 0x000fea0003800000 */
.L_x_93:
[----:B------:R-:W0:Y:S01]  /*6fd0*/  S2UR UR5, SR_CgaCtaId ;  /* 0x00000000000579c3 */ /* 0x000e220000008800 */
[----:B------:R-:W-:Y:S01]  /*6fe0*/  UMOV UR4, 0x400 ;  /* 0x0000040000047882 */ /* 0x000fe20000000000 */
[----:B------:R-:W-:Y:S02]  /*6ff0*/  IMAD R3, R4, -0x1200, R49 ;  /* 0xffffee0004037824 */ /* 0x000fe400078e0231 */
[C---:B--2---:R-:W-:Y:S02]  /*7000*/  VIADD R8, R0.reuse, 0x180 ;  /* 0x0000018000087836 */ /* 0x044fe40000000000 */
[C---:B------:R-:W-:Y:S01]  /*7010*/  VIADD R14, R0.reuse, 0x300 ;  /* 0x00000300000e7836 */ /* 0x040fe20000000000 */
[----:B------:R-:W-:-:S13]  /*7020*/  ISETP.GE.AND P1, PT, R0, R3, PT ;  /* 0x000000030000720c */ /* 0x000fda0003f26270 */
[----:B------:R-:W-:Y:S01]  /*7030*/  @!P1 LDS.64 R6, [R2] ;  /* 0x0000000002069984 */ /* 0x000fe20000000a00 */
[----:B------:R-:W1:Y:S01]  /*7040*/  @!P1 LDC.64 R10, c[0x0][0x3b0] ;  /* 0x0000ec00ff0a9b82 */ /* 0x000e620000000a00 */
[----:B0-----:R-:W-:-:S06]  /*7050*/  ULEA UR4, UR5, UR4, 0x18 ;  /* 0x0000000405047291 */ /* 0x001fcc000f8ec0ff */
[----:B------:R-:W-:Y:S02]  /*7060*/  LEA R50, R50, UR4, 0x3 ;  /* 0x0000000432327c11 */ /* 0x000fe4000f8e18ff */
[----:B------:R-:W-:Y:S02]  /*7070*/  LEA R48, R48, UR4, 0x3 ;  /* 0x0000000430307c11 */ /* 0x000fe4000f8e18ff */
[----:B------:R-:W-:Y:S01]  /*7080*/  LEA R47, R47, UR4, 0x3 ;  /* 0x000000042f2f7c11 */ /* 0x000fe2000f8e18ff */
        /* <DEDUP_REMOVED lines=10> */
[----:B0-----:R-:W-:-:S05]  /*7130*/  @!P1 IADD3 R4, P0, PT, R4, R0, RZ ;  /* 0x0000000004049210 */ /* 0x001fca0007f1e0ff */
[----:B------:R-:W-:Y:S01]  /*7140*/  @!P1 IMAD.X R5, RZ, RZ, R5, P0 ;  /* 0x000000ffff059224 */ /* 0x000fe200000e0605 */
[----:B-1----:R-:W-:-:S04]  /*7150*/  @!P1 LEA R10, P0, R4, R10, 0x3 ;  /* 0x0000000a040a9211 */ /* 0x002fc800078018ff */
[----:B------:R-:W-:-:S05]  /*7160*/  @!P1 LEA.HI.X R11, R4, R11, R5, 0x3, P0 ;  /* 0x0000000b040b9211 */ /* 0x000fca00000f1c05 */
[----:B------:R-:W-:Y:S01]  /*7170*/  @!P1 STG.E.64 desc[UR8][R10.64], R6 ;  /* 0x000000060a009986 */ /* 0x000fe2000c101b08 */
[----:B------:R-:W-:-:S03]  /*7180*/  NOP ;  /* 0x0000000000007918 */ /* 0x000fc60000000000 */
[----:B------:R-:W0:Y:S01]  /*7190*/  LDS.64 R4, [R48+0x9000] ;  /* 0x0090000030047984 */ /* 0x000e220000000a00 */
[----:B------:R-:W-:-:S13]  /*71a0*/  ISETP.GE.AND P1, PT, R8, R3, PT ;  /* 0x000000030800720c */ /* 0x000fda0003f26270 */
[----:B------:R-:W1:Y:S01]  /*71b0*/  @!P1 LDS.64 R8, [R2+0xc00] ;  /* 0x000c000002089984 */ /* 0x000e620000000a00 */
[----:B------:R-:W2:Y:S01]  /*71c0*/  @!P1 LDC.64 R12, c[0x0][0x3b0] ;  /* 0x0000ec00ff0c9b82 */ /* 0x000ea20000000a00 */
[----:B0-----:R-:W-:-:S05]  /*71d0*/  @!P1 IADD3 R4, P0, PT, R4, R0, RZ ;  /* 0x0000000004049210 */ /* 0x001fca0007f1e0ff */
[----:B------:R-:W-:Y:S01]  /*71e0*/  @!P1 IMAD.X R5, RZ, RZ, R5, P0 ;  /* 0x000000ffff059224 */ /* 0x000fe200000e0605 */
[----:B--2---:R-:W-:-:S04]  /*71f0*/  @!P1 LEA R12, P0, R4, R12, 0x3 ;  /* 0x0000000c040c9211 */ /* 0x004fc800078018ff */
[----:B------:R-:W-:-:S05]  /*7200*/  @!P1 LEA.HI.X R13, R4, R13, R5, 0x3, P0 ;  /* 0x0000000d040d9211 */ /* 0x000fca00000f1c05 */
[----:B-1----:R-:W-:Y:S01]  /*7210*/  @!P1 STG.E.64 desc[UR8][R12.64+0xc00], R8 ;  /* 0x000c00080c009986 */ /* 0x002fe2000c101b08 */
[----:B------:R-:W-:-:S03]  /*7220*/  NOP ;  /* 0x0000000000007918 */ /* 0x000fc60000000000 */
[----:B------:R-:W0:Y:S01]  /*7230*/  LDS.64 R4, [R47+0x9000] ;  /* 0x009000002f047984 */ /* 0x000e220000000a00 */
[----:B------:R-:W-:Y:S01]  /*7240*/  ISETP.GE.AND P1, PT, R14, R3, PT ;  /* 0x000000030e00720c */ /* 0x000fe20003f26270 */
[----:B------:R-:W-:-:S12]  /*7250*/  VIADD R14, R0, 0x480 ;  /* 0x00000480000e7836 */ /* 0x000fd80000000000 */
        /* <DEDUP_REMOVED lines=53> */
[----:B------:R-:W-:Y:S02]  /*75b0*/  ISETP.GE.AND P1, PT, R14, R3, PT ;  /* 0x000000030e00720c */ /* 0x000fe40003f26270 */
[----:B------:R-:W-:-:S11]  /*75c0*/  LOP3.LUT R14, R0, 0xc00, RZ, 0xfc, !PT ;  /* 0x00000c00000e7812 */ /* 0x000fd600078efcff */
        /* <DEDUP_REMOVED lines=42> */
[----:B------:R-:W-:-:S13]  /*7870*/  ISETP.GE.AND P1, PT, R14, R3, PT ;  /* 0x000000030e00720c */ /* 0x000fda0003f26270 */
[----:B------:R-:W1:Y:S01]  /*7880*/  @!P1 LDS.64 R2, [R2+0x8400] ;  /* 0x0084000002029984 */ /* 0x000e620000000a00 */
[----:B------:R-:W2:Y:S01]  /*7890*/  @!P1 LDC.64 R8, c[0x0][0x3b0] ;  /* 0x0000ec00ff089b82 */ /* 0x000ea20000000a00 */
[----:B0-----:R-:W-:-:S05]  /*78a0*/  IADD3 R0, P0, PT, R4, R0, RZ ;  /* 0x0000000004007210 */ /* 0x001fca0007f1e0ff */
[----:B------:R-:W-:Y:S01]  /*78b0*/  IMAD.X R5, RZ, RZ, R5, P0 ;  /* 0x000000ffff057224 */ /* 0x000fe200000e0605 */
[----:B--2---:R-:W-:-:S04]  /*78c0*/  @!P1 LEA R4, P0, R0, R8, 0x3 ;  /* 0x0000000800049211 */ /* 0x004fc800078018ff */
[----:B------:R-:W-:-:S05]  /*78d0*/  @!P1 LEA.HI.X R5, R0, R9, R5, 0x3, P0 ;  /* 0x0000000900059211 */ /* 0x000fca00000f1c05 */
[----:B-1----:R-:W-:Y:S01]  /*78e0*/  @!P1 STG.E.64 desc[UR8][R4.64+0x8400], R2 ;  /* 0x0084000204009986 */ /* 0x002fe2000c101b08 */
[----:B------:R-:W-:Y:S01]  /*78f0*/  NOP ;  /* 0x0000000000007918 */ /* 0x000fe20000000000 */
[----:B------:R-:W-:Y:S05]  /*7900*/  EXIT ;  /* 0x000000000000794d */ /* 0x000fea0003800000 */
.L_x_30:
[----:B------:R-:W-:Y:S02]  /*7910*/  IMAD.MOV.U32 R73, RZ, RZ, R66 ;  /* 0x000000ffff497224 */ /* 0x000fe400078e0042 */
[----:B------:R-:W-:Y:S02]  /*7920*/  IMAD.MOV.U32 R74, RZ, RZ, 0x1 ;  /* 0x00000001ff4a7424 */ /* 0x000fe400078e00ff */
[----:B------:R-:W-:Y:S02]  /*7930*/  IMAD.MOV.U32 R75, RZ, RZ, RZ ;  /* 0x000000ffff4b7224 */ /* 0x000fe400078e00ff */
[----:B------:R-:W-:-:S07]  /*7940*/  IMAD.MOV.U32 R72, RZ, RZ, -0x1 ;  /* 0xffffffffff487424 */ /* 0x000fce00078e00ff */
[----:B------:R-:W-:Y:S05]  /*7950*/  WARPSYNC.COLLECTIVE R72, `(.L_x_94) ;  /* 0x0000000048087348 */ /* 0x000fea0003c00000 */
[----:B------:R0:W1:Y:S02]  /*7960*/  SHFL.UP P0, R71, R73, R74, R75 ;  /* 0x0400004a49477389 */ /* 0x000064000000004b */
[----:B01----:R-:W-:Y:S05]  /*7970*/  ENDCOLLECTIVE ;  /* 0x000000000000791b */ /* 0x003fea0003800000 */
.L_x_94:
[----:B------:R-:W-:Y:S02]  /*7980*/  IMAD.MOV.U32 R74, RZ, RZ, 0x2 ;  /* 0x00000002ff4a7424 */ /* 0x000fe400078e00ff */
[----:B------:R-:W-:-:S04]  /*7990*/  IMAD.MOV.U32 R67, RZ, RZ, R71 ;  /* 0x000000ffff437224 */ /* 0x000fc800078e0047 */
[----:B------:R-:W-:-:S04]  /*79a0*/  @P0 IMAD.IADD R67, R66, 0x1, R67 ;  /* 0x0000000142430824 */ /* 0x000fc800078e0243 */
[----:B------:R-:W-:-:S07]  /*79b0*/  IMAD.MOV.U32 R73, RZ, RZ, R67 ;  /* 0x000000ffff497224 */ /* 0x000fce00078e0043 */
[----:B------:R-:W-:Y:S05]  /*79c0*/  WARPSYNC.COLLECTIVE R72, `(.L_x_95) ;  /* 0x0000000048087348 */ /* 0x000fea0003c00000 */
[----:B------:R0:W1:Y:S02]  /*79d0*/  SHFL.UP P0, R71, R73, R74, R75 ;  /* 0x0400004a49477389 */ /* 0x000064000000004b */
[----:B01----:R-:W-:Y:S05]  /*79e0*/  ENDCOLLECTIVE ;  /* 0x000000000000791b */ /* 0x003fea0003800000 */
.L_x_95:
[----:B------:R-:W-:Y:S02]  /*79f0*/  IMAD.MOV.U32 R74, RZ, RZ, 0x4 ;  /* 0x00000004ff4a7424 */ /* 0x000fe400078e00ff */
[----:B------:R-:W-:-:S04]  /*7a00*/  IMAD.MOV.U32 R68, RZ, RZ, R71 ;  /* 0x000000ffff447224 */ /* 0x000fc800078e0047 */
[----:B------:R-:W-:-:S04]  /*7a10*/  @P0 IMAD.IADD R68, R67, 0x1, R68 ;  /* 0x0000000143440824 */ /* 0x000fc800078e0244 */
[----:B------:R-:W-:-:S07]  /*7a20*/  IMAD.MOV.U32 R73, RZ, RZ, R68 ;  /* 0x000000ffff497224 */ /* 0x000fce00078e0044 */
[----:B------:R-:W-:Y:S05]  /*7a30*/  WARPSYNC.COLLECTIVE R72, `(.L_x_96) ;  /* 0x0000000048087348 */ /* 0x000fea0003c00000 */
[----:B------:R0:W1:Y:S02]  /*7a40*/  SHFL.UP P0, R71, R73, R74, R75 ;  /* 0x0400004a49477389 */ /* 0x000064000000004b */
[----:B01----:R-:W-:Y:S05]  /*7a50*/  ENDCOLLECTIVE ;  /* 0x000000000000791b */ /* 0x003fea0003800000 */
.L_x_96:
[----:B------:R-:W-:Y:S02]  /*7a60*/  IMAD.MOV.U32 R74, RZ, RZ, 0x8 ;  /* 0x00000008ff4a7424 */ /* 0x000fe400078e00ff */
[----:B------:R-:W-:-:S04]  /*7a70*/  IMAD.MOV.U32 R69, RZ, RZ, R71 ;  /* 0x000000ffff457224 */ /* 0x000fc800078e0047 */
[----:B------:R-:W-:-:S04]  /*7a80*/  @P0 IMAD.IADD R69, R68, 0x1, R69 ;  /* 0x0000000144450824 */ /* 0x000fc800078e0245 */
[----:B------:R-:W-:-:S07]  /*7a90*/  IMAD.MOV.U32 R73, RZ, RZ, R69 ;  /* 0x000000ffff497224 */ /* 0x000fce00078e0045 */
[----:B------:R-:W-:Y:S05]  /*7aa0*/  WARPSYNC.COLLECTIVE R72, `(.L_x_97) ;  /* 0x0000000048087348 */ /* 0x000fea0003c00000 */
[----:B------:R0:W1:Y:S02]  /*7ab0*/  SHFL.UP P0, R71, R73, R74, R75 ;  /* 0x0400004a49477389 */ /* 0x000064000000004b */
[----:B01----:R-:W-:Y:S05]  /*7ac0*/  ENDCOLLECTIVE ;  /* 0x000000000000791b */ /* 0x003fea0003800000 */
.L_x_97:
[----:B------:R-:W-:Y:S02]  /*7ad0*/  IMAD.MOV.U32 R74, RZ, RZ, 0x10 ;  /* 0x00000010ff4a7424 */ /* 0x000fe400078e00ff */
[----:B------:R-:W-:-:S04]  /*7ae0*/  IMAD.MOV.U32 R70, RZ, RZ, R71 ;  /* 0x000000ffff467224 */ /* 0x000fc800078e0047 */
[----:B------:R-:W-:-:S04]  /*7af0*/  @P0 IMAD.IADD R70, R69, 0x1, R70 ;  /* 0x0000000145460824 */ /* 0x000fc800078e0246 */
[----:B------:R-:W-:-:S07]  /*7b00*/  IMAD.MOV.U32 R73, RZ, RZ, R70 ;  /* 0x000000ffff497224 */ /* 0x000fce00078e0046 */
[----:B------:R-:W-:Y:S05]  /*7b10*/  WARPSYNC.COLLECTIVE R72, `(.L_x_98) ;  /* 0x0000000048087348 */ /* 0x000fea0003c00000 */
[----:B------:R0:W1:Y:S02]  /*7b20*/  SHFL.UP P0, R71, R73, R74, R75 ;  /* 0x0400004a49477389 */ /* 0x000064000000004b */
[----:B01----:R-:W-:Y:S05]  /*7b30*/  ENDCOLLECTIVE ;  /* 0x000000000000791b */ /* 0x003fea0003800000 */
.L_x_98:
[----:B------:R-:W-:Y:S05]  /*7b40*/  BRA `(.L_x_99) ;  /* 0xffffffa8003c7947 */ /* 0x000fea000383ffff */
.L_x_100:
[----:B------:R-:W-:-:S00]  /*7b50*/  BRA `(.L_x_100) ;  /* 0xfffffffc00fc7947 */ /* 0x000fc0000383ffff */
[----:B------:R-:W-:-:S00]  /*7b60*/  NOP ;  /* 0x0000000000007918 */ /* 0x000fc00000000000 */
        /* <DEDUP_REMOVED lines=9> */
.L_x_2161:


//--------------------- .text._ZN3cub18CUB_300001_SM_10006detail10radix_sort33DeviceRadixSortExclusiveSumKernelINS1_5radix10policy_hubImmyE10Policy1000EyEEvPT0_ --------------------------
	.section	.text._ZN3cub18CUB_300001_SM_10006detail10radix_sort33DeviceRadixSortExclusiveSumKernelINS1_5radix10policy_hubImmyE10Policy1000EyEEvPT0_,"ax",@progbits
	.align	128
        .global         _ZN3cub18CUB_300001_SM_10006detail10radix_sort33DeviceRadixSortExclusiveSumKernelINS1_5radix10policy_hubImmyE10Policy1000EyEEvPT0_
        .type           _ZN3cub18CUB_300001_SM_10006detail10radix_sort33DeviceRadixSortExclusiveSumKernelINS1_5radix10policy_hubImmyE10Policy1000EyEEvPT0_,@function
        .size           _ZN3cub18CUB_300001_SM_10006detail10radix_sort33DeviceRadixSortExclusiveSumKernelINS1_5radix10policy_hubImmyE10Policy1000EyEEvPT0_,(.L_x_2162 - _ZN3cub18CUB_300001_SM_10006detail10radix_sort33DeviceRadixSortExclusiveSumKernelINS1_5radix10policy_hubImmyE10Policy1000EyEEvPT0_)
        .other          _ZN3cub18CUB_300001_SM_10006detail10radix_sort33DeviceRadixSortExclusiveSumKernelINS1_5radix10policy_hubImmyE10Policy1000EyEEvPT0_,@"STO_CUDA_ENTRY STV_DEFAULT"
_ZN3cub18CUB_300001_SM_10006detail10radix_sort33DeviceRadixSortExclusiveSumKernelINS1_5radix10policy_hubImmyE10Policy1000EyEEvPT0_:
.text._ZN3cub18CUB_300001_SM_10006detail10radix_sort33DeviceRadixSortExclusiveSumKernelINS1_5radix10policy_hubImmyE10Policy1000EyEEvPT0_:
[----:B------:R-:W-:Y:S01]  /*0000*/  LDC R1, c[0x0][0x37c] ;  /* 0x0000df00ff017b82 */ /* 0x000fe20000000800 */
[----:B------:R-:W0:Y:S07]  /*0010*/  S2R R18, SR_TID.X ;  /* 0x0000000000127919 */ /* 0x000e2e0000002100 */
[----:B------:R-:W1:Y:S01]  /*0020*/  LDC.64 R16, c[0x0][0x380] ;  /* 0x0000e000ff107b82 */ /* 0x000e620000000a00 */
[----:B------:R-:W2:Y:S01]  /*0030*/  LDCU.64 UR4, c[0x0][0x358] ;  /* 0x00006b00ff0477ac */ /* 0x000ea20008000a00 */
[----:B------:R-:W3:Y:S01]  /*0040*/  S2R R5, SR_CTAID.X ;  /* 0x0000000000057919 */ /* 0x000ee20000002500 */
[----:B0-----:R-:W-:Y:S01]  /*0050*/  ISETP.GT.U32.AND P1, PT, R18, 0xff, PT ;  /* 0x000000ff1200780c */ /* 0x001fe20003f24070 */
[----:B---3--:R-:W-:-:S04]  /*0060*/  IMAD R5, R5, 0x100, R18 ;  /* 0x0000010005057824 */ /* 0x008fc800078e0212 */
[----:B-1----:R-:W-:-:S08]  /*0070*/  IMAD.WIDE R16, R5, 0x8, R16 ;  /* 0x0000000805107825 */ /* 0x002fd000078e0210 */
[----:B--2---:R-:W2:Y:S01]  /*0080*/  @!P1 LDG.E.64 R2, desc[UR4][R16.64] ;  /* 0x0000000410029981 */ /* 0x004ea2000c1e1b00 */
[----:B------:R-:W-:Y:S02]  /*0090*/  MOV R0, 0x400 ;  /* 0x0000040000007802 */ /* 0x000fe40000000f00 */
[C---:B------:R-:W-:Y:S01]  /*00a0*/  ISETP.GT.U32.AND P0, PT, R18.reuse, 0x1f, PT ;  /* 0x0000001f1200780c */ /* 0x040fe20003f04070 */
[----:B------:R-:W0:Y:S02]  /*00b0*/  S2R R5, SR_CgaCtaId ;  /* 0x0000000000057919 */ /* 0x000e240000008800 */
[----:B0-----:R-:W-:Y:S02]  /*00c0*/  LEA R5, R5, R0, 0x18 ;  /* 0x0000000005057211 */ /* 0x001fe400078ec0ff */
[----:B------:R-:W-:-:S05]  /*00d0*/  LEA.HI R0, R18, R18, RZ, 0x1d ;  /* 0x0000001212007211 */ /* 0x000fca00078fe8ff */
[----:B------:R-:W-:-:S05]  /*00e0*/  IMAD R0, R0, 0x8, R5 ;  /* 0x0000000800007824 */ /* 0x000fca00078e0205 */
[----:B--2---:R0:W-:Y:S01]  /*00f0*/  STS.64 [R0+0x10], R2 ;  /* 0x0000100200007388 */ /* 0x0041e20000000a00 */
[----:B------:R-:W-:Y:S06]  /*0100*/  BAR.SYNC.DEFER_BLOCKING 0x0 ;  /* 0x0000000000007b1d */ /* 0x000fec0000010000 */
[----:B------:R-:W-:Y:S05]  /*0110*/  @P0 BRA `(.L_x_101) ;  /* 0x0000000400240947 */ /* 0x000fea0003800000 */
[----:B------:R-:W-:Y:S01]  /*0120*/  IMAD R18, R18, 0x48, R5 ;  /* 0x0000004812127824 */ /* 0x000fe200078e0205 */
[----:B------:R-:W-:-:S04]  /*0130*/  UMOV UR6, 0xffffffff ;  /* 0xffffffff00067882 */ /* 0x000fc80000000000 */
[----:B------:R-:W-:Y:S04]  /*0140*/  LDS.64 R14, [R18+0x10] ;  /* 0x00001000120e7984 */ /* 0x000fe80000000a00 */
[----:B------:R-:W-:Y:S04]  /*0150*/  LDS.64 R12, [R18+0x18] ;  /* 0x00001800120c7984 */ /* 0x000fe80000000a00 */
[----:B------:R-:W1:Y:S04]  /*0160*/  LDS.64 R10, [R18+0x20] ;  /* 0x00002000120a7984 */ /* 0x000e680000000a00 */
[----:B------:R-:W-:Y:S04]  /*0170*/  LDS.64 R8, [R18+0x28] ;  /* 0x0000280012087984 */ /* 0x000fe80000000a00 */
[----:B------:R-:W2:Y:S04]  /*0180*/  LDS.64 R6, [R18+0x30] ;  /* 0x0000300012067984 */ /* 0x000ea80000000a00 */
[----:B------:R-:W-:Y:S04]  /*0190*/  LDS.64 R4, [R18+0x38] ;  /* 0x0000380012047984 */ /* 0x000fe80000000a00 */
[----:B0-----:R-:W0:Y:S04]  /*01a0*/  LDS.64 R2, [R18+0x40] ;  /* 0x0000400012027984 */ /* 0x001e280000000a00 */
[----:B------:R-:W3:Y:S01]  /*01b0*/  LDS.64 R20, [R18+0x48] ;  /* 0x0000480012147984 */ /* 0x000ee20000000a00 */
[----:B-1----:R-:W-:-:S04]  /*01c0*/  IADD3 R19, P3, P4, R10, R12, R14 ;  /* 0x0000000c0a137210 */ /* 0x002fc80007c7e00e */
[----:B------:R-:W-:Y:S02]  /*01d0*/  IADD3.X R23, PT, PT, R11, R13, R15, P3, P4 ;  /* 0x0000000d0b177210 */ /* 0x000fe40001fe840f */
[----:B--2---:R-:W-:-:S04]  /*01e0*/  IADD3 R19, P0, P2, R6, R19, R8 ;  /* 0x0000001306137210 */ /* 0x004fc80007a1e008 */
[----:B------:R-:W-:Y:S02]  /*01f0*/  IADD3.X R23, PT, PT, R7, R23, R9, P0, P2 ;  /* 0x0000001707177210 */ /* 0x000fe400007e4409 */
[----:B0-----:R-:W-:-:S04]  /*0200*/  IADD3 R19, P3, P4, R2, R19, R4 ;  /* 0x0000001302137210 */ /* 0x001fc80007c7e004 */
[----:B---3--:R-:W-:Y:S02]  /*0210*/  IADD3 R20, P0, PT, R20, R19, RZ ;  /* 0x0000001314147210 */ /* 0x008fe40007f1e0ff */
[----:B------:R-:W-:-:S05]  /*0220*/  IADD3.X R19, PT, PT, R3, R23, R5, P3, P4 ;  /* 0x0000001703137210 */ /* 0x000fca0001fe8405 */
[----:B------:R-:W-:Y:S01]  /*0230*/  IMAD.X R19, R21, 0x1, R19, P0 ;  /* 0x0000000115137824 */ /* 0x000fe200000e0613 */
[----:B------:R-:W-:Y:S06]  /*0240*/  BRA.DIV UR6, `(.L_x_102) ;  /* 0x0000000206f07947 */ /* 0x000fec000b800000 */
[----:B------:R-:W0:Y:S04]  /*0250*/  SHFL.UP PT, R27, R20, 0x1, RZ ;  /* 0x04200000141b7989 */ /* 0x000e2800000e00ff */
[----:B------:R-:W1:Y:S01]  /*0260*/  SHFL.UP P0, R25, R19, 0x1, RZ ;  /* 0x0420000013197989 */ /* 0x000e6200000000ff */
[----:B0-----:R-:W-:-:S04]  /*0270*/  IADD3 R22, P2, PT, R27, R20, RZ ;  /* 0x000000141b167210 */ /* 0x001fc80007f5e0ff */
[----:B-1----:R-:W-:Y:S01]  /*0280*/  SEL R27, R22, R27, P0 ;  /* 0x0000001b161b7207 */ /* 0x002fe20000000000 */
[----:B------:R-:W-:-:S04]  /*0290*/  IMAD.X R26, R25, 0x1, R19, P2 ;  /* 0x00000001191a7824 */ /* 0x000fc800010e0613 */
[----:B------:R-:W0:Y:S01]  /*02a0*/  SHFL.UP PT, R28, R27, 0x2, RZ ;  /* 0x044000001b1c7989 */ /* 0x000e2200000e00ff */
[----:B------:R-:W-:-:S05]  /*02b0*/  SEL R26, R26, R25, P0 ;  /* 0x000000191a1a7207 */ /* 0x000fca0000000000 */
[----:B------:R-:W1:Y:S01]  /*02c0*/  SHFL.UP P0, R25, R26, 0x2, RZ ;  /* 0x044000001a197989 */ /* 0x000e6200000000ff */
[----:B0-----:R-:W-:-:S05]  /*02d0*/  IADD3 R21, P2, PT, R28, R27, RZ ;  /* 0x0000001b1c157210 */ /* 0x001fca0007f5e0ff */
[----:B-1----:R-:W-:Y:S01]  /*02e0*/  IMAD.X R22, R25, 0x1, R26, P2 ;  /* 0x0000000119167824 */ /* 0x002fe200010e061a */
[----:B------:R-:W-:-:S04]  /*02f0*/  SEL R28, R21, R28, P0 ;  /* 0x0000001c151c7207 */ /* 0x000fc80000000000 */
[----:B------:R-:W-:Y:S01]  /*0300*/  SEL R29, R22, R25, P0 ;  /* 0x00000019161d7207 */ /* 0x000fe20000000000 */
        /* <DEDUP_REMOVED lines=12> */
[----:B------:R0:W1:Y:S04]  /*03d0*/  SHFL.UP PT, R28, R27, 0x10, RZ ;  /* 0x060000001b1c7989 */ /* 0x00006800000e00ff */
[----:B------:R0:W2:Y:S02]  /*03e0*/  SHFL.UP P0, R25, R26, 0x10, RZ ;  /* 0x060000001a197989 */ /* 0x0000a400000000ff */
.L_x_113:
[----:B-1----:R-:W-:-:S04]  /*03f0*/  IADD3 R21, P2, PT, R28, R27, RZ ;  /* 0x0000001b1c157210 */ /* 0x002fc80007f5e0ff */
[----:B--2---:R-:W-:Y:S01]  /*0400*/  SEL R21, R21, R28, P0 ;  /* 0x0000001c15157207 */ /* 0x004fe20000000000 */
[----:B------:R-:W-:-:S05]  /*0410*/  IMAD.X R22, R25, 0x1, R26, P2 ;  /* 0x0000000119167824 */ /* 0x000fca00010e061a */
[----:B------:R-:W-:Y:S02]  /*0420*/  SEL R22, R22, R25, P0 ;  /* 0x0000001916167207 */ /* 0x000fe40000000000 */
[----:B------:R-:W-:-:S05]  /*0430*/  IADD3 R20, P0, PT, R21, -R20, RZ ;  /* 0x8000001415147210 */ /* 0x000fca0007f1e0ff */
[----:B------:R-:W-:Y:S01]  /*0440*/  IMAD.X R21, R22, 0x1, ~R19, P0 ;  /* 0x0000000116157824 */ /* 0x000fe200000e0e13 */
[----:B------:R-:W-:-:S04]  /*0450*/  IADD3 R14, P0, PT, R14, R20, RZ ;  /* 0x000000140e0e7210 */ /* 0x000fc80007f1e0ff */
[----:B------:R1:W-:Y:S01]  /*0460*/  STS.64 [R18+0x10], R20 ;  /* 0x0000101412007388 */ /* 0x0003e20000000a00 */
[----:B------:R-:W-:Y:S01]  /*0470*/  IMAD.X R15, R15, 0x1, R21, P0 ;  /* 0x000000010f0f7824 */ /* 0x000fe200000e0615 */
        /* <DEDUP_REMOVED lines=17> */
[----:B------:R-:W-:-:S05]  /*0590*/  IMAD.X R3, R3, 0x1, R5, P0 ;  /* 0x0000000103037824 */ /* 0x000fca00000e0605 */
[----:B------:R1:W-:Y:S03]  /*05a0*/  STS.64 [R18+0x48], R2 ;  /* 0x0000480212007388 */ /* 0x0003e60000000a00 */
.L_x_101:
[----:B------:R-:W-:Y:S05]  /*05b0*/  WARPSYNC.ALL ;  /* 0x0000000000007948 */ /* 0x000fea0003800000 */
[----:B------:R-:W-:Y:S06]  /*05c0*/  BAR.SYNC.DEFER_BLOCKING 0x0 ;  /* 0x0000000000007b1d */ /* 0x000fec0000010000 */
[----:B------:R-:W-:Y:S05]  /*05d0*/  @P1 EXIT ;  /* 0x000000000000194d */ /* 0x000fea0003800000 */
[----:B01----:R-:W0:Y:S04]  /*05e0*/  LDS.64 R2, [R0+0x10] ;  /* 0x0000100000027984 */ /* 0x003e280000000a00 */
[----:B0-----:R-:W-:Y:S01]  /*05f0*/  STG.E.64 desc[UR4][R16.64], R2 ;  /* 0x0000000210007986 */ /* 0x001fe2000c101b04 */
[----:B------:R-:W-:Y:S05]  /*0600*/  EXIT ;  /* 0x000000000000794d */ /* 0x000fea0003800000 */
.L_x_102:
[----:B------:R-:W-:Y:S02]  /*0610*/  IMAD.MOV.U32 R24, RZ, RZ, R20 ;  /* 0x000000ffff187224 */ /* 0x000fe400078e0014 */
[----:B------:R-:W-:Y:S02]  /*0620*/  IMAD.MOV.U32 R23, RZ, RZ, 0x1 ;  /* 0x00000001ff177424 */ /* 0x000fe400078e00ff */
[----:B------:R-:W-:Y:S02]  /*0630*/  IMAD.MOV.U32 R22, RZ, RZ, RZ ;  /* 0x000000ffff167224 */ /* 0x000fe400078e00ff */
[----:B------:R-:W-:-:S07]  /*0640*/  IMAD.MOV.U32 R21, RZ, RZ, -0x1 ;  /* 0xffffffffff157424 */ /* 0x000fce00078e00ff */
[----:B------:R-:W-:Y:S05]  /*0650*/  WARPSYNC.COLLECTIVE R21, `(.L_x_103) ;  /* 0x0000000015087348 */ /* 0x000fea0003c00000 */
[----:B------:R0:W1:Y:S02]  /*0660*/  SHFL.UP P0, R25, R24, R23, R22 ;  /* 0x0400001718197389 */ /* 0x0000640000000016 */
[----:B01----:R-:W-:Y:S05]  /*0670*/  ENDCOLLECTIVE ;  /* 0x000000000000791b */ /* 0x003fea0003800000 */
.L_x_103:
[----:B------:R-:W-:Y:S02]  /*0680*/  IMAD.MOV.U32 R24, RZ, RZ, R19 ;  /* 0x000000ffff187224 */ /* 0x000fe400078e0013 */
[----:B------:R-:W-:-:S07]  /*0690*/  IMAD.MOV.U32 R27, RZ, RZ, R25 ;  /* 0x000000ffff1b7224 */ /* 0x000fce00078e0019 */
[----:B------:R-:W-:Y:S05]  /*06a0*/  WARPSYNC.COLLECTIVE R21, `(.L_x_104) ;  /* 0x0000000015087348 */ /* 0x000fea0003c00000 */
[----:B------:R0:W1:Y:S02]  /*06b0*/  SHFL.UP P0, R25, R24, R23, R22 ;  /* 0x0400001718197389 */ /* 0x0000640000000016 */
[----:B01----:R-:W-:Y:S05]  /*06c0*/  ENDCOLLECTIVE ;  /* 0x000000000000791b */ /* 0x003fea0003800000 */
.L_x_104:
[----:B------:R-:W-:Y:S01]  /*06d0*/  IADD3 R26, P2, PT, R27, R20, RZ ;  /* 0x000000141b1a7210 */ /* 0x000fe20007f5e0ff */
[----:B------:R-:W-:-:S03]  /*06e0*/  IMAD.MOV.U32 R23, RZ, RZ, 0x2 ;  /* 0x00000002ff177424 */ /* 0x000fc600078e00ff */
[----:B------:R-:W-:Y:S01]  /*06f0*/  SEL R27, R26, R27, P0 ;  /* 0x0000001b1a1b7207 */ /* 0x000fe20000000000 */
[----:B------:R-:W-:-:S04]  /*0700*/  IMAD.X R26, R25, 0x1, R19, P2 ;  /* 0x00000001191a7824 */ /* 0x000fc800010e0613 */
[----:B------:R-:W-:Y:S01]  /*0710*/  IMAD.MOV.U32 R24, RZ, RZ, R27 ;  /* 0x000000ffff187224 */ /* 0x000fe200078e001b */
[----:B------:R-:W-:-:S07]  /*0720*/  SEL R26, R26, R25, P0 ;  /* 0x000000191a1a7207 */ /* 0x000fce0000000000 */
[----:B------:R-:W-:Y:S05]  /*0730*/  WARPSYNC.COLLECTIVE R21, `(.L_x_105) ;  /* 0x0000000015087348 */ /* 0x000fea0003c00000 */
[----:B------:R0:W1:Y:S02]  /*0740*/  SHFL.UP P0, R25, R24, R23, R22 ;  /* 0x0400001718197389 */ /* 0x0000640000000016 */
[----:B01----:R-:W-:Y:S05]  /*0750*/  ENDCOLLECTIVE ;  /* 0x000000000000791b */ /* 0x003fea0003800000 */
.L_x_105:
[----:B------:R-:W-:Y:S02]  /*0760*/  IMAD.MOV.U32 R24, RZ, RZ, R26 ;  /* 0x000000ffff187224 */ /* 0x000fe400078e001a */
[----:B------:R-:W-:-:S07]  /*0770*/  IMAD.MOV.U32 R28, RZ, RZ, R25 ;  /* 0x000000ffff1c7224 */ /* 0x000fce00078e0019 */
[----:B------:R-:W-:Y:S05]  /*0780*/  WARPSYNC.COLLECTIVE R21, `(.L_x_106) ;  /* 0x0000000015087348 */ /* 0x000fea0003c00000 */
[----:B------:R0:W1:Y:S02]  /*0790*/  SHFL.UP P0, R25, R24, R23, R22 ;  /* 0x0400001718197389 */ /* 0x0000640000000016 */
[----:B01----:R-:W-:Y:S05]  /*07a0*/  ENDCOLLECTIVE ;  /* 0x000000000000791b */ /* 0x003fea0003800000 */
.L_x_106:
        /* <DEDUP_REMOVED lines=9> */
.L_x_107:
[----:B------:R-:W-:Y:S02]  /*0840*/  IMAD.MOV.U32 R24, RZ, RZ, R29 ;  /* 0x000000ffff187224 */ /* 0x000fe400078e001d */
[----:B------:R-:W-:-:S07]  /*0850*/  IMAD.MOV.U32 R27, RZ, RZ, R25 ;  /* 0x000000ffff1b7224 */ /* 0x000fce00078e0019 */
[----:B------:R-:W-:Y:S05]  /*0860*/  WARPSYNC.COLLECTIVE R21, `(.L_x_108) ;  /* 0x0000000015087348 */ /* 0x000fea0003c00000 */
[----:B------:R0:W1:Y:S02]  /*0870*/  SHFL.UP P0, R25, R24, R23, R22 ;  /* 0x0400001718197389 */ /* 0x0000640000000016 */
[----:B01----:R-:W-:Y:S05]  /*0880*/  ENDCOLLECTIVE ;  /* 0x000000000000791b */ /* 0x003fea0003800000 */
.L_x_108:
        /* <DEDUP_REMOVED lines=9> */
.L_x_109:
[----:B------:R-:W-:Y:S02]  /*0920*/  IMAD.MOV.U32 R24, RZ, RZ, R29 ;  /* 0x000000ffff187224 */ /* 0x000fe400078e001d */
[----:B------:R-:W-:-:S07]  /*0930*/  IMAD.MOV.U32 R27, RZ, RZ, R25 ;  /* 0x000000ffff1b7224 */ /* 0x000fce00078e0019 */
[----:B------:R-:W-:Y:S05]  /*0940*/  WARPSYNC.COLLECTIVE R21, `(.L_x_110) ;  /* 0x0000000015087348 */ /* 0x000fea0003c00000 */
[----:B------:R0:W1:Y:S02]  /*0950*/  SHFL.UP P0, R25, R24, R23, R22 ;  /* 0x0400001718197389 */ /* 0x0000640000000016 */
[----:B01----:R-:W-:Y:S05]  /*0960*/  ENDCOLLECTIVE ;  /* 0x000000000000791b */ /* 0x003fea0003800000 */
.L_x_110:
        /* <DEDUP_REMOVED lines=9> */
.L_x_111:
[----:B------:R-:W-:Y:S02]  /*0a00*/  IMAD.MOV.U32 R24, RZ, RZ, R26 ;  /* 0x000000ffff187224 */ /* 0x000fe400078e001a */
[----:B------:R-:W-:-:S07]  /*0a10*/  IMAD.MOV.U32 R28, RZ, RZ, R25 ;  /* 0x000000ffff1c7224 */ /* 0x000fce00078e0019 */
[----:B------:R-:W-:Y:S05]  /*0a20*/  WARPSYNC.COLLECTIVE R21, `(.L_x_112) ;  /* 0x0000000015087348 */ /* 0x000fea0003c00000 */
[----:B------:R0:W1:Y:S02]  /*0a30*/  SHFL.UP P0, R25, R24, R23, R22 ;  /* 0x0400001718197389 */ /* 0x0000640000000016 */
[----:B01----:R-:W-:Y:S05]  /*0a40*/  ENDCOLLECTIVE ;  /* 0x000000000000791b */ /* 0x003fea0003800000 */
.L_x_112:
[----:B------:R-:W-:Y:S05]  /*0a50*/  BRA `(.L_x_113) ;  /* 0xfffffff800647947 */ /* 0x000fea000383ffff */
.L_x_114:
        /* <DEDUP_REMOVED lines=10> */
.L_x_2162:


//--------------------- .text._ZN3cub18CUB_300001_SM_10006detail10radix_sort30DeviceRadixSortHistogramKernelINS1_5radix10policy_hubImmyE10Policy1000ELNS0_9SortOrderE0EmyNS1_21identity_decomposer_tEEEvPT2_PKT1_SA_iiT3_ --------------------------
	.section	.text._ZN3cub18CUB_300001_SM_10006detail10radix_sort30DeviceRadixSortHistogramKernelINS1_5radix10policy_hubImmyE10Policy1000ELNS0_9SortOrderE0EmyNS1_21identity_decomposer_tEEEvPT2_PKT1_SA_iiT3_,"ax",@progbits
	.align	128
        .global         _ZN3cub18CUB_300001_SM_10006detail10radix_sort30DeviceRadixSortHistogramKernelINS1_5radix10policy_hubImmyE10Policy1000ELNS0_9SortOrderE0EmyNS1_21identity_decomposer_tEEEvPT2_PKT1_SA_iiT3_
        .type           _ZN3cub18CUB_300001_SM_10006detail10radix_sort30DeviceRadixSortHistogramKernelINS1_5radix10policy_hubImmyE10Policy1000ELNS0_9SortOrderE0EmyNS1_21identity_decomposer_tEEEvPT2_PKT1_SA_iiT3_,@function
        .size           _ZN3cub18CUB_300001_SM_10006detail10radix_sort30DeviceRadixSortHistogramKernelINS1_5radix10policy_hubImmyE10Policy1000ELNS0_9SortOrderE0EmyNS1_21identity_decomposer_tEEEvPT2_PKT1_SA_iiT3_,(.L_x_2163 - _ZN3cub18CUB_300001_SM_10006detail10radix_sort30DeviceRadixSortHistogramKernelINS1_5radix10policy_hubImmyE10Policy1000ELNS0_9SortOrderE0EmyNS1_21identity_decomposer_tEEEvPT2_PKT1_SA_iiT3_)
        .other          _ZN3cub18CUB_300001_SM_10006detail10radix_sort30DeviceRadixSortHistogramKernelINS1_5radix10policy_hubImmyE10Policy1000ELNS0_9SortOrderE0EmyNS1_21identity_decomposer_tEEEvPT2_PKT1_SA_iiT3_,@"STO_CUDA_ENTRY STV_DEFAULT"
_ZN3cub18CUB_300001_SM_10006detail10radix_sort30DeviceRadixSortHistogramKernelINS1_5radix10policy_hubImmyE10Policy1000ELNS0_9SortOrderE0EmyNS1_21identity_decomposer_tEEEvPT2_PKT1_SA_iiT3_:
.text._ZN3cub18CUB_300001_SM_10006detail10radix_sort30DeviceRadixSortHistogramKernelINS1_5radix10policy_hubImmyE10Policy1000ELNS0_9SortOrderE0EmyNS1_21identity_decomposer_tEEEvPT2_PKT1_SA_iiT3_:
[----:B------:R-:W-:Y:S01]  /*0000*/  LDC R1, c[0x0][0x37c] ;  /* 0x0000df00ff017b82 */ /* 0x000fe20000000800 */
[----:B------:R-:W0:Y:S02]  /*0010*/  LDCU.64 UR4, c[0x0][0x390] ;  /* 0x00007200ff0477ac */ /* 0x000e240008000a00 */
[----:B0-----:R-:W-:-:S04]  /*0020*/  ISETP.NE.U32.AND P0, PT, RZ, UR4, PT ;  /* 0x00000004ff007c0c */ /* 0x001fc8000bf05070 */
[----:B------:R-:W-:-:S13]  /*0030*/  ISETP.NE.AND.EX P0, PT, RZ, UR5, PT, P0 ;  /* 0x00000005ff007c0c */ /* 0x000fda000bf05300 */
[----:B------:R-:W-:Y:S05]  /*0040*/  @!P0 EXIT ;  /* 0x000000000000894d */ /* 0x000fea0003800000 */
[----:B------:R-:W0:Y:S01]  /*0050*/  S2R R0, SR_TID.X ;  /* 0x0000000000007919 */ /* 0x000e220000002100 */
[----:B------:R-:W1:Y:S01]  /*0060*/  LDC.64 R2, c[0x0][0x398] ;  /* 0x0000e600ff027b82 */ /* 0x000e620000000a00 */
[----:B------:R-:W-:Y:S01]  /*0070*/  UMOV UR4, 0x400 ;  /* 0x0000040000047882 */ /* 0x000fe20000000000 */
[----:B------:R-:W2:Y:S01]  /*0080*/  LDCU.64 UR16, c[0x0][0x358] ;  /* 0x00006b00ff1077ac */ /* 0x000ea20008000a00 */
[----:B------:R-:W3:Y:S05]  /*0090*/  LDCU UR18, c[0x0][0x370] ;  /* 0x00006e00ff1277ac */ /* 0x000eea0008000800 */
[----:B------:R-:W4:Y:S01]  /*00a0*/  S2UR UR5, SR_CgaCtaId ;  /* 0x00000000000579c3 */ /* 0x000f220000008800 */
[----:B------:R-:W-:Y:S01]  /*00b0*/  UMOV UR6, URZ ;  /* 0x000000ff00067c82 */ /* 0x000fe20008000000 */
[----:B------:R-:W-:-:S06]  /*00c0*/  UMOV UR7, URZ ;  /* 0x000000ff00077c82 */ /* 0x000fcc0008000000 */
[----:B------:R-:W5:Y:S01]  /*00d0*/  S2UR UR8, SR_CTAID.X ;  /* 0x00000000000879c3 */ /* 0x000f620000002500 */
[----:B-1----:R-:W-:-:S04]  /*00e0*/  IADD3 R2, PT, PT, R3, 0x7, -R2 ;  /* 0x0000000703027810 */ /* 0x002fc80007ffe802 */
[----:B------:R-:W-:Y:S01]  /*00f0*/  ISETP.GE.AND P0, PT, R2, 0x8, PT ;  /* 0x000000080200780c */ /* 0x000fe20003f06270 */
[C---:B0-----:R-:W-:Y:S01]  /*0100*/  VIADD R3, R0.reuse, 0x80 ;  /* 0x0000008000037836 */ /* 0x041fe20000000000 */
[----:B----4-:R-:W-:Y:S02]  /*0110*/  ULEA UR4, UR5, UR4, 0x18 ;  /* 0x0000000405047291 */ /* 0x010fe4000f8ec0ff */
[C---:B------:R-:W-:Y:S01]  /*0120*/  ISETP.GT.U32.OR P0, PT, R0.reuse, 0xff, !P0 ;  /* 0x000000ff0000780c */ /* 0x040fe20004704470 */
[C---:B------:R-:W-:Y:S02]  /*0130*/  VIADD R4, R0.reuse, 0x100 ;  /* 0x0000010000047836 */ /* 0x040fe40000000000 */
[C---:B------:R-:W-:Y:S01]  /*0140*/  VIADD R5, R0.reuse, 0x200 ;  /* 0x0000020000057836 */ /* 0x040fe20000000000 */
[----:B------:R-:W-:Y:S01]  /*0150*/  P2R R43, PR, RZ, 0x1 ;  /* 0x00000001ff2b7803 */ /* 0x000fe20000000000 */
[C---:B------:R-:W-:Y:S01]  /*0160*/  VIADD R40, R0.reuse, 0x280 ;  /* 0x0000028000287836 */ /* 0x040fe20000000000 */
[C---:B------:R-:W-:Y:S01]  /*0170*/  LEA R2, R0.reuse, UR4, 0x2 ;  /* 0x0000000400027c11 */ /* 0x040fe2000f8e10ff */
[C---:B------:R-:W-:Y:S01]  /*0180*/  VIADD R41, R0.reuse, 0x300 ;  /* 0x0000030000297836 */ /* 0x040fe20000000000 */
[----:B-----5:R-:W-:Y:S01]  /*0190*/  USHF.L.U32 UR8, UR8, 0xb, URZ ;  /* 0x0000000b08087899 */ /* 0x020fe200080006ff */
[----:B--23--:R-:W-:-:S11]  /*01a0*/  VIADD R42, R0, 0x780 ;  /* 0x00000780002a7836 */ /* 0x00cfd60000000000 */
.L_x_198:
[----:B------:R-:W-:Y:S01]  /*01b0*/  ISETP.NE.AND P0, PT, R43, RZ, PT ;  /* 0x000000ff2b00720c */ /* 0x000fe20003f05270 */
[----:B------:R-:W-:-:S12]  /*01c0*/  BSSY.RECONVERGENT B0, `(.L_x_115) ;  /* 0x0000081000007945 */ /* 0x000fd80003800200 */
[----:B0-2345:R-:W-:Y:S05]  /*01d0*/  @P0 BRA `(.L_x_116) ;  /* 0x0000000400fc0947 */ /* 0x03dfea0003800000 */
[----:B------:R-:W0:Y:S02]  /*01e0*/  LDC.64 R6, c[0x0][0x398] ;  /* 0x0000e600ff067b82 */ /* 0x000e240000000a00 */
[----:B0-----:R-:W-:-:S04]  /*01f0*/  IADD3 R6, PT, PT, R7, 0x7, -R6 ;  /* 0x0000000707067810 */ /* 0x001fc80007ffe806 */
[----:B------:R-:W-:-:S04]  /*0200*/  SHF.R.S32.HI R7, RZ, 0x1f, R6 ;  /* 0x0000001fff077819 */ /* 0x000fc80000011406 */
[----:B------:R-:W-:-:S04]  /*0210*/  LEA.HI R7, R7, R6, RZ, 0x3 ;  /* 0x0000000607077211 */ /* 0x000fc800078f18ff */
[----:B------:R-:W-:Y:S01]  /*0220*/  SHF.R.S32.HI R8, RZ, 0x3, R7 ;  /* 0x00000003ff087819 */ /* 0x000fe20000011407 */
[----:B------:R-:W-:-:S03]  /*0230*/  HFMA2 R7, -RZ, RZ, 0, 0 ;  /* 0x00000000ff077431 */ /* 0x000fc600000001ff */
[C---:B------:R-:W-:Y:S01]  /*0240*/  LOP3.LUT R10, R8.reuse, 0xffffff0, RZ, 0xc0, !PT ;  /* 0x0ffffff0080a7812 */ /* 0x040fe200078ec0ff */
[----:B------:R-:W-:-:S05]  /*0250*/  VIADD R6, R8, 0xffffffff ;  /* 0xffffffff08067836 */ /* 0x000fca0000000000 */
[----:B------:R-:W-:-:S13]  /*0260*/  ISETP.GE.U32.AND P0, PT, R6, 0xf, PT ;  /* 0x0000000f0600780c */ /* 0x000fda0003f06070 */
[----:B------:R-:W-:Y:S05]  /*0270*/  @!P0 BRA `(.L_x_117) ;  /* 0x00000000005c8947 */ /* 0x000fea0003800000 */
[----:B------:R-:W-:Y:S02]  /*0280*/  IMAD.MOV R7, RZ, RZ, -R10 ;  /* 0x000000ffff077224 */ /* 0x000fe400078e0a0a */
[----:B------:R-:W-:-:S07]  /*0290*/  VIADD R6, R2, 0x2000 ;  /* 0x0000200002067836 */ /* 0x000fce0000000000 */
.L_x_118:
[----:B------:R-:W-:Y:S01]  /*02a0*/  VIADD R7, R7, 0x10 ;  /* 0x0000001007077836 */ /* 0x000fe20000000000 */
[----:B------:R-:W-:Y:S04]  /*02b0*/  STS [R6+-0x2000], RZ ;  /* 0xffe000ff06007388 */ /* 0x000fe80000000800 */
        /* <DEDUP_REMOVED lines=18> */
[----:B------:R-:W-:-:S07]  /*03e0*/  IMAD.MOV.U32 R7, RZ, RZ, R10 ;  /* 0x000000ffff077224 */ /* 0x000fce00078e000a */
.L_x_117:
[C---:B------:R-:W-:Y:S02]  /*03f0*/  LOP3.LUT R6, R8.reuse, 0xf, RZ, 0xc0, !PT ;  /* 0x0000000f08067812 */ /* 0x040fe400078ec0ff */
[----:B------:R-:W-:Y:S02]  /*0400*/  LOP3.LUT R11, R8, 0x7, RZ, 0xc0, !PT ;  /* 0x00000007080b7812 */ /* 0x000fe400078ec0ff */
[C---:B------:R-:W-:Y:S01]  /*0410*/  ISETP.NE.AND P1, PT, R6.reuse, RZ, PT ;  /* 0x000000ff0600720c */ /* 0x040fe20003f25270 */
[----:B------:R-:W-:Y:S01]  /*0420*/  VIADD R6, R6, 0xffffffff ;  /* 0xffffffff06067836 */ /* 0x000fe20000000000 */
[----:B------:R-:W-:Y:S01]  /*0430*/  LOP3.LUT R9, R8, 0x3, RZ, 0xc0, !PT ;  /* 0x0000000308097812 */ /* 0x000fe200078ec0ff */
[----:B------:R-:W-:-:S10]  /*0440*/  VIADD R12, R11, 0xffffffff ;  /* 0xffffffff0b0c7836 */ /* 0x000fd40000000000 */
[----:B------:R-:W-:Y:S05]  /*0450*/  @!P1 BRA `(.L_x_119) ;  /* 0x0000000000789947 */ /* 0x000fea0003800000 */
[----:B------:R-:W-:Y:S02]  /*0460*/  ISETP.GE.U32.AND P2, PT, R6, 0x7, PT ;  /* 0x000000070600780c */ /* 0x000fe40003f46070 */
[----:B------:R-:W-:-:S11]  /*0470*/  ISETP.NE.AND P3, PT, R11, RZ, PT ;  /* 0x000000ff0b00720c */ /* 0x000fd60003f65270 */
[----:B------:R-:W-:Y:S05]  /*0480*/  @!P2 BRA `(.L_x_120) ;  /* 0x000000000028a947 */ /* 0x000fea0003800000 */
[C---:B------:R-:W-:Y:S01]  /*0490*/  LEA R8, R7.reuse, R2, 0xa ;  /* 0x0000000207087211 */ /* 0x040fe200078e50ff */
[----:B------:R-:W-:-:S04]  /*04a0*/  VIADD R7, R7, 0x8 ;  /* 0x0000000807077836 */ /* 0x000fc80000000000 */
        /* <DEDUP_REMOVED lines=8> */
.L_x_120:
[----:B------:R-:W-:Y:S05]  /*0530*/  @!P3 BRA `(.L_x_119) ;  /* 0x000000000040b947 */ /* 0x000fea0003800000 */
[----:B------:R-:W-:Y:S02]  /*0540*/  ISETP.GE.U32.AND P2, PT, R12, 0x3, PT ;  /* 0x000000030c00780c */ /* 0x000fe40003f46070 */
[----:B------:R-:W-:-:S11]  /*0550*/  ISETP.NE.AND P3, PT, R9, RZ, PT ;  /* 0x000000ff0900720c */ /* 0x000fd60003f65270 */
[C---:B0-----:R-:W-:Y:S02]  /*0560*/  @P2 IMAD R8, R7.reuse, 0x400, R2 ;  /* 0x0000040007082824 */ /* 0x041fe400078e0202 */
[----:B------:R-:W-:-:S03]  /*0570*/  @P2 VIADD R7, R7, 0x4 ;  /* 0x0000000407072836 */ /* 0x000fc60000000000 */
[----:B------:R1:W-:Y:S04]  /*0580*/  @P2 STS [R8], RZ ;  /* 0x000000ff08002388 */ /* 0x0003e80000000800 */
[----:B------:R1:W-:Y:S04]  /*0590*/  @P2 STS [R8+0x400], RZ ;  /* 0x000400ff08002388 */ /* 0x0003e80000000800 */
[----:B------:R1:W-:Y:S04]  /*05a0*/  @P2 STS [R8+0x800], RZ ;  /* 0x000800ff08002388 */ /* 0x0003e80000000800 */
[----:B------:R1:W-:Y:S01]  /*05b0*/  @P2 STS [R8+0xc00], RZ ;  /* 0x000c00ff08002388 */ /* 0x0003e20000000800 */
[----:B------:R-:W-:Y:S05]  /*05c0*/  @!P3 BRA `(.L_x_119) ;  /* 0x00000000001cb947 */ /* 0x000fea0003800000 */
[----:B------:R-:W-:Y:S01]  /*05d0*/  IMAD R7, R7, 0x400, R2 ;  /* 0x0000040007077824 */ /* 0x000fe200078e0202 */
[----:B------:R-:W-:-:S04]  /*05e0*/  ISETP.NE.AND P2, PT, R9, 0x1, PT ;  /* 0x000000010900780c */ /* 0x000fc80003f45270 */
[----:B------:R2:W-:Y:S09]  /*05f0*/  STS [R7], RZ ;  /* 0x000000ff07007388 */ /* 0x0005f20000000800 */
[----:B--2---:R-:W-:Y:S05]  /*0600*/  @!P2 BRA `(.L_x_119) ;  /* 0x00000000000ca947 */ /* 0x004fea0003800000 */
[----:B------:R-:W-:Y:S01]  /*0610*/  ISETP.NE.AND P2, PT, R9, 0x2, PT ;  /* 0x000000020900780c */ /* 0x000fe20003f45270 */
[----:B------:R2:W-:-:S12]  /*0620*/  STS [R7+0x400], RZ ;  /* 0x000400ff07007388 */ /* 0x0005d80000000800 */
[----:B------:R2:W-:Y:S02]  /*0630*/  @P2 STS [R7+0x800], RZ ;  /* 0x000800ff07002388 */ /* 0x0005e40000000800 */
.L_x_119:
[----:B------:R-:W-:-:S13]  /*0640*/  ISETP.GT.U32.AND P2, PT, R0, 0x7f, PT ;  /* 0x0000007f0000780c */ /* 0x000fda0003f44070 */
[----:B------:R-:W-:Y:S05]  /*0650*/  @P2 BRA `(.L_x_116) ;  /* 0x0000000000dc2947 */ /* 0x000fea0003800000 */
[----:B--2---:R-:W-:Y:S01]  /*0660*/  IMAD.MOV.U32 R7, RZ, RZ, RZ ;  /* 0x000000ffff077224 */ /* 0x004fe200078e00ff */
[----:B------:R-:W-:Y:S06]  /*0670*/  @!P0 BRA `(.L_x_121) ;  /* 0x0000000000588947 */ /* 0x000fec0003800000 */
[----:B------:R-:W-:-:S07]  /*0680*/  IMAD.MOV.U32 R7, RZ, RZ, RZ ;  /* 0x000000ffff077224 */ /* 0x000fce00078e00ff */
.L_x_122:
[C---:B012---:R-:W-:Y:S01]  /*0690*/  LEA R8, R7.reuse, R2, 0xa ;  /* 0x0000000207087211 */ /* 0x047fe200078e50ff */
[----:B------:R-:W-:-:S04]  /*06a0*/  VIADD R7, R7, 0x10 ;  /* 0x0000001007077836 */ /* 0x000fc80000000000 */
[----:B------:R2:W-:Y:S01]  /*06b0*/  STS [R8+0x200], RZ ;  /* 0x000200ff08007388 */ /* 0x0005e20000000800 */
[----:B------:R-:W-:-:S03]  /*06c0*/  ISETP.NE.AND P0, PT, R7, R10, PT ;  /* 0x0000000a0700720c */ /* 0x000fc60003f05270 */
[----:B------:R2:W-:Y:S04]  /*06d0*/  STS [R8+0x600], RZ ;  /* 0x000600ff08007388 */ /* 0x0005e80000000800 */
        /* <DEDUP_REMOVED lines=13> */
[----:B------:R2:W-:Y:S01]  /*07b0*/  STS [R8+0x3e00], RZ ;  /* 0x003e00ff08007388 */ /* 0x0005e20000000800 */
[----:B------:R-:W-:Y:S05]  /*07c0*/  @P0 BRA `(.L_x_122) ;  /* 0xfffffffc00b00947 */ /* 0x000fea000383ffff */
[----:B------:R-:W-:-:S07]  /*07d0*/  IMAD.MOV.U32 R7, RZ, RZ, R10 ;  /* 0x000000ffff077224 */ /* 0x000fce00078e000a */
.L_x_121:
[----:B------:R-:W-:Y:S05]  /*07e0*/  @!P1 BRA `(.L_x_116) ;  /* 0x0000000000789947 */ /* 0x000fea0003800000 */
[----:B------:R-:W-:Y:S02]  /*07f0*/  ISETP.GE.U32.AND P0, PT, R6, 0x7, PT ;  /* 0x000000070600780c */ /* 0x000fe40003f06070 */
[----:B------:R-:W-:-:S11]  /*0800*/  ISETP.NE.AND P1, PT, R11, RZ, PT ;  /* 0x000000ff0b00720c */ /* 0x000fd60003f25270 */
[----:B------:R-:W-:Y:S05]  /*0810*/  @!P0 BRA `(.L_x_123) ;  /* 0x0000000000288947 */ /* 0x000fea0003800000 */
[C---:B------:R-:W-:Y:S02]  /*0820*/  IMAD R6, R7.reuse, 0x400, R2 ;  /* 0x0000040007067824 */ /* 0x040fe400078e0202 */
[----:B------:R-:W-:-:S03]  /*0830*/  VIADD R7, R7, 0x8 ;  /* 0x0000000807077836 */ /* 0x000fc60000000000 */
[----:B------:R3:W-:Y:S04]  /*0840*/  STS [R6+0x200], RZ ;  /* 0x000200ff06007388 */ /* 0x0007e80000000800 */
[----:B------:R3:W-:Y:S04]  /*0850*/  STS [R6+0x600], RZ ;  /* 0x000600ff06007388 */ /* 0x0007e80000000800 */
[----:B------:R3:W-:Y:S04]  /*0860*/  STS [R6+0xa00], RZ ;  /* 0x000a00ff06007388 */ /* 0x0007e80000000800 */
[----:B------:R3:W-:Y:S04]  /*0870*/  STS [R6+0xe00], RZ ;  /* 0x000e00ff06007388 */ /* 0x0007e80000000800 */
[----:B------:R3:W-:Y:S04]  /*0880*/  STS [R6+0x1200], RZ ;  /* 0x001200ff06007388 */ /* 0x0007e80000000800 */
[----:B------:R3:W-:Y:S04]  /*0890*/  STS [R6+0x1600], RZ ;  /* 0x001600ff06007388 */ /* 0x0007e80000000800 */
[----:B------:R3:W-:Y:S04]  /*08a0*/  STS [R6+0x1a00], RZ ;  /* 0x001a00ff06007388 */ /* 0x0007e80000000800 */
[----:B------:R3:W-:Y:S02]  /*08b0*/  STS [R6+0x1e00], RZ ;  /* 0x001e00ff06007388 */ /* 0x0007e40000000800 */
.L_x_123:
[----:B------:R-:W-:Y:S05]  /*08c0*/  @!P1 BRA `(.L_x_116) ;  /* 0x0000000000409947 */ /* 0x000fea0003800000 */
[----:B------:R-:W-:Y:S02]  /*08d0*/  ISETP.GE.U32.AND P0, PT, R12, 0x3, PT ;  /* 0x000000030c00780c */ /* 0x000fe40003f06070 */
[----:B------:R-:W-:-:S11]  /*08e0*/  ISETP.NE.AND P1, PT, R9, RZ, PT ;  /* 0x000000ff0900720c */ /* 0x000fd60003f25270 */
[C---:B---3--:R-:W-:Y:S02]  /*08f0*/  @P0 IMAD R6, R7.reuse, 0x400, R2 ;  /* 0x0000040007060824 */ /* 0x048fe400078e0202 */
[----:B------:R-:W-:-:S03]  /*0900*/  @P0 VIADD R7, R7, 0x4 ;  /* 0x0000000407070836 */ /* 0x000fc60000000000 */
[----:B------:R4:W-:Y:S04]  /*0910*/  @P0 STS [R6+0x200], RZ ;  /* 0x000200ff06000388 */ /* 0x0009e80000000800 */
[----:B------:R4:W-:Y:S04]  /*0920*/  @P0 STS [R6+0x600], RZ ;  /* 0x000600ff06000388 */ /* 0x0009e80000000800 */
[----:B------:R4:W-:Y:S04]  /*0930*/  @P0 STS [R6+0xa00], RZ ;  /* 0x000a00ff06000388 */ /* 0x0009e80000000800 */
[----:B------:R4:W-:Y:S01]  /*0940*/  @P0 STS [R6+0xe00], RZ ;  /* 0x000e00ff06000388 */ /* 0x0009e20000000800 */
[----:B------:R-:W-:Y:S05]  /*0950*/  @!P1 BRA `(.L_x_116) ;  /* 0x00000000001c9947 */ /* 0x000fea0003800000 */
[----:B------:R-:W-:Y:S02]  /*0960*/  LEA R7, R7, R2, 0xa ;  /* 0x0000000207077211 */ /* 0x000fe400078e50ff */
[----:B------:R-:W-:-:S03]  /*0970*/  ISETP.NE.AND P0, PT, R9, 0x1, PT ;  /* 0x000000010900780c */ /* 0x000fc60003f05270 */
[----:B------:R3:W-:Y:S10]  /*0980*/  STS [R7+0x200], RZ ;  /* 0x000200ff07007388 */ /* 0x0007f40000000800 */
[----:B---3--:R-:W-:Y:S05]  /*0990*/  @!P0 BRA `(.L_x_116) ;  /* 0x00000000000c8947 */ /* 0x008fea0003800000 */
[----:B------:R-:W-:Y:S01]  /*09a0*/  ISETP.NE.AND P0, PT, R9, 0x2, PT ;  /* 0x000000020900780c */ /* 0x000fe20003f05270 */
[----:B------:R3:W-:-:S12]  /*09b0*/  STS [R7+0x600], RZ ;  /* 0x000600ff07007388 */ /* 0x0007d80000000800 */
[----:B------:R3:W-:Y:S02]  /*09c0*/  @P0 STS [R7+0xa00], RZ ;  /* 0x000a00ff07000388 */ /* 0x0007e40000000800 */
.L_x_116:
[----:B------:R-:W-:Y:S05]  /*09d0*/  BSYNC.RECONVERGENT B0 ;  /* 0x0000000000007941 */ /* 0x000fea0003800200 */
.L_x_115:
[----:B------:R-:W5:Y:S01]  /*09e0*/  LDCU.64 UR10, c[0x0][0x390] ;  /* 0x00007200ff0a77ac */ /* 0x000f620008000a00 */
[----:B------:R-:W-:Y:S02]  /*09f0*/  USHF.L.U32 UR4, UR6, 0x1e, URZ ;  /* 0x0000001e06047899 */ /* 0x000fe400080006ff */
[----:B------:R-:W-:Y:S02]  /*0a00*/  USHF.L.U64.HI UR5, UR6, 0x1e, UR7 ;  /* 0x0000001e06057899 */ /* 0x000fe40008010207 */
[----:B-----5:R-:W-:-:S04]  /*0a10*/  UIADD3 UR4, UP0, UPT, -UR4, UR10, URZ ;  /* 0x0000000a04047290 */ /* 0x020fc8000ff1e1ff */
[----:B------:R-:W-:Y:S02]  /*0a20*/  UIADD3.X UR5, UPT, UPT, ~UR5, UR11, URZ, UP0, !UPT ;  /* 0x0000000b05057290 */ /* 0x000fe400087fe5ff */
[----:B------:R-:W-:-:S04]  /*0a30*/  UISETP.LT.U32.AND UP0, UPT, UR4, 0x40000000, UPT ;  /* 0x400000000400788c */ /* 0x000fc8000bf01070 */
[----:B------:R-:W-:-:S04]  /*0a40*/  UISETP.LT.U32.AND.EX UP0, UPT, UR5, URZ, UPT, UP0 ;  /* 0x000000ff0500728c */ /* 0x000fc8000bf01100 */
[----:B------:R-:W-:Y:S02]  /*0a50*/  USEL UR10, UR4, 0x40000000, UP0 ;  /* 0x40000000040a7887 */ /* 0x000fe40008000000 */
[----:B------:R-:W-:Y:S02]  /*0a60*/  USEL UR11, UR5, URZ, UP0 ;  /* 0x000000ff050b7287 */ /* 0x000fe40008000000 */
[----:B------:R-:W-:-:S04]  /*0a70*/  UISETP.GT.U32.AND UP0, UPT, UR10, UR8, UPT ;  /* 0x000000080a00728c */ /* 0x000fc8000bf04070 */
[----:B------:R-:W-:Y:S01]  /*0a80*/  UISETP.GT.U32.AND.EX UP0, UPT, UR11, URZ, UPT, UP0 ;  /* 0x000000ff0b00728c */ /* 0x000fe2000bf04100 */
[----:B------:R-:W-:Y:S08]  /*0a90*/  BAR.SYNC.DEFER_BLOCKING 0x0 ;  /* 0x0000000000007b1d */ /* 0x000ff00000010000 */
[----:B------:R-:W-:Y:S06]  /*0aa0*/  BAR.SYNC.DEFER_BLOCKING 0x0 ;  /* 0x0000000000007b1d */ /* 0x000fec0000010000 */
[----:B------:R-:W-:Y:S05]  /*0ab0*/  BRA.U !UP0, `(.L_x_124) ;  /* 0x0000000d081c7547 */ /* 0x000fea000b800000 */
[----:B------:R-:W-:Y:S01]  /*0ac0*/  UMOV UR9, UR8 ;  /* 0x0000000800097c82 */ /* 0x000fe20008000000 */
[----:B------:R-:W-:-:S05]  /*0ad0*/  UMOV UR5, URZ ;  /* 0x000000ff00057c82 */ /* 0x000fca0008000000 */
.L_x_129:
[----:B-----5:R-:W5:Y:S01]  /*0ae0*/  LDCU.64 UR14, c[0x0][0x390] ;  /* 0x00007200ff0e77ac */ /* 0x020f620008000a00 */
[----:B------:R-:W-:Y:S02]  /*0af0*/  USHF.L.U32 UR12, UR6, 0x1e, URZ ;  /* 0x0000001e060c7899 */ /* 0x000fe400080006ff */
[----:B------:R-:W-:Y:S02]  /*0b00*/  USHF.L.U64.HI UR13, UR6, 0x1e, UR7 ;  /* 0x0000001e060d7899 */ /* 0x000fe40008010207 */
[----:B------:R-:W-:-:S04]  /*0b10*/  UIADD3 UR12, UP0, UPT, UR9, UR12, URZ ;  /* 0x0000000c090c7290 */ /* 0x000fc8000ff1e0ff */
[----:B------:R-:W-:Y:S02]  /*0b20*/  UIADD3.X UR13, UPT, UPT, UR5, UR13, URZ, UP0, !UPT ;  /* 0x0000000d050d7290 */ /* 0x000fe400087fe4ff */
[----:B------:R-:W-:Y:S02]  /*0b30*/  ULEA UR9, UP0, UR18, UR9, 0xb ;  /* 0x0000000912097291 */ /* 0x000fe4000f8058ff */
[----:B-----5:R-:W-:Y:S02]  /*0b40*/  UIADD3 UR14, UP1, UPT, -UR12, UR14, URZ ;  /* 0x0000000e0c0e7290 */ /* 0x020fe4000ff3e1ff */
[----:B------:R-:W-:Y:S02]  /*0b50*/  UIADD3.X UR5, UPT, UPT, URZ, UR5, URZ, UP0, !UPT ;  /* 0x00000005ff057290 */ /* 0x000fe400087fe4ff */
[----:B------:R-:W-:Y:S02]  /*0b60*/  UIADD3.X UR4, UPT, UPT, ~UR13, UR15, URZ, UP1, !UPT ;  /* 0x0000000f0d047290 */ /* 0x000fe40008ffe5ff */
[----:B------:R-:W-:-:S02]  /*0b70*/  UISETP.GE.U32.AND UP1, UPT, UR14, 0x800, UPT ;  /* 0x000008000e00788c */ /* 0x000fc4000bf26070 */
[----:B------:R-:W-:Y:S02]  /*0b80*/  UISETP.GE.U32.AND UP0, UPT, UR9, UR10, UPT ;  /* 0x0000000a0900728c */ /* 0x000fe4000bf06070 */
[----:B------:R-:W-:Y:S02]  /*0b90*/  UISETP.GE.U32.AND.EX UP1, UPT, UR4, URZ, UPT, UP1 ;  /* 0x000000ff0400728c */ /* 0x000fe4000bf26110 */
[----:B------:R-:W-:-:S07]  /*0ba0*/  UISETP.GE.U32.AND.EX UP0, UPT, UR5, UR11, UPT, UP0 ;  /* 0x0000000b0500728c */ /* 0x000fce000bf06100 */
[----:B0-----:R-:W-:Y:S05]  /*0bb0*/  BRA.U !UP1, `(.L_x_125) ;  /* 0x0000000109587547 */ /* 0x001fea000b800000 */
[----:B------:R-:W0:Y:S01]  /*0bc0*/  LDCU.64 UR14, c[0x0][0x388] ;  /* 0x00007100ff0e77ac */ /* 0x000e220008000a00 */
[----:B---34-:R-:W-:-:S05]  /*0bd0*/  IADD3 R6, P0, PT, R0, UR12, RZ ;  /* 0x0000000c00067c10 */ /* 0x018fca000ff1e0ff */
[----:B--2---:R-:W-:Y:S01]  /*0be0*/  IMAD.X R7, RZ, RZ, UR13, P0 ;  /* 0x0000000dff077e24 */ /* 0x004fe200080e06ff */
[----:B0-----:R-:W-:-:S04]  /*0bf0*/  LEA R38, P0, R6, UR14, 0x3 ;  /* 0x0000000e06267c11 */ /* 0x001fc8000f8018ff */
[----:B------:R-:W-:-:S05]  /*0c00*/  LEA.HI.X R39, R6, UR15, R7, 0x3, P0 ;  /* 0x0000000f06277c11 */ /* 0x000fca00080f1c07 */
[----:B------:R0:W5:Y:S04]  /*0c10*/  LDG.E.64 R6, desc[UR16][R38.64] ;  /* 0x0000001026067981 */ /* 0x000168000c1e1b00 */
[----:B-1----:R0:W5:Y:S04]  /*0c20*/  LDG.E.64 R8, desc[UR16][R38.64+0x400] ;  /* 0x0004001026087981 */ /* 0x002168000c1e1b00 */
        /* <DEDUP_REMOVED lines=15> */
.L_x_125:
[C---:B------:R-:W-:Y:S01]  /*0d20*/  ISETP.GE.AND P5, PT, R0.reuse, UR14, PT ;  /* 0x0000000e00007c0c */ /* 0x040fe2000bfa6270 */
[----:B------:R-:W0:Y:S01]  /*0d30*/  LDCU.64 UR20, c[0x0][0x388] ;  /* 0x00007100ff1477ac */ /* 0x000e220008000a00 */
[----:B---34-:R-:W-:Y:S02]  /*0d40*/  IADD3 R6, P0, PT, R0, UR12, RZ ;  /* 0x0000000c00067c10 */ /* 0x018fe4000ff1e0ff */
[----:B------:R-:W1:Y:S01]  /*0d50*/  S2R R0, SR_TID.X ;  /* 0x0000000000007919 */ /* 0x000e620000002100 */
[----:B------:R-:W-:Y:S02]  /*0d60*/  ISETP.GE.AND P2, PT, R3, UR14, PT ;  /* 0x0000000e03007c0c */ /* 0x000fe4000bf46270 */
[----:B--2---:R-:W-:Y:S01]  /*0d70*/  IMAD.X R7, RZ, RZ, UR13, P0 ;  /* 0x0000000dff077e24 */ /* 0x004fe200080e06ff */
[----:B------:R-:W-:Y:S02]  /*0d80*/  ISETP.GE.AND P3, PT, R4, UR14, PT ;  /* 0x0000000e04007c0c */ /* 0x000fe4000bf66270 */
[----:B0-----:R-:W-:-:S04]  /*0d90*/  LEA R38, P0, R6, UR20, 0x3 ;  /* 0x0000001406267c11 */ /* 0x001fc8000f8018ff */
[----:B------:R-:W-:Y:S01]  /*0da0*/  LEA.HI.X R39, R6, UR21, R7, 0x3, P0 ;  /* 0x0000001506277c11 */ /* 0x000fe200080f1c07 */
[----:B------:R-:W-:Y:S02]  /*0db0*/  IMAD.MOV.U32 R6, RZ, RZ, -0x1 ;  /* 0xffffffffff067424 */ /* 0x000fe400078e00ff */
[----:B------:R-:W-:Y:S02]  /*0dc0*/  IMAD.MOV.U32 R7, RZ, RZ, -0x1 ;  /* 0xffffffffff077424 */ /* 0x000fe400078e00ff */
[----:B------:R-:W-:Y:S02]  /*0dd0*/  IMAD.MOV.U32 R10, RZ, RZ, -0x1 ;  /* 0xffffffffff0a7424 */ /* 0x000fe400078e00ff */
[----:B------:R-:W-:Y:S02]  /*0de0*/  IMAD.MOV.U32 R11, RZ, RZ, -0x1 ;  /* 0xffffffffff0b7424 */ /* 0x000fe400078e00ff */
[----:B------:R2:W5:Y:S01]  /*0df0*/  @!P5 LDG.E.64 R6, desc[UR16][R38.64] ;  /* 0x000000102606d981 */ /* 0x000562000c1e1b00 */
[C---:B-1----:R-:W-:Y:S01]  /*0e00*/  VIADD R8, R0.reuse, 0x180 ;  /* 0x0000018000087836 */ /* 0x042fe20000000000 */
[----:B------:R-:W-:Y:S01]  /*0e10*/  LOP3.LUT R9, R0, 0x400, RZ, 0xfc, !PT ;  /* 0x0000040000097812 */ /* 0x000fe200078efcff */
[----:B------:R-:W-:Y:S01]  /*0e20*/  IMAD.MOV.U32 R12, RZ, RZ, -0x1 ;  /* 0xffffffffff0c7424 */ /* 0x000fe200078e00ff */
[----:B------:R2:W5:Y:S02]  /*0e30*/  @!P3 LDG.E.64 R10, desc[UR16][R38.64+0x800] ;  /* 0x00080010260ab981 */ /* 0x000564000c1e1b00 */
[----:B------:R-:W-:Y:S01]  /*0e40*/  ISETP.GE.AND P4, PT, R8, UR14, PT ;  /* 0x0000000e08007c0c */ /* 0x000fe2000bf86270 */
[----:B------:R-:W-:Y:S01]  /*0e50*/  VIADD R8, R0, 0x380 ;  /* 0x0000038000087836 */ /* 0x000fe20000000000 */
[----:B------:R-:W-:Y:S01]  /*0e60*/  ISETP.GE.AND P0, PT, R9, UR14, PT ;  /* 0x0000000e09007c0c */ /* 0x000fe2000bf06270 */
[----:B------:R-:W-:Y:S01]  /*0e70*/  IMAD.MOV.U32 R9, RZ, RZ, -0x1 ;  /* 0xffffffffff097424 */ /* 0x000fe200078e00ff */
[----:B------:R-:W-:Y:S01]  /*0e80*/  ISETP.GE.AND P5, PT, R5, UR14, PT ;  /* 0x0000000e05007c0c */ /* 0x000fe2000bfa6270 */
[----:B------:R-:W-:Y:S01]  /*0e90*/  IMAD.MOV.U32 R13, RZ, RZ, -0x1 ;  /* 0xffffffffff0d7424 */ /* 0x000fe200078e00ff */
[----:B------:R-:W-:-:S02]  /*0ea0*/  ISETP.GE.AND P1, PT, R8, UR14, PT ;  /* 0x0000000e08007c0c */ /* 0x000fc4000bf26270 */
[----:B------:R-:W-:Y:S01]  /*0eb0*/  MOV R8, 0xffffffff ;  /* 0xffffffff00087802 */ /* 0x000fe20000000f00 */
[----:B------:R-:W-:Y:S01]  /*0ec0*/  VIADD R14, R0, 0x480 ;  /* 0x00000480000e7836 */ /* 0x000fe20000000000 */
[----:B------:R-:W-:Y:S01]  /*0ed0*/  ISETP.GE.AND P3, PT, R41, UR14, PT ;  /* 0x0000000e29007c0c */ /* 0x000fe2000bf66270 */
[----:B------:R-:W-:Y:S02]  /*0ee0*/  IMAD.MOV.U32 R15, RZ, RZ, -0x1 ;  /* 0xffffffffff0f7424 */ /* 0x000fe400078e00ff */
[----:B------:R2:W5:Y:S01]  /*0ef0*/  @!P4 LDG.E.64 R12, desc[UR16][R38.64+0xc00] ;  /* 0x000c0010260cc981 */ /* 0x000562000c1e1b00 */
[----:B------:R-:W-:-:S03]  /*0f00*/  ISETP.GE.AND P4, PT, R14, UR14, PT ;  /* 0x0000000e0e007c0c */ /* 0x000fc6000bf86270 */
[----:B------:R2:W5:Y:S01]  /*0f10*/  @!P2 LDG.E.64 R8, desc[UR16][R38.64+0x400] ;  /* 0x000400102608a981 */ /* 0x000562000c1e1b00 */
[----:B------:R-:W-:Y:S02]  /*0f20*/  ISETP.GE.AND P2, PT, R40, UR14, PT ;  /* 0x0000000e28007c0c */ /* 0x000fe4000bf46270 */
[----:B------:R-:W-:Y:S01]  /*0f30*/  MOV R14, 0xffffffff ;  /* 0xffffffff000e7802 */ /* 0x000fe20000000f00 */
[----:B------:R-:W-:Y:S02]  /*0f40*/  VIADD R20, R0, 0x500 ;  /* 0x0000050000147836 */ /* 0x000fe40000000000 */
[----:B------:R-:W-:Y:S02]  /*0f50*/  IMAD.MOV.U32 R16, RZ, RZ, -0x1 ;  /* 0xffffffffff107424 */ /* 0x000fe400078e00ff */
[----:B------:R-:W-:Y:S01]  /*0f60*/  IMAD.MOV.U32 R17, RZ, RZ, -0x1 ;  /* 0xffffffffff117424 */ /* 0x000fe200078e00ff */
[----:B------:R2:W5:Y:S01]  /*0f70*/  @!P5 LDG.E.64 R14, desc[UR16][R38.64+0x1000] ;  /* 0x00100010260ed981 */ /* 0x000562000c1e1b00 */
[----:B------:R-:W-:Y:S01]  /*0f80*/  IMAD.MOV.U32 R18, RZ, RZ, -0x1 ;  /* 0xffffffffff127424 */ /* 0x000fe200078e00ff */
[----:B------:R-:W-:Y:S01]  /*0f90*/  ISETP.GE.AND P5, PT, R20, UR14, PT ;  /* 0x0000000e14007c0c */ /* 0x000fe2000bfa6270 */
[----:B------:R-:W-:Y:S01]  /*0fa0*/  IMAD.MOV.U32 R19, RZ, RZ, -0x1 ;  /* 0xffffffffff137424 */ /* 0x000fe200078e00ff */
[C---:B------:R-:W-:Y:S01]  /*0fb0*/  IADD3 R21, PT, PT, R0.reuse, 0x580, RZ ;  /* 0x0000058000157810 */ /* 0x040fe20007ffe0ff */
[----:B------:R-:W-:Y:S01]  /*0fc0*/  VIADD R20, R0, 0x600 ;  /* 0x0000060000147836 */ /* 0x000fe20000000000 */
[----:B------:R2:W5:Y:S01]  /*0fd0*/  @!P2 LDG.E.64 R16, desc[UR16][R38.64+0x1400] ;  /* 0x001400102610a981 */ /* 0x000562000c1e1b00 */
[----:B------:R-:W-:Y:S01]  /*0fe0*/  IMAD.MOV.U32 R22, RZ, RZ, -0x1 ;  /* 0xffffffffff167424 */ /* 0x000fe200078e00ff */
[----:B------:R-:W-:-:S02]  /*0ff0*/  ISETP.GE.AND P2, PT, R21, UR14, PT ;  /* 0x0000000e15007c0c */ /* 0x000fc4000bf46270 */
[----:B------:R2:W5:Y:S01]  /*1000*/  @!P3 LDG.E.64 R18, desc[UR16][R38.64+0x1800] ;  /* 0x001800102612b981 */ /* 0x000562000c1e1b00 */
[----:B------:R-:W-:Y:S01]  /*1010*/  ISETP.GE.AND P3, PT, R20, UR14, PT ;  /* 0x0000000e14007c0c */ /* 0x000fe2000bf66270 */
[----:B------:R-:W-:Y:S01]  /*1020*/  IMAD.MOV.U32 R20, RZ, RZ, -0x1 ;  /* 0xffffffffff147424 */ /* 0x000fe200078e00ff */
[----:B------:R-:W-:Y:S01]  /*1030*/  MOV R24, 0xffffffff ;  /* 0xffffffff00187802 */ /* 0x000fe20000000f00 */
[----:B------:R-:W-:Y:S02]  /*1040*/  IMAD.MOV.U32 R21, RZ, RZ, -0x1 ;  /* 0xffffffffff157424 */ /* 0x000fe400078e00ff */
[----:B------:R-:W-:Y:S02]  /*1050*/  IMAD.MOV.U32 R23, RZ, RZ, -0x1 ;  /* 0xffffffffff177424 */ /* 0x000fe400078e00ff */
[----:B------:R-:W-:Y:S02]  /*1060*/  IMAD.MOV.U32 R25, RZ, RZ, -0x1 ;  /* 0xffffffffff197424 */ /* 0x000fe400078e00ff */
[C---:B------:R-:W-:Y:S01]  /*1070*/  VIADD R26, R0.reuse, 0x680 ;  /* 0x00000680001a7836 */ /* 0x040fe20000000000 */
[----:B------:R2:W5:Y:S01]  /*1080*/  @!P1 LDG.E.64 R20, desc[UR16][R38.64+0x1c00] ;  /* 0x001c001026149981 */ /* 0x000562000c1e1b00 */
[----:B------:R-:W-:-:S03]  /*1090*/  VIADD R27, R0, 0x700 ;  /* 0x00000700001b7836 */ /* 0x000fc60000000000 */
[----:B------:R2:W5:Y:S01]  /*10a0*/  @!P0 LDG.E.64 R22, desc[UR16][R38.64+0x2000] ;  /* 0x0020001026168981 */ /* 0x000562000c1e1b00 */
[----:B------:R-:W-:Y:S02]  /*10b0*/  ISETP.GE.AND P1, PT, R26, UR14, PT ;  /* 0x0000000e1a007c0c */ /* 0x000fe4000bf26270 */
[----:B------:R-:W-:Y:S01]  /*10c0*/  ISETP.GE.AND P0, PT, R27, UR14, PT ;  /* 0x0000000e1b007c0c */ /* 0x000fe2000bf06270 */
[----:B------:R2:W5:Y:S01]  /*10d0*/  @!P4 LDG.E.64 R24, desc[UR16][R38.64+0x2400] ;  /* 0x002400102618c981 */ /* 0x000562000c1e1b00 */
[----:B------:R-:W-:Y:S01]  /*10e0*/  ISETP.GE.AND P4, PT, R42, UR14, PT ;  /* 0x0000000e2a007c0c */ /* 0x000fe2000bf86270 */
[----:B------:R-:W-:Y:S01]  /*10f0*/  IMAD.MOV.U32 R26, RZ, RZ, -0x1 ;  /* 0xffffffffff1a7424 */ /* 0x000fe200078e00ff */
[----:B------:R-:W-:Y:S01]  /*1100*/  MOV R30, 0xffffffff ;  /* 0xffffffff001e7802 */ /* 0x000fe20000000f00 */
[----:B------:R-:W-:Y:S01]  /*1110*/  IMAD.MOV.U32 R27, RZ, RZ, -0x1 ;  /* 0xffffffffff1b7424 */ /* 0x000fe200078e00ff */
[----:B------:R-:W-:Y:S01]  /*1120*/  MOV R37, 0xffffffff ;  /* 0xffffffff00257802 */ /* 0x000fe20000000f00 */
[----:B------:R-:W-:-:S02]  /*1130*/  IMAD.MOV.U32 R28, RZ, RZ, -0x1 ;  /* 0xffffffffff1c7424 */ /* 0x000fc400078e00ff */
[----:B------:R-:W-:Y:S02]  /*1140*/  IMAD.MOV.U32 R29, RZ, RZ, -0x1 ;  /* 0xffffffffff1d7424 */ /* 0x000fe400078e00ff */
        /* <DEDUP_REMOVED lines=8> */
[----:B------:R-:W-:-:S03]  /*11d0*/  IMAD.MOV.U32 R36, RZ, RZ, -0x1 ;  /* 0xffffffffff247424 */ /* 0x000fc600078e00ff */
[----:B------:R2:W5:Y:S04]  /*11e0*/  @!P1 LDG.E.64 R32, desc[UR16][R38.64+0x3400] ;  /* 0x0034001026209981 */ /* 0x000568000c1e1b00 */
[----:B------:R2:W5:Y:S04]  /*11f0*/  @!P0 LDG.E.64 R34, desc[UR16][R38.64+0x3800] ;  /* 0x0038001026228981 */ /* 0x000568000c1e1b00 */
[----:B------:R2:W5:Y:S02]  /*1200*/  @!P4 LDG.E.64 R36, desc[UR16][R38.64+0x3c00] ;  /* 0x003c00102624c981 */ /* 0x000564000c1e1b00 */
.L_x_126:
[----:B0-2---:R-:W0:Y:S02]  /*1210*/  LDC.64 R38, c[0x0][0x398] ;  /* 0x0000e600ff267b82 */ /* 0x005e240000000a00 */
[----:B0-----:R-:W-:-:S13]  /*1220*/  ISETP.GT.AND P0, PT, R39, R38, PT ;  /* 0x000000262700720c */ /* 0x001fda0003f04270 */
[----:B------:R-:W-:Y:S05]  /*1230*/  @!P0 BRA `(.L_x_127) ;  /* 0x0000000400388947 */ /* 0x000fea0003800000 */
[----:B------:R-:W0:Y:S01]  /*1240*/  S2UR UR12, SR_CgaCtaId ;  /* 0x00000000000c79c3 */ /* 0x000e220000008800 */
[----:B------:R-:W-:Y:S01]  /*1250*/  UMOV UR4, 0x400 ;  /* 0x0000040000047882 */ /* 0x000fe20000000000 */
[----:B------:R-:W1:Y:S01]  /*1260*/  LDCU UR13, c[0x0][0x398] ;  /* 0x00007300ff0d77ac */ /* 0x000e620008000800 */
[----:B0-----:R-:W-:-:S03]  /*1270*/  ULEA UR12, UR12, UR4, 0x18 ;  /* 0x000000040c0c7291 */ /* 0x001fc6000f8ec0ff */
[----:B-1----:R-:W-:-:S09]  /*1280*/  UMOV UR4, URZ ;  /* 0x000000ff00047c82 */ /* 0x002fd20008000000 */
.L_x_128:
[----:B0-----:R-:W-:Y:S01]  /*1290*/  IMAD R38, RZ, RZ, -UR13 ;  /* 0x8000000dff267e24 */ /* 0x001fe2000f8e02ff */
[----:B------:R-:W-:Y:S01]  /*12a0*/  ULEA UR14, UR4, UR12, 0xa ;  /* 0x0000000c040e7291 */ /* 0x000fe2000f8e50ff */
[----:B------:R-:W-:Y:S01]  /*12b0*/  IMAD.MOV.U32 R45, RZ, RZ, -0x1 ;  /* 0xffffffffff2d7424 */ /* 0x000fe200078e00ff */
[----:B------:R-:W-:Y:S02]  /*12c0*/  UIADD3 UR4, UPT, UPT, UR4, 0x1, URZ ;  /* 0x0000000104047890 */ /* 0x000fe4000fffe0ff */
[----:B------:R-:W-:-:S04]  /*12d0*/  VIADDMNMX R38, R38, R39, 0x8, PT ;  /* 0x0000000826267446 */ /* 0x000fc80003800127 */
[----:B------:R-:W-:Y:S02]  /*12e0*/  SHF.L.U32 R38, R45, R38, RZ ;  /* 0x000000262d267219 */ /* 0x000fe400000006ff */
[----:B-----5:R-:W-:-:S04]  /*12f0*/  SHF.R.U64 R45, R6, UR13, R7 ;  /* 0x0000000d062d7c19 */ /* 0x020fc80008001207 */
[-C--:B------:R-:W-:Y:S02]  /*1300*/  LOP3.LUT R44, R45, R38.reuse, RZ, 0x30, !PT ;  /* 0x000000262d2c7212 */ /* 0x080fe400078e30ff */
[----:B------:R-:W-:Y:S02]  /*1310*/  SHF.R.U64 R45, R8, UR13, R9 ;  /* 0x0000000d082d7c19 */ /* 0x000fe40008001209 */
[----:B------:R-:W-:Y:S02]  /*1320*/  LEA R44, R44, UR14, 0x2 ;  /* 0x0000000e2c2c7c11 */ /* 0x000fe4000f8e10ff */
[----:B------:R-:W-:-:S03]  /*1330*/  LOP3.LUT R45, R45, R38, RZ, 0x30, !PT ;  /* 0x000000262d2d7212 */ /* 0x000fc600078e30ff */
[----:B------:R-:W-:Y:S01]  /*1340*/  ATOMS.POPC.INC.32 RZ, [R44+URZ] ;  /* 0x000000002cff7f8c */ /* 0x000fe2000d8000ff */
[----:B------:R-:W-:-:S05]  /*1350*/  LEA R45, R45, UR14, 0x2 ;  /* 0x0000000e2d2d7c11 */ /* 0x000fca000f8e10ff */
[----:B------:R0:W-:Y:S02]  /*1360*/  ATOMS.POPC.INC.32 RZ, [R45+URZ] ;  /* 0x000000002dff7f8c */ /* 0x0001e4000d8000ff */
[----:B0-----:R-:W-:-:S04]  /*1370*/  SHF.R.U64 R45, R10, UR13, R11 ;  /* 0x0000000d0a2d7c19 */ /* 0x001fc8000800120b */
[-C--:B------:R-:W-:Y:S02]  /*1380*/  LOP3.LUT R44, R45, R38.reuse, RZ, 0x30, !PT ;  /* 0x000000262d2c7212 */ /* 0x080fe400078e30ff */
[----:B------:R-:W-:Y:S02]  /*1390*/  SHF.R.U64 R45, R12, UR13, R13 ;  /* 0x0000000d0c2d7c19 */ /* 0x000fe4000800120d */
[----:B------:R-:W-:Y:S02]  /*13a0*/  LEA R44, R44, UR14, 0x2 ;  /* 0x0000000e2c2c7c11 */ /* 0x000fe4000f8e10ff */
[----:B------:R-:W-:-:S03]  /*13b0*/  LOP3.LUT R45, R45, R38, RZ, 0x30, !PT ;  /* 0x000000262d2d7212 */ /* 0x000fc600078e30ff */
[----:B------:R0:W-:Y:S01]  /*13c0*/  ATOMS.POPC.INC.32 RZ, [R44+URZ] ;  /* 0x000000002cff7f8c */ /* 0x0001e2000d8000ff */
[----:B------:R-:W-:-:S05]  /*13d0*/  LEA R45, R45, UR14, 0x2 ;  /* 0x0000000e2d2d7c11 */ /* 0x000fca000f8e10ff */
[----:B------:R1:W-:Y:S01]  /*13e0*/  ATOMS.POPC.INC.32 RZ, [R45+URZ] ;  /* 0x000000002dff7f8c */ /* 0x0003e2000d8000ff */
[----:B0-----:R-:W-:-:S04]  /*13f0*/  SHF.R.U64 R44, R14, UR13, R15 ;  /* 0x0000000d0e2c7c19 */ /* 0x001fc8000800120f */
[-C--:B------:R-:W-:Y:S02]  /*1400*/  LOP3.LUT R44, R44, R38.reuse, RZ, 0x30, !PT ;  /* 0x000000262c2c7212 */ /* 0x080fe400078e30ff */
[----:B-1----:R-:W-:Y:S02]  /*1410*/  SHF.R.U64 R45, R16, UR13, R17 ;  /* 0x0000000d102d7c19 */ /* 0x002fe40008001211 */
        /* <DEDUP_REMOVED lines=39> */
[----:B-1----:R-:W-:Y:S01]  /*1690*/  SHF.R.U64 R45, R36, UR13, R37 ;  /* 0x0000000d242d7c19 */ /* 0x002fe20008001225 */
[----:B------:R-:W-:Y:S01]  /*16a0*/  UIADD3 UR13, UPT, UPT, UR13, 0x8, URZ ;  /* 0x000000080d0d7890 */ /* 0x000fe2000fffe0ff */
[----:B------:R-:W-:Y:S02]  /*16b0*/  LEA R44, R44, UR14, 0x2 ;  /* 0x0000000e2c2c7c11 */ /* 0x000fe4000f8e10ff */
[----:B------:R-:W-:-:S03]  /*16c0*/  LOP3.LUT R38, R45, R38, RZ, 0x30, !PT ;  /* 0x000000262d267212 */ /* 0x000fc600078e30ff */
[----:B------:R-:W-:Y:S01]  /*16d0*/  ISETP.LE.AND P0, PT, R39, UR13, PT ;  /* 0x0000000d27007c0c */ /* 0x000fe2000bf03270 */
[----:B------:R0:W-:Y:S01]  /*16e0*/  ATOMS.POPC.INC.32 RZ, [R44+URZ] ;  /* 0x000000002cff7f8c */ /* 0x0001e2000d8000ff */
[----:B------:R-:W-:-:S05]  /*16f0*/  LEA R38, R38, UR14, 0x2 ;  /* 0x0000000e26267c11 */ /* 0x000fca000f8e10ff */
[----:B------:R0:W-:Y:S06]  /*1700*/  ATOMS.POPC.INC.32 RZ, [R38+URZ] ;  /* 0x0000000026ff7f8c */ /* 0x0001ec000d8000ff */
[----:B------:R-:W-:Y:S05]  /*1710*/  @!P0 BRA `(.L_x_128) ;  /* 0xfffffff800dc8947 */ /* 0x000fea000383ffff */
.L_x_127:
[----:B------:R-:W-:Y:S05]  /*1720*/  BRA.U !UP0, `(.L_x_129) ;  /* 0xfffffff108ec7547 */ /* 0x000fea000b83ffff */
.L_x_124:
[----:B------:R-:W-:Y:S01]  /*1730*/  BAR.SYNC.DEFER_BLOCKING 0x0 ;  /* 0x0000000000007b1d */ /* 0x000fe20000010000 */
[----:B------:R-:W-:-:S05]  /*1740*/  ISETP.NE.AND P0, PT, R43, RZ, PT ;  /* 0x000000ff2b00720c */ /* 0x000fca0003f05270 */
[----:B------:R-:W-:Y:S08]  /*1750*/  BSSY.RECONVERGENT B0, `(.L_x_130) ;  /* 0x0000175000007945 */ /* 0x000ff00003800200 */
[----:B------:R-:W-:Y:S05]  /*1760*/  @P0 BRA `(.L_x_131) ;  /* 0x0000001400cc0947 */ /* 0x000fea0003800000 */
[----:B--2345:R-:W2:Y:S01]  /*1770*/  LDC.64 R6, c[0x0][0x398] ;  /* 0x0000e600ff067b82 */ /* 0x03cea20000000a00 */
[----:B------:R-:W-:Y:S01]  /*1780*/  IMAD.MOV.U32 R9, RZ, RZ, RZ ;  /* 0x000000ffff097224 */ /* 0x000fe200078e00ff */
[----:B--2---:R-:W-:-:S04]  /*1790*/  IADD3 R6, PT, PT, R7, 0x7, -R6 ;  /* 0x0000000707067810 */ /* 0x004fc80007ffe806 */
[----:B------:R-:W-:-:S04]  /*17a0*/  SHF.R.S32.HI R7, RZ, 0x1f, R6 ;  /* 0x0000001fff077819 */ /* 0x000fc80000011406 */
[----:B------:R-:W-:-:S04]  /*17b0*/  LEA.HI R7, R7, R6, RZ, 0x3 ;  /* 0x0000000607077211 */ /* 0x000fc800078f18ff */
[----:B------:R-:W-:-:S04]  /*17c0*/  SHF.R.S32.HI R7, RZ, 0x3, R7 ;  /* 0x00000003ff077819 */ /* 0x000fc80000011407 */
[C---:B------:R-:W-:Y:S01]  /*17d0*/  LOP3.LUT R6, R7.reuse, 0xffffff8, RZ, 0xc0, !PT ;  /* 0x0ffffff807067812 */ /* 0x040fe200078ec0ff */
[----:B------:R-:W-:-:S05]  /*17e0*/  VIADD R13, R7, 0xffffffff ;  /* 0xffffffff070d7836 */ /* 0x000fca0000000000 */
[----:B------:R-:W-:-:S13]  /*17f0*/  ISETP.GE.U32.AND P0, PT, R13, 0x7, PT ;  /* 0x000000070d00780c */ /* 0x000fda0003f06070 */
[----:B------:R-:W-:Y:S05]  /*1800*/  @!P0 BRA `(.L_x_132) ;  /* 0x00000004006c8947 */ /* 0x000fea0003800000 */
[----:B01----:R-:W0:Y:S01]  /*1810*/  LDC.64 R8, c[0x0][0x380] ;  /* 0x0000e000ff087b82 */ /* 0x003e220000000a00 */
[----:B------:R-:W-:-:S07]  /*1820*/  IMAD.MOV.U32 R11, RZ, RZ, RZ ;  /* 0x000000ffff0b7224 */ /* 0x000fce00078e00ff */
.L_x_149:
[----:B----4-:R-:W-:Y:S01]  /*1830*/  IMAD R15, R11, 0x400, R2 ;  /* 0x000004000b0f7824 */ /* 0x010fe200078e0202 */
[----:B------:R-:W-:Y:S04]  /*1840*/  BSSY.RECONVERGENT B1, `(.L_x_133) ;  /* 0x000000f000017945 */ /* 0x000fe80003800200 */
[----:B0123--:R-:W1:Y:S04]  /*1850*/  LDS R20, [R15] ;  /* 0x000000000f147984 */ /* 0x00fe680000000800 */
[----:B------:R2:W3:Y:S04]  /*1860*/  LDS R17, [R15+0x400] ;  /* 0x000400000f117984 */ /* 0x0004e80000000800 */
[----:B------:R2:W4:Y:S04]  /*1870*/  LDS R22, [R15+0x800] ;  /* 0x000800000f167984 */ /* 0x0005280000000800 */
[----:B------:R2:W0:Y:S04]  /*1880*/  LDS R23, [R15+0xc00] ;  /* 0x000c00000f177984 */ /* 0x0004280000000800 */
[----:B------:R2:W0:Y:S04]  /*1890*/  LDS R16, [R15+0x1000] ;  /* 0x001000000f107984 */ /* 0x0004280000000800 */
[----:B------:R2:W0:Y:S04]  /*18a0*/  LDS R14, [R15+0x1400] ;  /* 0x001400000f0e7984 */ /* 0x0004280000000800 */
[----:B------:R2:W0:Y:S04]  /*18b0*/  LDS R12, [R15+0x1800] ;  /* 0x001800000f0c7984 */ /* 0x0004280000000800 */
[----:B------:R2:W0:Y:S01]  /*18c0*/  LDS R10, [R15+0x1c00] ;  /* 0x001c00000f0a7984 */ /* 0x0004220000000800 */
[----:B-1----:R-:W-:-:S13]  /*18d0*/  ISETP.NE.AND P0, PT, R20, RZ, PT ;  /* 0x000000ff1400720c */ /* 0x002fda0003f05270 */
[----:B--234-:R-:W-:Y:S05]  /*18e0*/  @!P0 BRA `(.L_x_134) ;  /* 0x0000000000108947 */ /* 0x01cfea0003800000 */
[----:B------:R-:W-:Y:S01]  /*18f0*/  LEA R19, R11, R0, 0x8 ;  /* 0x000000000b137211 */ /* 0x000fe200078e40ff */
[----:B------:R-:W-:-:S04]  /*1900*/  IMAD.MOV.U32 R21, RZ, RZ, RZ ;  /* 0x000000ffff157224 */ /* 0x000fc800078e00ff */
[----:B0-----:R-:W-:-:S05]  /*1910*/  IMAD.WIDE.U32 R18, R19, 0x8, R8 ;  /* 0x0000000813127825 */ /* 0x001fca00078e0008 */
[----:B------:R1:W-:Y:S02]  /*1920*/  REDG.E.ADD.64.STRONG.GPU desc[UR16][R18.64], R20 ;  /* 0x000000141200798e */ /* 0x0003e4000c12e510 */
.L_x_134:
[----:B------:R-:W-:Y:S05]  /*1930*/  BSYNC.RECONVERGENT B1 ;  /* 0x0000000000017941 */ /* 0x000fea0003800200 */
.L_x_133:
[----:B------:R-:W-:Y:S01]  /*1940*/  ISETP.NE.AND P6, PT, R17, RZ, PT ;  /* 0x000000ff1100720c */ /* 0x000fe20003fc5270 */
[----:B------:R-:W-:Y:S01]  /*1950*/  BSSY.RECONVERGENT B1, `(.L_x_135) ;  /* 0x000000e000017945 */ /* 0x000fe20003800200 */
[----:B------:R-:W-:Y:S02]  /*1960*/  ISETP.NE.AND P0, PT, R22, RZ, PT ;  /* 0x000000ff1600720c */ /* 0x000fe40003f05270 */
[----:B0-----:R-:W-:Y:S02]  /*1970*/  ISETP.NE.AND P1, PT, R23, RZ, PT ;  /* 0x000000ff1700720c */ /* 0x001fe40003f25270 */
[----:B------:R-:W-:Y:S02]  /*1980*/  ISETP.NE.AND P2, PT, R16, RZ, PT ;  /* 0x000000ff1000720c */ /* 0x000fe40003f45270 */
[----:B------:R-:W-:Y:S02]  /*1990*/  ISETP.NE.AND P3, PT, R14, RZ, PT ;  /* 0x000000ff0e00720c */ /* 0x000fe40003f65270 */
[----:B------:R-:W-:-:S02]  /*19a0*/  ISETP.NE.AND P4, PT, R12, RZ, PT ;  /* 0x000000ff0c00720c */ /* 0x000fc40003f85270 */
[----:B------:R-:W-:Y:S01]  /*19b0*/  ISETP.NE.AND P5, PT, R10, RZ, PT ;  /* 0x000000ff0a00720c */ /* 0x000fe20003fa5270 */
[----:B------:R-:W-:-:S12]  /*19c0*/  @!P6 BRA `(.L_x_136) ;  /* 0x000000000018e947 */ /* 0x000fd80003800000 */
[----:B-1----:R-:W-:Y:S02]  /*19d0*/  IMAD R19, R11, 0x100, R0 ;  /* 0x000001000b137824 */ /* 0x002fe400078e0200 */
[----:B------:R-:W-:Y:S02]  /*19e0*/  IMAD.MOV.U32 R20, RZ, RZ, R17 ;  /* 0x000000ffff147224 */ /* 0x000fe400078e0011 */
[----:B------:R-:W-:Y:S02]  /*19f0*/  VIADD R19, R19, 0x100 ;  /* 0x0000010013137836 */ /* 0x000fe40000000000 */
[----:B------:R-:W-:Y:S02]  /*1a00*/  IMAD.MOV.U32 R21, RZ, RZ, RZ ;  /* 0x000000ffff157224 */ /* 0x000fe400078e00ff */
[----:B------:R-:W-:-:S05]  /*1a10*/  IMAD.WIDE.U32 R18, R19, 0x8, R8 ;  /* 0x0000000813127825 */ /* 0x000fca00078e0008 */
[----:B------:R0:W-:Y:S02]  /*1a20*/  REDG.E.ADD.64.STRONG.GPU desc[UR16][R18.64], R20 ;  /* 0x000000141200798e */ /* 0x0001e4000c12e510 */
.L_x_136:
[----:B------:R-:W-:Y:S05]  /*1a30*/  BSYNC.RECONVERGENT B1 ;  /* 0x0000000000017941 */ /* 0x000fea0003800200 */
.L_x_135:
[----:B------:R-:W-:Y:S04]  /*1a40*/  BSSY.RECONVERGENT B1, `(.L_x_137) ;  /* 0x0000008000017945 */ /* 0x000fe80003800200 */
[----:B------:R-:W-:Y:S05]  /*1a50*/  @!P0 BRA `(.L_x_138) ;  /* 0x0000000000188947 */ /* 0x000fea0003800000 */
[----:B01----:R-:W-:Y:S02]  /*1a60*/  IMAD R19, R11, 0x100, R0 ;  /* 0x000001000b137824 */ /* 0x003fe400078e0200 */
[----:B------:R-:W-:Y:S02]  /*1a70*/  IMAD.MOV.U32 R20, RZ, RZ, R22 ;  /* 0x000000ffff147224 */ /* 0x000fe400078e0016 */
[----:B------:R-:W-:Y:S01]  /*1a80*/  IMAD.MOV.U32 R21, RZ, RZ, RZ ;  /* 0x000000ffff157224 */ /* 0x000fe200078e00ff */
[----:B------:R-:W-:-:S05]  /*1a90*/  IADD3 R19, PT, PT, R19, 0x200, RZ ;  /* 0x0000020013137810 */ /* 0x000fca0007ffe0ff */
[----:B------:R-:W-:-:S05]  /*1aa0*/  IMAD.WIDE.U32 R18, R19, 0x8, R8 ;  /* 0x0000000813127825 */ /* 0x000fca00078e0008 */
[----:B------:R2:W-:Y:S02]  /*1ab0*/  REDG.E.ADD.64.STRONG.GPU desc[UR16][R18.64], R20 ;  /* 0x000000141200798e */ /* 0x0005e4000c12e510 */
.L_x_138:
[----:B------:R-:W-:Y:S05]  /*1ac0*/  BSYNC.RECONVERGENT B1 ;  /* 0x0000000000017941 */ /* 0x000fea0003800200 */
.L_x_137:
[----:B------:R-:W-:Y:S04]  /*1ad0*/  BSSY.RECONVERGENT B1, `(.L_x_139) ;  /* 0x0000008000017945 */ /* 0x000fe80003800200 */
[----:B------:R-:W-:Y:S05]  /*1ae0*/  @!P1 BRA `(.L_x_140) ;  /* 0x0000000000189947 */ /* 0x000fea0003800000 */
[----:B012---:R-:W-:Y:S02]  /*1af0*/  IMAD R19, R11, 0x100, R0 ;  /* 0x000001000b137824 */ /* 0x007fe400078e0200 */
[----:B------:R-:W-:Y:S02]  /*1b00*/  IMAD.MOV.U32 R20, RZ, RZ, R23 ;  /* 0x000000ffff147224 */ /* 0x000fe400078e0017 */
[----:B------:R-:W-:Y:S02]  /*1b10*/  VIADD R19, R19, 0x300 ;  /* 0x0000030013137836 */ /* 0x000fe40000000000 */
[----:B------:R-:W-:Y:S02]  /*1b20*/  IMAD.MOV.U32 R21, RZ, RZ, RZ ;  /* 0x000000ffff157224 */ /* 0x000fe400078e00ff */
[----:B------:R-:W-:-:S05]  /*1b30*/  IMAD.WIDE.U32 R18, R19, 0x8, R8 ;  /* 0x0000000813127825 */ /* 0x000fca00078e0008 */
[----:B------:R3:W-:Y:S02]  /*1b40*/  REDG.E.ADD.64.STRONG.GPU desc[UR16][R18.64], R20 ;  /* 0x000000141200798e */ /* 0x0007e4000c12e510 */
.L_x_140:
[----:B------:R-:W-:Y:S05]  /*1b50*/  BSYNC.RECONVERGENT B1 ;  /* 0x0000000000017941 */ /* 0x000fea0003800200 */
.L_x_139:
[----:B------:R-:W-:Y:S04]  /*1b60*/  BSSY.RECONVERGENT B1, `(.L_x_141) ;  /* 0x0000007000017945 */ /* 0x000fe80003800200 */
[----:B------:R-:W-:Y:S05]  /*1b70*/  @!P2 BRA `(.L_x_142) ;  /* 0x000000000014a947 */ /* 0x000fea0003800000 */
[----:B0123--:R-:W-:Y:S01]  /*1b80*/  LEA R19, R11, R0, 0x8 ;  /* 0x000000000b137211 */ /* 0x00ffe200078e40ff */
[----:B------:R-:W-:-:S04]  /*1b90*/  IMAD.MOV.U32 R17, RZ, RZ, RZ ;  /* 0x000000ffff117224 */ /* 0x000fc800078e00ff */
[----:B------:R-:W-:-:S04]  /*1ba0*/  VIADD R19, R19, 0x400 ;  /* 0x0000040013137836 */ /* 0x000fc80000000000 */
[----:B------:R-:W-:-:S05]  /*1bb0*/  IMAD.WIDE.U32 R18, R19, 0x8, R8 ;  /* 0x0000000813127825 */ /* 0x000fca00078e0008 */
[----:B------:R4:W-:Y:S02]  /*1bc0*/  REDG.E.ADD.64.STRONG.GPU desc[UR16][R18.64], R16 ;  /* 0x000000101200798e */ /* 0x0009e4000c12e510 */
.L_x_142:
[----:B------:R-:W-:Y:S05]  /*1bd0*/  BSYNC.RECONVERGENT B1 ;  /* 0x0000000000017941 */ /* 0x000fea0003800200 */
.L_x_141:
[----:B------:R-:W-:Y:S04]  /*1be0*/  BSSY.RECONVERGENT B1, `(.L_x_143) ;  /* 0x0000007000017945 */ /* 0x000fe80003800200 */
[----:B------:R-:W-:Y:S05]  /*1bf0*/  @!P3 BRA `(.L_x_144) ;  /* 0x000000000014b947 */ /* 0x000fea0003800000 */
[----:B----4-:R-:W-:Y:S02]  /*1c00*/  IMAD R17, R11, 0x100, R0 ;  /* 0x000001000b117824 */ /* 0x010fe400078e0200 */
[----:B------:R-:W-:Y:S02]  /*1c10*/  IMAD.MOV.U32 R15, RZ, RZ, RZ ;  /* 0x000000ffff0f7224 */ /* 0x000fe400078e00ff */
[----:B------:R-:W-:-:S04]  /*1c20*/  VIADD R17, R17, 0x500 ;  /* 0x0000050011117836 */ /* 0x000fc80000000000 */
[----:B------:R-:W-:-:S05]  /*1c30*/  IMAD.WIDE.U32 R16, R17, 0x8, R8 ;  /* 0x0000000811107825 */ /* 0x000fca00078e0008 */
[----:B------:R4:W-:Y:S02]  /*1c40*/  REDG.E.ADD.64.STRONG.GPU desc[UR16][R16.64], R14 ;  /* 0x0000000e1000798e */ /* 0x0009e4000c12e510 */
.L_x_144:
[----:B------:R-:W-:Y:S05]  /*1c50*/  BSYNC.RECONVERGENT B1 ;  /* 0x0000000000017941 */ /* 0x000fea0003800200 */
.L_x_143:
[----:B------:R-:W-:Y:S04]  /*1c60*/  BSSY.RECONVERGENT B1, `(.L_x_145) ;  /* 0x0000008000017945 */ /* 0x000fe80003800200 */
[----:B------:R-:W-:Y:S05]  /*1c70*/  @!P4 BRA `(.L_x_146) ;  /* 0x000000000018c947 */ /* 0x000fea0003800000 */
[----:B----4-:R-:W-:Y:S02]  /*1c80*/  IMAD R15, R11, 0x100, R0 ;  /* 0x000001000b0f7824 */ /* 0x010fe400078e0200 */
[----:B------:R-:W-:Y:S02]  /*1c90*/  IMAD.MOV.U32 R16, RZ, RZ, R12 ;  /* 0x000000ffff107224 */ /* 0x000fe400078e000c */
[----:B------:R-:W-:Y:S01]  /*1ca0*/  IMAD.MOV.U32 R17, RZ, RZ, RZ ;  /* 0x000000ffff117224 */ /* 0x000fe200078e00ff */
[----:B------:R-:W-:-:S05]  /*1cb0*/  IADD3 R15, PT, PT, R15, 0x600, RZ ;  /* 0x000006000f0f7810 */ /* 0x000fca0007ffe0ff */
[----:B------:R-:W-:-:S05]  /*1cc0*/  IMAD.WIDE.U32 R14, R15, 0x8, R8 ;  /* 0x000000080f0e7825 */ /* 0x000fca00078e0008 */
[----:B------:R4:W-:Y:S02]  /*1cd0*/  REDG.E.ADD.64.STRONG.GPU desc[UR16][R14.64], R16 ;  /* 0x000000100e00798e */ /* 0x0009e4000c12e510 */
.L_x_146:
[----:B------:R-:W-:Y:S05]  /*1ce0*/  BSYNC.RECONVERGENT B1 ;  /* 0x0000000000017941 */ /* 0x000fea0003800200 */
.L_x_145:
[----:B------:R-:W-:Y:S04]  /*1cf0*/  BSSY.RECONVERGENT B1, `(.L_x_147) ;  /* 0x0000008000017945 */ /* 0x000fe80003800200 */
[----:B------:R-:W-:Y:S05]  /*1d00*/  @!P5 BRA `(.L_x_148) ;  /* 0x000000000018d947 */ /* 0x000fea0003800000 */
[----:B----4-:R-:W-:Y:S02]  /*1d10*/  IMAD R15, R11, 0x100, R0 ;  /* 0x000001000b0f7824 */ /* 0x010fe400078e0200 */
[----:B------:R-:W-:Y:S02]  /*1d20*/  IMAD.MOV.U32 R16, RZ, RZ, R10 ;  /* 0x000000ffff107224 */ /* 0x000fe400078e000a */
[----:B------:R-:W-:Y:S02]  /*1d30*/  VIADD R15, R15, 0x700 ;  /* 0x000007000f0f7836 */ /* 0x000fe40000000000 */
[----:B------:R-:W-:Y:S02]  /*1d40*/  IMAD.MOV.U32 R17, RZ, RZ, RZ ;  /* 0x000000ffff117224 */ /* 0x000fe400078e00ff */
[----:B------:R-:W-:-:S05]  /*1d50*/  IMAD.WIDE.U32 R14, R15, 0x8, R8 ;  /* 0x000000080f0e7825 */ /* 0x000fca00078e0008 */
[----:B------:R4:W-:Y:S02]  /*1d60*/  REDG.E.ADD.64.STRONG.GPU desc[UR16][R14.64], R16 ;  /* 0x000000100e00798e */ /* 0x0009e4000c12e510 */
.L_x_148:
[----:B------:R-:W-:Y:S05]  /*1d70*/  BSYNC.RECONVERGENT B1 ;  /* 0x0000000000017941 */ /* 0x000fea0003800200 */
.L_x_147:
[----:B------:R-:W-:-:S04]  /*1d80*/  IADD3 R11, PT, PT, R11, 0x8, RZ ;  /* 0x000000080b0b7810 */ /* 0x000fc80007ffe0ff */
[----:B------:R-:W-:-:S13]  /*1d90*/  ISETP.NE.AND P0, PT, R11, R6, PT ;  /* 0x000000060b00720c */ /* 0x000fda0003f05270 */
[----:B------:R-:W-:Y:S05]  /*1da0*/  @P0 BRA `(.L_x_149) ;  /* 0xfffffff800a00947 */ /* 0x000fea000383ffff */
[----:B------:R-:W-:-:S07]  /*1db0*/  IMAD.MOV.U32 R9, RZ, RZ, R6 ;  /* 0x000000ffff097224 */ /* 0x000fce00078e0006 */
.L_x_132:
[C---:B----4-:R-:W-:Y:S02]  /*1dc0*/  LOP3.LUT R17, R7.reuse, 0x7, RZ, 0xc0, !PT ;  /* 0x0000000707117812 */ /* 0x050fe400078ec0ff */
[----:B------:R-:W-:Y:S02]  /*1dd0*/  LOP3.LUT R16, R7, 0x3, RZ, 0xc0, !PT ;  /* 0x0000000307107812 */ /* 0x000fe400078ec0ff */
[C---:B------:R-:W-:Y:S01]  /*1de0*/  ISETP.NE.AND P0, PT, R17.reuse, RZ, PT ;  /* 0x000000ff1100720c */ /* 0x040fe20003f05270 */
[----:B0123--:R-:W-:Y:S01]  /*1df0*/  VIADD R18, R17, 0xffffffff ;  /* 0xffffffff11127836 */ /* 0x00ffe20000000000 */
[----:B------:R-:W-:Y:S01]  /*1e00*/  LOP3.LUT R7, R7, 0x1, RZ, 0xc0, !PT ;  /* 0x0000000107077812 */ /* 0x000fe200078ec0ff */
[----:B------:R-:W-:-:S10]  /*1e10*/  VIADD R19, R16, 0xffffffff ;  /* 0xffffffff10137836 */ /* 0x000fd40000000000 */
[----:B------:R-:W-:Y:S05]  /*1e20*/  @!P0 BRA `(.L_x_150) ;  /* 0x0000000400748947 */ /* 0x000fea0003800000 */
[----:B------:R-:W-:-:S13]  /*1e30*/  ISETP.GE.U32.AND P0, PT, R18, 0x3, PT ;  /* 0x000000031200780c */ /* 0x000fda0003f06070 */
[----:B------:R-:W-:Y:S05]  /*1e40*/  @!P0 BRA `(.L_x_151) ;  /* 0x0000000000c08947 */ /* 0x000fea0003800000 */
[----:B------:R-:W-:Y:S01]  /*1e50*/  IMAD R10, R9, 0x400, R2 ;  /* 0x00000400090a7824 */ /* 0x000fe200078e0202 */
[----:B------:R-:W-:Y:S04]  /*1e60*/  BSSY.RECONVERGENT B1, `(.L_x_152) ;  /* 0x000000f000017945 */ /* 0x000fe80003800200 */
[----:B------:R-:W0:Y:S04]  /*1e70*/  LDS R14, [R10] ;  /* 0x000000000a0e7984 */ /* 0x000e280000000800 */
[----:B------:R-:W1:Y:S04]  /*1e80*/  LDS R12, [R10+0x400] ;  /* 0x000400000a0c7984 */ /* 0x000e680000000800 */
[----:B------:R-:W2:Y:S04]  /*1e90*/  LDS R20, [R10+0x800] ;  /* 0x000800000a147984 */ /* 0x000ea80000000800 */
[----:B------:R-:W3:Y:S01]  /*1ea0*/  LDS R8, [R10+0xc00] ;  /* 0x000c00000a087984 */ /* 0x000ee20000000800 */
[----:B0-----:R-:W-:-:S02]  /*1eb0*/  ISETP.NE.AND P0, PT, R14, RZ, PT ;  /* 0x000000ff0e00720c */ /* 0x001fc40003f05270 */
[----:B-1----:R-:W-:Y:S02]  /*1ec0*/  ISETP.NE.AND P1, PT, R12, RZ, PT ;  /* 0x000000ff0c00720c */ /* 0x002fe40003f25270 */
[----:B--2---:R-:W-:Y:S02]  /*1ed0*/  ISETP.NE.AND P2, PT, R20, RZ, PT ;  /* 0x000000ff1400720c */ /* 0x004fe40003f45270 */
[----:B---3--:R-:W-:-:S07]  /*1ee0*/  ISETP.NE.AND P3, PT, R8, RZ, PT ;  /* 0x000000ff0800720c */ /* 0x008fce0003f65270 */
[----:B------:R-:W-:Y:S06]  /*1ef0*/  @!P0 BRA `(.L_x_153) ;  /* 0x0000000000148947 */ /* 0x000fec0003800000 */
[----:B------:R-:W0:Y:S01]  /*1f00*/  LDC.64 R10, c[0x0][0x380] ;  /* 0x0000e000ff0a7b82 */ /* 0x000e220000000a00 */
[----:B------:R-:W-:-:S04]  /*1f10*/  IMAD R15, R9, 0x100, R0 ;  /* 0x00000100090f7824 */ /* 0x000fc800078e0200 */
[----:B0-----:R-:W-:-:S04]  /*1f20*/  IMAD.WIDE.U32 R10, R15, 0x8, R10 ;  /* 0x000000080f0a7825 */ /* 0x001fc800078e000a */
[----:B------:R-:W-:-:S05]  /*1f30*/  IMAD.MOV.U32 R15, RZ, RZ, RZ ;  /* 0x000000ffff0f7224 */ /* 0x000fca00078e00ff */
[----:B------:R0:W-:Y:S02]  /*1f40*/  REDG.E.ADD.64.STRONG.GPU desc[UR16][R10.64], R14 ;  /* 0x0000000e0a00798e */ /* 0x0001e4000c12e510 */
.L_x_153:
[----:B------:R-:W-:Y:S05]  /*1f50*/  BSYNC.RECONVERGENT B1 ;  /* 0x0000000000017941 */ /* 0x000fea0003800200 */
.L_x_152:
[----:B------:R-:W-:Y:S04]  /*1f60*/  BSSY.RECONVERGENT B1, `(.L_x_154) ;  /* 0x0000009000017945 */ /* 0x000fe80003800200 */
[----:B------:R-:W-:Y:S05]  /*1f70*/  @!P1 BRA `(.L_x_155) ;  /* 0x00000000001c9947 */ /* 0x000fea0003800000 */
[----:B0-----:R-:W0:Y:S01]  /*1f80*/  LDC.64 R10, c[0x0][0x380] ;  /* 0x0000e000ff0a7b82 */ /* 0x001e220000000a00 */
[----:B------:R-:W-:Y:S01]  /*1f90*/  LEA R15, R9, R0, 0x8 ;  /* 0x00000000090f7211 */ /* 0x000fe200078e40ff */
[----:B------:R-:W-:-:S04]  /*1fa0*/  IMAD.MOV.U32 R14, RZ, RZ, R12 ;  /* 0x000000ffff0e7224 */ /* 0x000fc800078e000c */
[----:B------:R-:W-:-:S04]  /*1fb0*/  VIADD R15, R15, 0x100 ;  /* 0x000001000f0f7836 */ /* 0x000fc80000000000 */
[----:B0-----:R-:W-:-:S04]  /*1fc0*/  IMAD.WIDE.U32 R10, R15, 0x8, R10 ;  /* 0x000000080f0a7825 */ /* 0x001fc800078e000a */
[----:B------:R-:W-:-:S05]  /*1fd0*/  IMAD.MOV.U32 R15, RZ, RZ, RZ ;  /* 0x000000ffff0f7224 */ /* 0x000fca00078e00ff */
[----:B------:R1:W-:Y:S02]  /*1fe0*/  REDG.E.ADD.64.STRONG.GPU desc[UR16][R10.64], R14 ;  /* 0x0000000e0a00798e */ /* 0x0003e4000c12e510 */
.L_x_155:
[----:B------:R-:W-:Y:S05]  /*1ff0*/  BSYNC.RECONVERGENT B1 ;  /* 0x0000000000017941 */ /* 0x000fea0003800200 */
.L_x_154:
[----:B------:R-:W-:Y:S04]  /*2000*/  BSSY.RECONVERGENT B1, `(.L_x_156) ;  /* 0x0000009000017945 */ /* 0x000fe80003800200 */
[----:B------:R-:W-:Y:S05]  /*2010*/  @!P2 BRA `(.L_x_157) ;  /* 0x00000000001ca947 */ /* 0x000fea0003800000 */
[----:B01----:R-:W0:Y:S01]  /*2020*/  LDC.64 R10, c[0x0][0x380] ;  /* 0x0000e000ff0a7b82 */ /* 0x003e220000000a00 */
[----:B------:R-:W-:Y:S02]  /*2030*/  IMAD R15, R9, 0x100, R0 ;  /* 0x00000100090f7824 */ /* 0x000fe400078e0200 */
[----:B------:R-:W-:Y:S02]  /*2040*/  IMAD.MOV.U32 R14, RZ, RZ, R20 ;  /* 0x000000ffff0e7224 */ /* 0x000fe400078e0014 */
[----:B------:R-:W-:-:S04]  /*2050*/  VIADD R15, R15, 0x200 ;  /* 0x000002000f0f7836 */ /* 0x000fc80000000000 */
[----:B0-----:R-:W-:-:S04]  /*2060*/  IMAD.WIDE.U32 R10, R15, 0x8, R10 ;  /* 0x000000080f0a7825 */ /* 0x001fc800078e000a */
[----:B------:R-:W-:-:S05]  /*2070*/  HFMA2 R15, -RZ, RZ, 0, 0 ;  /* 0x00000000ff0f7431 */ /* 0x000fca00000001ff */
[----:B------:R2:W-:Y:S02]  /*2080*/  REDG.E.ADD.64.STRONG.GPU desc[UR16][R10.64], R14 ;  /* 0x0000000e0a00798e */ /* 0x0005e4000c12e510 */
.L_x_157:
[----:B------:R-:W-:Y:S05]  /*2090*/  BSYNC.RECONVERGENT B1 ;  /* 0x0000000000017941 */ /* 0x000fea0003800200 */
.L_x_156:
[----:B------:R-:W-:Y:S04]  /*20a0*/  BSSY.RECONVERGENT B1, `(.L_x_158) ;  /* 0x0000009000017945 */ /* 0x000fe80003800200 */
[----:B------:R-:W-:Y:S05]  /*20b0*/  @!P3 BRA `(.L_x_159) ;  /* 0x00000000001cb947 */ /* 0x000fea0003800000 */
[----:B012---:R-:W0:Y:S01]  /*20c0*/  LDC.64 R10, c[0x0][0x380] ;  /* 0x0000e000ff0a7b82 */ /* 0x007e220000000a00 */
[----:B------:R-:W-:Y:S02]  /*20d0*/  IMAD R15, R9, 0x100, R0 ;  /* 0x00000100090f7824 */ /* 0x000fe400078e0200 */
[----:B------:R-:W-:Y:S02]  /*20e0*/  IMAD.MOV.U32 R14, RZ, RZ, R8 ;  /* 0x000000ffff0e7224 */ /* 0x000fe400078e0008 */
[----:B------:R-:W-:-:S04]  /*20f0*/  VIADD R15, R15, 0x300 ;  /* 0x000003000f0f7836 */ /* 0x000fc80000000000 */
[----:B0-----:R-:W-:-:S04]  /*2100*/  IMAD.WIDE.U32 R10, R15, 0x8, R10 ;  /* 0x000000080f0a7825 */ /* 0x001fc800078e000a */
[----:B------:R-:W-:-:S05]  /*2110*/  IMAD.MOV.U32 R15, RZ, RZ, RZ ;  /* 0x000000ffff0f7224 */ /* 0x000fca00078e00ff */
[----:B------:R3:W-:Y:S02]  /*2120*/  REDG.E.ADD.64.STRONG.GPU desc[UR16][R10.64], R14 ;  /* 0x0000000e0a00798e */ /* 0x0007e4000c12e510 */
.L_x_159:
[----:B------:R-:W-:Y:S05]  /*2130*/  BSYNC.RECONVERGENT B1 ;  /* 0x0000000000017941 */ /* 0x000fea0003800200 */
.L_x_158:
[----:B------:R-:W-:-:S07]  /*2140*/  VIADD R9, R9, 0x4 ;  /* 0x0000000409097836 */ /* 0x000fce0000000000 */
.L_x_151:
[----:B------:R-:W-:Y:S01]  /*2150*/  ISETP.NE.AND P0, PT, R16, RZ, PT ;  /* 0x000000ff1000720c */ /* 0x000fe20003f05270 */
[----:B------:R-:W-:-:S12]  /*2160*/  BSSY.RECONVERGENT B1, `(.L_x_150) ;  /* 0x0000029000017945 */ /* 0x000fd80003800200 */
[----:B------:R-:W-:Y:S05]  /*2170*/  @!P0 BRA `(.L_x_160) ;  /* 0x00000000009c8947 */ /* 0x000fea0003800000 */
[----:B------:R-:W-:-:S13]  /*2180*/  ISETP.NE.AND P0, PT, R19, RZ, PT ;  /* 0x000000ff1300720c */ /* 0x000fda0003f05270 */
[----:B------:R-:W-:Y:S05]  /*2190*/  @!P0 BRA `(.L_x_161) ;  /* 0x0000000000648947 */ /* 0x000fea0003800000 */
[----:B0123--:R-:W-:Y:S01]  /*21a0*/  IMAD R10, R9, 0x400, R2 ;  /* 0x00000400090a7824 */ /* 0x00ffe200078e0202 */
[----:B------:R-:W-:Y:S04]  /*21b0*/  BSSY.RECONVERGENT B2, `(.L_x_162) ;  /* 0x000000c000027945 */ /* 0x000fe80003800200 */
[----:B------:R-:W0:Y:S04]  /*21c0*/  LDS R8, [R10] ;  /* 0x000000000a087984 */ /* 0x000e280000000800 */
[----:B------:R-:W1:Y:S01]  /*21d0*/  LDS R12, [R10+0x400] ;  /* 0x000400000a0c7984 */ /* 0x000e620000000800 */
[----:B0-----:R-:W-:-:S02]  /*21e0*/  ISETP.NE.AND P0, PT, R8, RZ, PT ;  /* 0x000000ff0800720c */ /* 0x001fc40003f05270 */
[----:B-1----:R-:W-:-:S11]  /*21f0*/  ISETP.NE.AND P1, PT, R12, RZ, PT ;  /* 0x000000ff0c00720c */ /* 0x002fd60003f25270 */
[----:B------:R-:W-:Y:S05]  /*2200*/  @!P0 BRA `(.L_x_163) ;  /* 0x0000000000188947 */ /* 0x000fea0003800000 */
[----:B------:R-:W0:Y:S01]  /*2210*/  LDC.64 R10, c[0x0][0x380] ;  /* 0x0000e000ff0a7b82 */ /* 0x000e220000000a00 */
[----:B------:R-:W-:-:S05]  /*2220*/  LEA R15, R9, R0, 0x8 ;  /* 0x00000000090f7211 */ /* 0x000fca00078e40ff */
[----:B0-----:R-:W-:-:S04]  /*2230*/  IMAD.WIDE.U32 R14, R15, 0x8, R10 ;  /* 0x000000080f0e7825 */ /* 0x001fc800078e000a */
[----:B------:R-:W-:Y:S02]  /*2240*/  IMAD.MOV.U32 R10, RZ, RZ, R8 ;  /* 0x000000ffff0a7224 */ /* 0x000fe400078e0008 */
[----:B------:R-:W-:-:S05]  /*2250*/  IMAD.MOV.U32 R11, RZ, RZ, RZ ;  /* 0x000000ffff0b7224 */ /* 0x000fca00078e00ff */
[----:B------:R0:W-:Y:S02]  /*2260*/  REDG.E.ADD.64.STRONG.GPU desc[UR16][R14.64], R10 ;  /* 0x0000000a0e00798e */ /* 0x0001e4000c12e510 */
.L_x_163:
[----:B------:R-:W-:Y:S05]  /*2270*/  BSYNC.RECONVERGENT B2 ;  /* 0x0000000000027941 */ /* 0x000fea0003800200 */
.L_x_162:
[----:B------:R-:W-:Y:S04]  /*2280*/  BSSY.RECONVERGENT B2, `(.L_x_164) ;  /* 0x0000009000027945 */ /* 0x000fe80003800200 */
[----:B------:R-:W-:Y:S05]  /*2290*/  @!P1 BRA `(.L_x_165) ;  /* 0x00000000001c9947 */ /* 0x000fea0003800000 */
[----:B0-----:R-:W0:Y:S01]  /*22a0*/  LDC.64 R10, c[0x0][0x380] ;  /* 0x0000e000ff0a7b82 */ /* 0x001e220000000a00 */
[----:B------:R-:W-:-:S04]  /*22b0*/  IMAD R8, R9, 0x100, R0 ;  /* 0x0000010009087824 */ /* 0x000fc800078e0200 */
[----:B------:R-:W-:-:S04]  /*22c0*/  VIADD R15, R8, 0x100 ;  /* 0x00000100080f7836 */ /* 0x000fc80000000000 */
[----:B0-----:R-:W-:-:S04]  /*22d0*/  IMAD.WIDE.U32 R14, R15, 0x8, R10 ;  /* 0x000000080f0e7825 */ /* 0x001fc800078e000a */
[----:B------:R-:W-:Y:S02]  /*22e0*/  IMAD.MOV.U32 R10, RZ, RZ, R12 ;  /* 0x000000ffff0a7224 */ /* 0x000fe400078e000c */
[----:B------:R-:W-:-:S05]  /*22f0*/  IMAD.MOV.U32 R11, RZ, RZ, RZ ;  /* 0x000000ffff0b7224 */ /* 0x000fca00078e00ff */
[----:B------:R1:W-:Y:S02]  /*2300*/  REDG.E.ADD.64.STRONG.GPU desc[UR16][R14.64], R10 ;  /* 0x0000000a0e00798e */ /* 0x0003e4000c12e510 */
.L_x_165:
[----:B------:R-:W-:Y:S05]  /*2310*/  BSYNC.RECONVERGENT B2 ;  /* 0x0000000000027941 */ /* 0x000fea0003800200 */
.L_x_164:
[----:B------:R-:W-:-:S07]  /*2320*/  IADD3 R9, PT, PT, R9, 0x2, RZ ;  /* 0x0000000209097810 */ /* 0x000fce0007ffe0ff */
.L_x_161:
[----:B------:R-:W-:-:S13]  /*2330*/  ISETP.NE.AND P0, PT, R7, RZ, PT ;  /* 0x000000ff0700720c */ /* 0x000fda0003f05270 */
[----:B------:R-:W-:Y:S05]  /*2340*/  @!P0 BRA `(.L_x_160) ;  /* 0x0000000000288947 */ /* 0x000fea0003800000 */
[----:B------:R-:W-:-:S05]  /*2350*/  IMAD R8, R9, 0x400, R2 ;  /* 0x0000040009087824 */ /* 0x000fca00078e0202 */
[----:B------:R-:W4:Y:S02]  /*2360*/  LDS R12, [R8] ;  /* 0x00000000080c7984 */ /* 0x000f240000000800 */
[----:B----4-:R-:W-:-:S13]  /*2370*/  ISETP.NE.AND P0, PT, R12, RZ, PT ;  /* 0x000000ff0c00720c */ /* 0x010fda0003f05270 */
[----:B------:R-:W-:Y:S05]  /*2380*/  @!P0 BRA `(.L_x_160) ;  /* 0x0000000000188947 */ /* 0x000fea0003800000 */
[----:B0123--:R-:W0:Y:S01]  /*2390*/  LDC.64 R10, c[0x0][0x380] ;  /* 0x0000e000ff0a7b82 */ /* 0x00fe220000000a00 */
[----:B------:R-:W-:-:S04]  /*23a0*/  IMAD R9, R9, 0x100, R0 ;  /* 0x0000010009097824 */ /* 0x000fc800078e0200 */
[----:B0-----:R-:W-:-:S04]  /*23b0*/  IMAD.WIDE.U32 R8, R9, 0x8, R10 ;  /* 0x0000000809087825 */ /* 0x001fc800078e000a */
[----:B------:R-:W-:Y:S02]  /*23c0*/  IMAD.MOV.U32 R10, RZ, RZ, R12 ;  /* 0x000000ffff0a7224 */ /* 0x000fe400078e000c */
[----:B------:R-:W-:-:S05]  /*23d0*/  IMAD.MOV.U32 R11, RZ, RZ, RZ ;  /* 0x000000ffff0b7224 */ /* 0x000fca00078e00ff */
[----:B------:R4:W-:Y:S02]  /*23e0*/  REDG.E.ADD.64.STRONG.GPU desc[UR16][R8.64], R10 ;  /* 0x0000000a0800798e */ /* 0x0009e4000c12e510 */
.L_x_160:
[----:B------:R-:W-:Y:S05]  /*23f0*/  BSYNC.RECONVERGENT B1 ;  /* 0x0000000000017941 */ /* 0x000fea0003800200 */
.L_x_150:
[----:B------:R-:W-:-:S13]  /*2400*/  ISETP.GT.U32.AND P0, PT, R0, 0x7f, PT ;  /* 0x0000007f0000780c */ /* 0x000fda0003f04070 */
[----:B------:R-:W-:Y:S05]  /*2410*/  @P0 BRA `(.L_x_131) ;  /* 0x0000000800a00947 */ /* 0x000fea0003800000 */
[----:B------:R-:W-:Y:S01]  /*2420*/  ISETP.GE.U32.AND P0, PT, R13, 0x7, PT ;  /* 0x000000070d00780c */ /* 0x000fe20003f06070 */
[----:B----4-:R-:W-:-:S12]  /*2430*/  IMAD.MOV.U32 R9, RZ, RZ, RZ ;  /* 0x000000ffff097224 */ /* 0x010fd800078e00ff */
[----:B------:R-:W-:Y:S05]  /*2440*/  @!P0 BRA `(.L_x_166) ;  /* 0x0000000400248947 */ /* 0x000fea0003800000 */
[----:B------:R-:W4:Y:S01]  /*2450*/  LDC.64 R8, c[0x0][0x380] ;  /* 0x0000e000ff087b82 */ /* 0x000f220000000a00 */
[----:B0123--:R-:W-:-:S07]  /*2460*/  IMAD.MOV.U32 R15, RZ, RZ, RZ ;  /* 0x000000ffff0f7224 */ /* 0x00ffce00078e00ff */
.L_x_183:
[C---:B01234-:R-:W-:Y:S01]  /*2470*/  LEA R12, R15.reuse, R2, 0xa ;  /* 0x000000020f0c7211 */ /* 0x05ffe200078e50ff */
[C---:B------:R-:W-:Y:S01]  /*2480*/  IMAD R11, R15.reuse, 0x100, R0 ;  /* 0x000001000f0b7824 */ /* 0x040fe200078e0200 */
[----:B------:R-:W-:Y:S01]  /*2490*/  BSSY.RECONVERGENT B1, `(.L_x_167) ;  /* 0x0000011000017945 */ /* 0x000fe20003800200 */
[----:B------:R-:W-:Y:S02]  /*24a0*/  VIADD R15, R15, 0x8 ;  /* 0x000000080f0f7836 */ /* 0x000fe40000000000 */
[----:B------:R-:W0:Y:S01]  /*24b0*/  LDS R14, [R12+0x200] ;  /* 0x000200000c0e7984 */ /* 0x000e220000000800 */
[----:B----4-:R-:W-:-:S03]  /*24c0*/  IMAD.WIDE.U32 R10, R11, 0x8, R8 ;  /* 0x000000080b0a7825 */ /* 0x010fc600078e0008 */
[----:B------:R-:W1:Y:S04]  /*24d0*/  LDS R20, [R12+0x600] ;  /* 0x000600000c147984 */ /* 0x000e680000000800 */
[----:B------:R2:W3:Y:S04]  /*24e0*/  LDS R21, [R12+0xa00] ;  /* 0x000a00000c157984 */ /* 0x0004e80000000800 */
[----:B------:R2:W4:Y:S04]  /*24f0*/  LDS R22, [R12+0xe00] ;  /* 0x000e00000c167984 */ /* 0x0005280000000800 */
[----:B------:R2:W2:Y:S04]  /*2500*/  LDS R23, [R12+0x1200] ;  /* 0x001200000c177984 */ /* 0x0004a80000000800 */
[----:B------:R0:W2:Y:S04]  /*2510*/  LDS R24, [R12+0x1600] ;  /* 0x001600000c187984 */ /* 0x0000a80000000800 */
[----:B------:R0:W2:Y:S04]  /*2520*/  LDS R25, [R12+0x1a00] ;  /* 0x001a00000c197984 */ /* 0x0000a80000000800 */
[----:B------:R0:W2:Y:S02]  /*2530*/  LDS R26, [R12+0x1e00] ;  /* 0x001e00000c1a7984 */ /* 0x0000a40000000800 */
[----:B0-----:R-:W-:-:S02]  /*2540*/  ISETP.NE.AND P0, PT, R14, RZ, PT ;  /* 0x000000ff0e00720c */ /* 0x001fc40003f05270 */
[----:B-1----:R-:W-:-:S11]  /*2550*/  ISETP.NE.AND P1, PT, R20, RZ, PT ;  /* 0x000000ff1400720c */ /* 0x002fd60003f25270 */
[----:B---34-:R-:W-:Y:S05]  /*2560*/  @!P0 BRA `(.L_x_168) ;  /* 0x00000000000c8947 */ /* 0x018fea0003800000 */
[----:B--2---:R-:W-:Y:S02]  /*2570*/  IMAD.MOV.U32 R12, RZ, RZ, R14 ;  /* 0x000000ffff0c7224 */ /* 0x004fe400078e000e */
[----:B------:R-:W-:-:S05]  /*2580*/  IMAD.MOV.U32 R13, RZ, RZ, RZ ;  /* 0x000000ffff0d7224 */ /* 0x000fca00078e00ff */
[----:B------:R0:W-:Y:S02]  /*2590*/  REDG.E.ADD.64.STRONG.GPU desc[UR16][R10.64+0x400], R12 ;  /* 0x0004000c0a00798e */ /* 0x0001e4000c12e510 */
.L_x_168:
[----:B------:R-:W-:Y:S05]  /*25a0*/  BSYNC.RECONVERGENT B1 ;  /* 0x0000000000017941 */ /* 0x000fea0003800200 */
.L_x_167:
[----:B------:R-:W-:Y:S04]  /*25b0*/  BSSY.RECONVERGENT B1, `(.L_x_169) ;  /* 0x0000005000017945 */ /* 0x000fe80003800200 */
[----:B------:R-:W-:Y:S05]  /*25c0*/  @!P1 BRA `(.L_x_170) ;  /* 0x00000000000c9947 */ /* 0x000fea0003800000 */
[----:B0-2---:R-:W-:Y:S02]  /*25d0*/  IMAD.MOV.U32 R12, RZ, RZ, R20 ;  /* 0x000000ffff0c7224 */ /* 0x005fe400078e0014 */
[----:B------:R-:W-:-:S05]  /*25e0*/  IMAD.MOV.U32 R13, RZ, RZ, RZ ;  /* 0x000000ffff0d7224 */ /* 0x000fca00078e00ff */
[----:B------:R1:W-:Y:S02]  /*25f0*/  REDG.E.ADD.64.STRONG.GPU desc[UR16][R10.64+0xc00], R12 ;  /* 0x000c000c0a00798e */ /* 0x0003e4000c12e510 */
.L_x_170:
[----:B------:R-:W-:Y:S05]  /*2600*/  BSYNC.RECONVERGENT B1 ;  /* 0x0000000000017941 */ /* 0x000fea0003800200 */
.L_x_169:
[----:B------:R-:W-:Y:S01]  /*2610*/  ISETP.NE.AND P6, PT, R21, RZ, PT ;  /* 0x000000ff1500720c */ /* 0x000fe20003fc5270 */
[----:B------:R-:W-:Y:S01]  /*2620*/  BSSY.RECONVERGENT B1, `(.L_x_171) ;  /* 0x000000b000017945 */ /* 0x000fe20003800200 */
[----:B------:R-:W-:Y:S02]  /*2630*/  ISETP.NE.AND P0, PT, R15, R6, PT ;  /* 0x000000060f00720c */ /* 0x000fe40003f05270 */
[----:B------:R-:W-:Y:S02]  /*2640*/  ISETP.NE.AND P1, PT, R22, RZ, PT ;  /* 0x000000ff1600720c */ /* 0x000fe40003f25270 */
[----:B--2---:R-:W-:Y:S02]  /*2650*/  ISETP.NE.AND P2, PT, R23, RZ, PT ;  /* 0x000000ff1700720c */ /* 0x004fe40003f45270 */
[----:B------:R-:W-:Y:S02]  /*2660*/  ISETP.NE.AND P3, PT, R24, RZ, PT ;  /* 0x000000ff1800720c */ /* 0x000fe40003f65270 */
[----:B------:R-:W-:-:S02]  /*2670*/  ISETP.NE.AND P4, PT, R25, RZ, PT ;  /* 0x000000ff1900720c */ /* 0x000fc40003f85270 */
[----:B------:R-:W-:Y:S01]  /*2680*/  ISETP.NE.AND P5, PT, R26, RZ, PT ;  /* 0x000000ff1a00720c */ /* 0x000fe20003fa5270 */
[----:B------:R-:W-:-:S12]  /*2690*/  @!P6 BRA `(.L_x_172) ;  /* 0x00000000000ce947 */ /* 0x000fd80003800000 */
[----:B01----:R-:W-:Y:S01]  /*26a0*/  MOV R12, R21 ;  /* 0x00000015000c7202 */ /* 0x003fe20000000f00 */
[----:B------:R-:W-:-:S05]  /*26b0*/  IMAD.MOV.U32 R13, RZ, RZ, RZ ;  /* 0x000000ffff0d7224 */ /* 0x000fca00078e00ff */
[----:B------:R2:W-:Y:S02]  /*26c0*/  REDG.E.ADD.64.STRONG.GPU desc[UR16][R10.64+0x1400], R12 ;  /* 0x0014000c0a00798e */ /* 0x0005e4000c12e510 */
.L_x_172:
[----:B------:R-:W-:Y:S05]  /*26d0*/  BSYNC.RECONVERGENT B1 ;  /* 0x0000000000017941 */ /* 0x000fea0003800200 */
.L_x_171:
[----:B------:R-:W-:Y:S04]  /*26e0*/  BSSY.RECONVERGENT B1, `(.L_x_173) ;  /* 0x0000005000017945 */ /* 0x000fe80003800200 */
[----:B------:R-:W-:Y:S05]  /*26f0*/  @!P1 BRA `(.L_x_174) ;  /* 0x00000000000c9947 */ /* 0x000fea0003800000 */
[----:B012---:R-:W-:Y:S02]  /*2700*/  IMAD.MOV.U32 R12, RZ, RZ, R22 ;  /* 0x000000ffff0c7224 */ /* 0x007fe400078e0016 */
[----:B------:R-:W-:-:S05]  /*2710*/  IMAD.MOV.U32 R13, RZ, RZ, RZ ;  /* 0x000000ffff0d7224 */ /* 0x000fca00078e00ff */
[----:B------:R3:W-:Y:S02]  /*2720*/  REDG.E.ADD.64.STRONG.GPU desc[UR16][R10.64+0x1c00], R12 ;  /* 0x001c000c0a00798e */ /* 0x0007e4000c12e510 */
.L_x_174:
[----:B------:R-:W-:Y:S05]  /*2730*/  BSYNC.RECONVERGENT B1 ;  /* 0x0000000000017941 */ /* 0x000fea0003800200 */
.L_x_173:
[----:B------:R-:W-:Y:S04]  /*2740*/  BSSY.RECONVERGENT B1, `(.L_x_175) ;  /* 0x0000005000017945 */ /* 0x000fe80003800200 */
[----:B------:R-:W-:Y:S05]  /*2750*/  @!P2 BRA `(.L_x_176) ;  /* 0x00000000000ca947 */ /* 0x000fea0003800000 */
[----:B0123--:R-:W-:Y:S02]  /*2760*/  IMAD.MOV.U32 R12, RZ, RZ, R23 ;  /* 0x000000ffff0c7224 */ /* 0x00ffe400078e0017 */
[----:B------:R-:W-:-:S05]  /*2770*/  IMAD.MOV.U32 R13, RZ, RZ, RZ ;  /* 0x000000ffff0d7224 */ /* 0x000fca00078e00ff */
[----:B------:R4:W-:Y:S02]  /*2780*/  REDG.E.ADD.64.STRONG.GPU desc[UR16][R10.64+0x2400], R12 ;  /* 0x0024000c0a00798e */ /* 0x0009e4000c12e510 */
.L_x_176:
[----:B------:R-:W-:Y:S05]  /*2790*/  BSYNC.RECONVERGENT B1 ;  /* 0x0000000000017941 */ /* 0x000fea0003800200 */
.L_x_175:
[----:B------:R-:W-:Y:S04]  /*27a0*/  BSSY.RECONVERGENT B1, `(.L_x_177) ;  /* 0x0000005000017945 */ /* 0x000fe80003800200 */
[----:B------:R-:W-:Y:S05]  /*27b0*/  @!P3 BRA `(.L_x_178) ;  /* 0x00000000000cb947 */ /* 0x000fea0003800000 */
[----:B01234-:R-:W-:Y:S02]  /*27c0*/  HFMA2 R13, -RZ, RZ, 0, 0 ;  /* 0x00000000ff0d7431 */ /* 0x01ffe400000001ff */
[----:B------:R-:W-:-:S05]  /*27d0*/  IMAD.MOV.U32 R12, RZ, RZ, R24 ;  /* 0x000000ffff0c7224 */ /* 0x000fca00078e0018 */
[----:B------:R0:W-:Y:S02]  /*27e0*/  REDG.E.ADD.64.STRONG.GPU desc[UR16][R10.64+0x2c00], R12 ;  /* 0x002c000c0a00798e */ /* 0x0001e4000c12e510 */
.L_x_178:
[----:B------:R-:W-:Y:S05]  /*27f0*/  BSYNC.RECONVERGENT B1 ;  /* 0x0000000000017941 */ /* 0x000fea0003800200 */
.L_x_177:
[----:B------:R-:W-:Y:S04]  /*2800*/  BSSY.RECONVERGENT B1, `(.L_x_179) ;  /* 0x0000005000017945 */ /* 0x000fe80003800200 */
[----:B------:R-:W-:Y:S05]  /*2810*/  @!P4 BRA `(.L_x_180) ;  /* 0x00000000000cc947 */ /* 0x000fea0003800000 */
[----:B01234-:R-:W-:Y:S02]  /*2820*/  IMAD.MOV.U32 R12, RZ, RZ, R25 ;  /* 0x000000ffff0c7224 */ /* 0x01ffe400078e0019 */
[----:B------:R-:W-:-:S05]  /*2830*/  IMAD.MOV.U32 R13, RZ, RZ, RZ ;  /* 0x000000ffff0d7224 */ /* 0x000fca00078e00ff */
[----:B------:R0:W-:Y:S02]  /*2840*/  REDG.E.ADD.64.STRONG.GPU desc[UR16][R10.64+0x3400], R12 ;  /* 0x0034000c0a00798e */ /* 0x0001e4000c12e510 */
.L_x_180:
[----:B------:R-:W-:Y:S05]  /*2850*/  BSYNC.RECONVERGENT B1 ;  /* 0x0000000000017941 */ /* 0x000fea0003800200 */
.L_x_179:
[----:B------:R-:W-:Y:S04]  /*2860*/  BSSY.RECONVERGENT B1, `(.L_x_181) ;  /* 0x0000005000017945 */ /* 0x000fe80003800200 */
[----:B------:R-:W-:Y:S05]  /*2870*/  @!P5 BRA `(.L_x_182) ;  /* 0x00000000000cd947 */ /* 0x000fea0003800000 */
[----:B01234-:R-:W-:Y:S02]  /*2880*/  IMAD.MOV.U32 R12, RZ, RZ, R26 ;  /* 0x000000ffff0c7224 */ /* 0x01ffe400078e001a */
[----:B------:R-:W-:-:S05]  /*2890*/  IMAD.MOV.U32 R13, RZ, RZ, RZ ;  /* 0x000000ffff0d7224 */ /* 0x000fca00078e00ff */
[----:B------:R0:W-:Y:S02]  /*28a0*/  REDG.E.ADD.64.STRONG.GPU desc[UR16][R10.64+0x3c00], R12 ;  /* 0x003c000c0a00798e */ /* 0x0001e4000c12e510 */
.L_x_182:
[----:B------:R-:W-:Y:S05]  /*28b0*/  BSYNC.RECONVERGENT B1 ;  /* 0x0000000000017941 */ /* 0x000fea0003800200 */
.L_x_181:
[----:B------:R-:W-:Y:S05]  /*28c0*/  @P0 BRA `(.L_x_183) ;  /* 0xfffffff800e80947 */ /* 0x000fea000383ffff */
[----:B------:R-:W-:-:S07]  /*28d0*/  IMAD.MOV.U32 R9, RZ, RZ, R6 ;  /* 0x000000ffff097224 */ /* 0x000fce00078e0006 */
.L_x_166:
[----:B------:R-:W-:-:S13]  /*28e0*/  ISETP.NE.AND P0, PT, R17, RZ, PT ;  /* 0x000000ff1100720c */ /* 0x000fda0003f05270 */
[----:B------:R-:W-:Y:S05]  /*28f0*/  @!P0 BRA `(.L_x_131) ;  /* 0x0000000400688947 */ /* 0x000fea0003800000 */
[----:B------:R-:W-:-:S13]  /*2900*/  ISETP.GE.U32.AND P0, PT, R18, 0x3, PT ;  /* 0x000000031200780c */ /* 0x000fda0003f06070 */
[----:B------:R-:W-:Y:S05]  /*2910*/  @!P0 BRA `(.L_x_184) ;  /* 0x0000000000c08947 */ /* 0x000fea0003800000 */
[----:B------:R-:W-:Y:S01]  /*2920*/  IMAD R8, R9, 0x400, R2 ;  /* 0x0000040009087824 */ /* 0x000fe200078e0202 */
[----:B------:R-:W-:Y:S04]  /*2930*/  BSSY.RECONVERGENT B1, `(.L_x_185) ;  /* 0x000000f000017945 */ /* 0x000fe80003800200 */
[----:B01234-:R-:W0:Y:S04]  /*2940*/  LDS R12, [R8+0x200] ;  /* 0x00020000080c7984 */ /* 0x01fe280000000800 */
        /* <DEDUP_REMOVED lines=9> */
[----:B------:R-:W-:-:S05]  /*29e0*/  LEA R13, R9, R0, 0x8 ;  /* 0x00000000090d7211 */ /* 0x000fca00078e40ff */
[----:B0-----:R-:W-:-:S04]  /*29f0*/  IMAD.WIDE.U32 R10, R13, 0x8, R10 ;  /* 0x000000080d0a7825 */ /* 0x001fc800078e000a */
[----:B------:R-:W-:-:S05]  /*2a00*/  IMAD.MOV.U32 R13, RZ, RZ, RZ ;  /* 0x000000ffff0d7224 */ /* 0x000fca00078e00ff */
[----:B------:R0:W-:Y:S02]  /*2a10*/  REDG.E.ADD.64.STRONG.GPU desc[UR16][R10.64+0x400], R12 ;  /* 0x0004000c0a00798e */ /* 0x0001e4000c12e510 */
.L_x_186:
[----:B------:R-:W-:Y:S05]  /*2a20*/  BSYNC.RECONVERGENT B1 ;  /* 0x0000000000017941 */ /* 0x000fea0003800200 */
.L_x_185:
[----:B------:R-:W-:Y:S04]  /*2a30*/  BSSY.RECONVERGENT B1, `(.L_x_187) ;  /* 0x0000009000017945 */ /* 0x000fe80003800200 */
[----:B------:R-:W-:Y:S05]  /*2a40*/  @!P1 BRA `(.L_x_188) ;  /* 0x00000000001c9947 */ /* 0x000fea0003800000 */
[----:B0-----:R-:W0:Y:S01]  /*2a50*/  LDC.64 R10, c[0x0][0x380] ;  /* 0x0000e000ff0a7b82 */ /* 0x001e220000000a00 */
[----:B------:R-:W-:Y:S02]  /*2a60*/  IMAD R13, R9, 0x100, R0 ;  /* 0x00000100090d7824 */ /* 0x000fe400078e0200 */
[----:B------:R-:W-:Y:S02]  /*2a70*/  IMAD.MOV.U32 R12, RZ, RZ, R14 ;  /* 0x000000ffff0c7224 */ /* 0x000fe400078e000e */
[----:B------:R-:W-:-:S04]  /*2a80*/  VIADD R13, R13, 0x100 ;  /* 0x000001000d0d7836 */ /* 0x000fc80000000000 */
[----:B0-----:R-:W-:-:S04]  /*2a90*/  IMAD.WIDE.U32 R10, R13, 0x8, R10 ;  /* 0x000000080d0a7825 */ /* 0x001fc800078e000a */
[----:B------:R-:W-:-:S05]  /*2aa0*/  IMAD.MOV.U32 R13, RZ, RZ, RZ ;  /* 0x000000ffff0d7224 */ /* 0x000fca00078e00ff */
[----:B------:R1:W-:Y:S02]  /*2ab0*/  REDG.E.ADD.64.STRONG.GPU desc[UR16][R10.64+0x400], R12 ;  /* 0x0004000c0a00798e */ /* 0x0003e4000c12e510 */
.L_x_188:
[----:B------:R-:W-:Y:S05]  /*2ac0*/  BSYNC.RECONVERGENT B1 ;  /* 0x0000000000017941 */ /* 0x000fea0003800200 */
.L_x_187:
[----:B------:R-:W-:Y:S04]  /*2ad0*/  BSSY.RECONVERGENT B1, `(.L_x_189) ;  /* 0x0000009000017945 */ /* 0x000fe80003800200 */
[----:B------:R-:W-:Y:S05]  /*2ae0*/  @!P2 BRA `(.L_x_190) ;  /* 0x00000000001ca947 */ /* 0x000fea0003800000 */
[----:B01----:R-:W0:Y:S01]  /*2af0*/  LDC.64 R10, c[0x0][0x380] ;  /* 0x0000e000ff0a7b82 */ /* 0x003e220000000a00 */
[----:B------:R-:W-:Y:S02]  /*2b00*/  IMAD R13, R9, 0x100, R0 ;  /* 0x00000100090d7824 */ /* 0x000fe400078e0200 */
[----:B------:R-:W-:-:S03]  /*2b10*/  IMAD.MOV.U32 R12, RZ, RZ, R15 ;  /* 0x000000ffff0c7224 */ /* 0x000fc600078e000f */
[----:B------:R-:W-:-:S05]  /*2b20*/  IADD3 R13, PT, PT, R13, 0x200, RZ ;  /* 0x000002000d0d7810 */ /* 0x000fca0007ffe0ff */
[----:B0-----:R-:W-:-:S04]  /*2b30*/  IMAD.WIDE.U32 R10, R13, 0x8, R10 ;  /* 0x000000080d0a7825 */ /* 0x001fc800078e000a */
[----:B------:R-:W-:-:S05]  /*2b40*/  IMAD.MOV.U32 R13, RZ, RZ, RZ ;  /* 0x000000ffff0d7224 */ /* 0x000fca00078e00ff */
[----:B------:R2:W-:Y:S02]  /*2b50*/  REDG.E.ADD.64.STRONG.GPU desc[UR16][R10.64+0x400], R12 ;  /* 0x0004000c0a00798e */ /* 0x0005e4000c12e510 */
.L_x_190:
[----:B------:R-:W-:Y:S05]  /*2b60*/  BSYNC.RECONVERGENT B1 ;  /* 0x0000000000017941 */ /* 0x000fea0003800200 */
.L_x_189:
        /* <DEDUP_REMOVED lines=9> */
.L_x_192:
[----:B------:R-:W-:Y:S05]  /*2c00*/  BSYNC.RECONVERGENT B1 ;  /* 0x0000000000017941 */ /* 0x000fea0003800200 */
.L_x_191:
[----:B------:R-:W-:-:S07]  /*2c10*/  IADD3 R9, PT, PT, R9, 0x4, RZ ;  /* 0x0000000409097810 */ /* 0x000fce0007ffe0ff */
.L_x_184:
[----:B------:R-:W-:-:S13]  /*2c20*/  ISETP.NE.AND P0, PT, R16, RZ, PT ;  /* 0x000000ff1000720c */ /* 0x000fda0003f05270 */
[----:B------:R-:W-:Y:S05]  /*2c30*/  @!P0 BRA `(.L_x_131) ;  /* 0x0000000000988947 */ /* 0x000fea0003800000 */
[----:B------:R-:W-:-:S13]  /*2c40*/  ISETP.NE.AND P0, PT, R19, RZ, PT ;  /* 0x000000ff1300720c */ /* 0x000fda0003f05270 */
[----:B------:R-:W-:Y:S05]  /*2c50*/  @!P0 BRA `(.L_x_193) ;  /* 0x0000000000648947 */ /* 0x000fea0003800000 */
[----:B01234-:R-:W-:Y:S01]  /*2c60*/  IMAD R10, R9, 0x400, R2 ;  /* 0x00000400090a7824 */ /* 0x01ffe200078e0202 */
[----:B------:R-:W-:Y:S04]  /*2c70*/  BSSY.RECONVERGENT B1, `(.L_x_194) ;  /* 0x000000c000017945 */ /* 0x000fe80003800200 */
[----:B------:R-:W0:Y:S04]  /*2c80*/  LDS R6, [R10+0x200] ;  /* 0x000200000a067984 */ /* 0x000e280000000800 */
[----:B------:R-:W1:Y:S01]  /*2c90*/  LDS R8, [R10+0x600] ;  /* 0x000600000a087984 */ /* 0x000e620000000800 */
[----:B0-----:R-:W-:-:S02]  /*2ca0*/  ISETP.NE.AND P0, PT, R6, RZ, PT ;  /* 0x000000ff0600720c */ /* 0x001fc40003f05270 */
[----:B-1----:R-:W-:-:S11]  /*2cb0*/  ISETP.NE.AND P1, PT, R8, RZ, PT ;  /* 0x000000ff0800720c */ /* 0x002fd60003f25270 */
[----:B------:R-:W-:Y:S05]  /*2cc0*/  @!P0 BRA `(.L_x_195) ;  /* 0x0000000000188947 */ /* 0x000fea0003800000 */
[----:B------:R-:W0:Y:S01]  /*2cd0*/  LDC.64 R10, c[0x0][0x380] ;  /* 0x0000e000ff0a7b82 */ /* 0x000e220000000a00 */
[----:B------:R-:W-:-:S04]  /*2ce0*/  IMAD R13, R9, 0x100, R0 ;  /* 0x00000100090d7824 */ /* 0x000fc800078e0200 */
[----:B0-----:R-:W-:-:S04]  /*2cf0*/  IMAD.WIDE.U32 R12, R13, 0x8, R10 ;  /* 0x000000080d0c7825 */ /* 0x001fc800078e000a */
[----:B------:R-:W-:Y:S02]  /*2d00*/  IMAD.MOV.U32 R10, RZ, RZ, R6 ;  /* 0x000000ffff0a7224 */ /* 0x000fe400078e0006 */
[----:B------:R-:W-:-:S05]  /*2d10*/  IMAD.MOV.U32 R11, RZ, RZ, RZ ;  /* 0x000000ffff0b7224 */ /* 0x000fca00078e00ff */
[----:B------:R0:W-:Y:S02]  /*2d20*/  REDG.E.ADD.64.STRONG.GPU desc[UR16][R12.64+0x400], R10 ;  /* 0x0004000a0c00798e */ /* 0x0001e4000c12e510 */
.L_x_195:
[----:B------:R-:W-:Y:S05]  /*2d30*/  BSYNC.RECONVERGENT B1 ;  /* 0x0000000000017941 */ /* 0x000fea0003800200 */
.L_x_194:
[----:B------:R-:W-:Y:S04]  /*2d40*/  BSSY.RECONVERGENT B1, `(.L_x_196) ;  /* 0x0000009000017945 */ /* 0x000fe80003800200 */
[----:B------:R-:W-:Y:S05]  /*2d50*/  @!P1 BRA `(.L_x_197) ;  /* 0x00000000001c9947 */ /* 0x000fea0003800000 */
[----:B0-----:R-:W0:Y:S01]  /*2d60*/  LDC.64 R10, c[0x0][0x380] ;  /* 0x0000e000ff0a7b82 */ /* 0x001e220000000a00 */
[----:B------:R-:W-:-:S04]  /*2d70*/  IMAD R6, R9, 0x100, R0 ;  /* 0x0000010009067824 */ /* 0x000fc800078e0200 */
[----:B------:R-:W-:-:S04]  /*2d80*/  VIADD R13, R6, 0x100 ;  /* 0x00000100060d7836 */ /* 0x000fc80000000000 */
[----:B0-----:R-:W-:Y:S01]  /*2d90*/  IMAD.WIDE.U32 R12, R13, 0x8, R10 ;  /* 0x000000080d0c7825 */ /* 0x001fe200078e000a */
[----:B------:R-:W-:-:S03]  /*2da0*/  MOV R10, R8 ;  /* 0x00000008000a7202 */ /* 0x000fc60000000f00 */
[----:B------:R-:W-:-:S05]  /*2db0*/  IMAD.MOV.U32 R11, RZ, RZ, RZ ;  /* 0x000000ffff0b7224 */ /* 0x000fca00078e00ff */
[----:B------:R1:W-:Y:S02]  /*2dc0*/  REDG.E.ADD.64.STRONG.GPU desc[UR16][R12.64+0x400], R10 ;  /* 0x0004000a0c00798e */ /* 0x0003e4000c12e510 */
.L_x_197:
[----:B------:R-:W-:Y:S05]  /*2dd0*/  BSYNC.RECONVERGENT B1 ;  /* 0x0000000000017941 */ /* 0x000fea0003800200 */
.L_x_196:
[----:B------:R-:W-:-:S07]  /*2de0*/  VIADD R9, R9, 0x2 ;  /* 0x0000000209097836 */ /* 0x000fce0000000000 */
.L_x_193:
[----:B------:R-:W-:-:S13]  /*2df0*/  ISETP.NE.AND P0, PT, R7, RZ, PT ;  /* 0x000000ff0700720c */ /* 0x000fda0003f05270 */
[----:B------:R-:W-:Y:S05]  /*2e00*/  @!P0 BRA `(.L_x_131) ;  /* 0x0000000000248947 */ /* 0x000fea0003800000 */
[----:B------:R-:W-:-:S05]  /*2e10*/  IMAD R6, R9, 0x400, R2 ;  /* 0x0000040009067824 */ /* 0x000fca00078e0202 */
[----:B------:R-:W5:Y:S02]  /*2e20*/  LDS R8, [R6+0x200] ;  /* 0x0002000006087984 */ /* 0x000f640000000800 */
[----:B-----5:R-:W-:-:S13]  /*2e30*/  ISETP.NE.AND P0, PT, R8, RZ, PT ;  /* 0x000000ff0800720c */ /* 0x020fda0003f05270 */
[----:B------:R-:W-:Y:S05]  /*2e40*/  @!P0 BRA `(.L_x_131) ;  /* 0x0000000000148947 */ /* 0x000fea0003800000 */
[----:B------:R-:W5:Y:S01]  /*2e50*/  LDC.64 R6, c[0x0][0x380] ;  /* 0x0000e000ff067b82 */ /* 0x000f620000000a00 */
[----:B------:R-:W-:-:S04]  /*2e60*/  IMAD R9, R9, 0x100, R0 ;  /* 0x0000010009097824 */ /* 0x000fc800078e0200 */
[----:B-----5:R-:W-:-:S04]  /*2e70*/  IMAD.WIDE.U32 R6, R9, 0x8, R6 ;  /* 0x0000000809067825 */ /* 0x020fc800078e0006 */
[----:B------:R-:W-:-:S05]  /*2e80*/  IMAD.MOV.U32 R9, RZ, RZ, RZ ;  /* 0x000000ffff097224 */ /* 0x000fca00078e00ff */
[----:B------:R0:W-:Y:S02]  /*2e90*/  REDG.E.ADD.64.STRONG.GPU desc[UR16][R6.64+0x400], R8 ;  /* 0x000400080600798e */ /* 0x0001e4000c12e510 */
.L_x_131:
[----:B------:R-:W-:Y:S05]  /*2ea0*/  BSYNC.RECONVERGENT B0 ;  /* 0x0000000000007941 */ /* 0x000fea0003800200 */
.L_x_130:
[----:B------:R-:W1:Y:S01]  /*2eb0*/  LDCU.64 UR4, c[0x0][0x390] ;  /* 0x00007200ff0477ac */ /* 0x000e620008000a00 */
[----:B------:R-:W-:-:S04]  /*2ec0*/  UIADD3 UR6, UP1, UPT, UR6, 0x1, URZ ;  /* 0x0000000106067890 */ /* 0x000fc8000ff3e0ff */
[----:B------:R-:W-:Y:S02]  /*2ed0*/  UIADD3.X UR7, UPT, UPT, URZ, UR7, URZ, UP1, !UPT ;  /* 0x00000007ff077290 */ /* 0x000fe40008ffe4ff */
[----:B-1----:R-:W-:-:S04]  /*2ee0*/  UIADD3 UR9, UP0, UPT, UR4, -0x1, URZ ;  /* 0xffffffff04097890 */ /* 0x002fc8000ff1e0ff */
[----:B------:R-:W-:-:S04]  /*2ef0*/  UIADD3.X UR10, UPT, UPT, UR5, -0x1, URZ, UP0, !UPT ;  /* 0xffffffff050a7890 */ /* 0x000fc800087fe4ff */
[----:B------:R-:W-:-:S04]  /*2f00*/  USHF.R.U64 UR9, UR9, 0x1e, UR10 ;  /* 0x0000001e09097899 */ /* 0x000fc8000800120a */
[----:B------:R-:W-:-:S04]  /*2f10*/  UIADD3 UR9, UP0, UPT, UR9, 0x1, URZ ;  /* 0x0000000109097890 */ /* 0x000fc8000ff1e0ff */
[----:B------:R-:W-:Y:S02]  /*2f20*/  ULEA.HI.X UR10, UR10, URZ, URZ, 0x2, UP0 ;  /* 0x000000ff0a0a7291 */ /* 0x000fe400080f14ff */
[----:B------:R-:W-:-:S04]  /*2f30*/  UISETP.LT.U32.AND UP0, UPT, UR9, UR4, UPT ;  /* 0x000000040900728c */ /* 0x000fc8000bf01070 */
[----:B------:R-:W-:-:S04]  /*2f40*/  UISETP.LT.U32.AND.EX UP0, UPT, UR10, UR5, UPT, UP0 ;  /* 0x000000050a00728c */ /* 0x000fc8000bf01100 */
[----:B------:R-:W-:Y:S02]  /*2f50*/  USEL UR4, UR9, UR4, UP0 ;  /* 0x0000000409047287 */ /* 0x000fe40008000000 */
[----:B------:R-:W-:Y:S02]  /*2f60*/  USEL UR5, UR10, UR5, UP0 ;  /* 0x000000050a057287 */ /* 0x000fe40008000000 */
[----:B------:R-:W-:-:S04]  /*2f70*/  UISETP.NE.U32.AND UP0, UPT, UR6, UR4, UPT ;  /* 0x000000040600728c */ /* 0x000fc8000bf05070 */
[----:B------:R-:W-:Y:S01]  /*2f80*/  UISETP.NE.AND.EX UP0, UPT, UR7, UR5, UPT, UP0 ;  /* 0x000000050700728c */ /* 0x000fe2000bf05300 */
[----:B------:R-:W-:Y:S08]  /*2f90*/  BAR.SYNC.DEFER_BLOCKING 0x0 ;  /* 0x0000000000007b1d */ /* 0x000ff00000010000 */
[----:B------:R-:W-:Y:S05]  /*2fa0*/  BRA.U UP0, `(.L_x_198) ;  /* 0xffffffd100807547 */ /* 0x000fea000b83ffff */
[----:B------:R-:W-:Y:S05]  /*2fb0*/  EXIT ;  /* 0x000000000000794d */ /* 0x000fea0003800000 */
.L_x_199:
        /* <DEDUP_REMOVED lines=12> */
.L_x_2163:


//--------------------- .text._ZN3cub18CUB_300001_SM_10006detail10radix_sort31DeviceRadixSortSingleTileKernelINS1_5radix10policy_hubImmyE10Policy1000ELNS0_9SortOrderE0EmmyNS1_21identity_decomposer_tEEEvPKT1_PSA_PKT2_PSE_T3_iiT4_ --------------------------
	.section	.text._ZN3cub18CUB_300001_SM_10006detail10radix_sort31DeviceRadixSortSingleTileKernelINS1_5radix10policy_hubImmyE10Policy1000ELNS0_9SortOrderE0EmmyNS1_21identity_decomposer_tEEEvPKT1_PSA_PKT2_PSE_T3_iiT4_,"ax",@progbits
	.align	128
        .global         _ZN3cub18CUB_300001_SM_10006detail10radix_sort31DeviceRadixSortSingleTileKernelINS1_5radix10policy_hubImmyE10Policy1000ELNS0_9SortOrderE0EmmyNS1_21identity_decomposer_tEEEvPKT1_PSA_PKT2_PSE_T3_iiT4_
        .type           _ZN3cub18CUB_300001_SM_10006detail10radix_sort31DeviceRadixSortSingleTileKernelINS1_5radix10policy_hubImmyE10Policy1000ELNS0_9SortOrderE0EmmyNS1_21identity_decomposer_tEEEvPKT1_PSA_PKT2_PSE_T3_iiT4_,@function
        .size           _ZN3cub18CUB_300001_SM_10006detail10radix_sort31DeviceRadixSortSingleTileKernelINS1_5radix10policy_hubImmyE10Policy1000ELNS0_9SortOrderE0EmmyNS1_21identity_decomposer_tEEEvPKT1_PSA_PKT2_PSE_T3_iiT4_,(.L_x_2164 - _ZN3cub18CUB_300001_SM_10006detail10radix_sort31DeviceRadixSortSingleTileKernelINS1_5radix10policy_hubImmyE10Policy1000ELNS0_9SortOrderE0EmmyNS1_21identity_decomposer_tEEEvPKT1_PSA_PKT2_PSE_T3_iiT4_)
        .other          _ZN3cub18CUB_300001_SM_10006detail10radix_sort31DeviceRadixSortSingleTileKernelINS1_5radix10policy_hubImmyE10Policy1000ELNS0_9SortOrderE0EmmyNS1_21identity_decomposer_tEEEvPKT1_PSA_PKT2_PSE_T3_iiT4_,@"STO_CUDA_ENTRY STV_DEFAULT"
_ZN3cub18CUB_300001_SM_10006detail10radix_sort31DeviceRadixSortSingleTileKernelINS1_5radix10policy_hubImmyE10Policy1000ELNS0_9SortOrderE0EmmyNS1_21identity_decomposer_tEEEvPKT1_PSA_PKT2_PSE_T3_iiT4_:
.text._ZN3cub18CUB_300001_SM_10006detail10radix_sort31DeviceRadixSortSingleTileKernelINS1_5radix10policy_hubImmyE10Policy1000ELNS0_9SortOrderE0EmmyNS1_21identity_decomposer_tEEEvPKT1_PSA_PKT2_PSE_T3_iiT4_:
[----:B------:R-:W-:Y:S01]  /*0000*/  LDC R1, c[0x0][0x37c] ;  /* 0x0000df00ff017b82 */ /* 0x000fe20000000800 */
[----:B------:R-:W0:Y:S01]  /*0010*/  S2R R0, SR_TID.X ;  /* 0x0000000000007919 */ /* 0x000e220000002100 */
[----:B------:R-:W1:Y:S06]  /*0020*/  LDCU UR4, c[0x0][0x3a0] ;  /* 0x00007400ff0477ac */ /* 0x000e6c0008000800 */
[----:B------:R-:W2:Y:S01]  /*0030*/  LDC.64 R4, c[0x0][0x380] ;  /* 0x0000e000ff047b82 */ /* 0x000ea20000000a00 */
[----:B------:R-:W-:Y:S01]  /*0040*/  IMAD.MOV.U32 R12, RZ, RZ, -0x1 ;  /* 0xffffffffff0c7424 */ /* 0x000fe200078e00ff */
[----:B------:R-:W-:Y:S01]  /*0050*/  MOV R17, 0xffffffff ;  /* 0xffffffff00117802 */ /* 0x000fe20000000f00 */
[----:B------:R-:W3:Y:S01]  /*0060*/  LDCU.64 UR10, c[0x0][0x358] ;  /* 0x00006b00ff0a77ac */ /* 0x000ee20008000a00 */
[----:B------:R-:W-:-:S02]  /*0070*/  IMAD.MOV.U32 R13, RZ, RZ, -0x1 ;  /* 0xffffffffff0d7424 */ /* 0x000fc400078e00ff */
[----:B------:R-:W-:Y:S01]  /*0080*/  IMAD.MOV.U32 R14, RZ, RZ, -0x1 ;  /* 0xffffffffff0e7424 */ /* 0x000fe200078e00ff */
[----:B------:R-:W4:Y:S01]  /*0090*/  LDCU.64 UR6, c[0x0][0x3a8] ;  /* 0x00007500ff0677ac */ /* 0x000f220008000a00 */
[----:B------:R-:W-:Y:S01]  /*00a0*/  IMAD.MOV.U32 R15, RZ, RZ, -0x1 ;  /* 0xffffffffff0f7424 */ /* 0x000fe200078e00ff */
[----:B------:R-:W4:Y:S01]  /*00b0*/  LDC.64 R6, c[0x0][0x390] ;  /* 0x0000e400ff067b82 */ /* 0x000f220000000a00 */
[----:B------:R-:W-:Y:S01]  /*00c0*/  IMAD.MOV.U32 R16, RZ, RZ, -0x1 ;  /* 0xffffffffff107424 */ /* 0x000fe200078e00ff */
[----:B------:R-:W0:Y:S01]  /*00d0*/  LDCU UR9, c[0x0][0x3ac] ;  /* 0x00007580ff0977ac */ /* 0x000e220008000800 */
[----:B------:R-:W-:Y:S02]  /*00e0*/  IMAD.MOV.U32 R18, RZ, RZ, -0x1 ;  /* 0xffffffffff127424 */ /* 0x000fe400078e00ff */
[----:B------:R-:W-:Y:S02]  /*00f0*/  IMAD.MOV.U32 R19, RZ, RZ, -0x1 ;  /* 0xffffffffff137424 */ /* 0x000fe400078e00ff */
[----:B------:R-:W-:-:S02]  /*0100*/  IMAD.MOV.U32 R20, RZ, RZ, -0x1 ;  /* 0xffffffffff147424 */ /* 0x000fc400078e00ff */
[----:B------:R-:W-:Y:S02]  /*0110*/  IMAD.MOV.U32 R21, RZ, RZ, -0x1 ;  /* 0xffffffffff157424 */ /* 0x000fe400078e00ff */
[----:B------:R-:W-:Y:S02]  /*0120*/  IMAD.MOV.U32 R22, RZ, RZ, -0x1 ;  /* 0xffffffffff167424 */ /* 0x000fe400078e00ff */
[----:B------:R-:W-:Y:S02]  /*0130*/  IMAD.MOV.U32 R23, RZ, RZ, -0x1 ;  /* 0xffffffffff177424 */ /* 0x000fe400078e00ff */
[----:B------:R-:W-:Y:S02]  /*0140*/  IMAD.MOV.U32 R24, RZ, RZ, -0x1 ;  /* 0xffffffffff187424 */ /* 0x000fe400078e00ff */
[----:B------:R-:W-:Y:S02]  /*0150*/  IMAD.MOV.U32 R25, RZ, RZ, -0x1 ;  /* 0xffffffffff197424 */ /* 0x000fe400078e00ff */
[----:B------:R-:W-:-:S02]  /*0160*/  IMAD.MOV.U32 R26, RZ, RZ, -0x1 ;  /* 0xffffffffff1a7424 */ /* 0x000fc400078e00ff */
[----:B0-----:R-:W-:Y:S02]  /*0170*/  IMAD R9, R0, 0x9, RZ ;  /* 0x0000000900097824 */ /* 0x001fe400078e02ff */
[----:B------:R-:W-:Y:S02]  /*0180*/  IMAD.MOV.U32 R27, RZ, RZ, -0x1 ;  /* 0xffffffffff1b7424 */ /* 0x000fe400078e00ff */
[C---:B------:R-:W-:Y:S01]  /*0190*/  VIADD R2, R9.reuse, 0x1 ;  /* 0x0000000109027836 */ /* 0x040fe20000000000 */
[C---:B-1----:R-:W-:Y:S01]  /*01a0*/  ISETP.GE.AND P6, PT, R9.reuse, UR4, PT ;  /* 0x0000000409007c0c */ /* 0x042fe2000bfc6270 */
[C---:B------:R-:W-:Y:S02]  /*01b0*/  VIADD R3, R9.reuse, 0x2 ;  /* 0x0000000209037836 */ /* 0x040fe40000000000 */
[C---:B------:R-:W-:Y:S01]  /*01c0*/  VIADD R8, R9.reuse, 0x3 ;  /* 0x0000000309087836 */ /* 0x040fe20000000000 */
[----:B------:R-:W-:Y:S01]  /*01d0*/  ISETP.GE.AND P5, PT, R2, UR4, PT ;  /* 0x0000000402007c0c */ /* 0x000fe2000bfa6270 */
[----:B------:R-:W-:Y:S01]  /*01e0*/  VIADD R2, R9, 0x4 ;  /* 0x0000000409027836 */ /* 0x000fe20000000000 */
[----:B------:R-:W-:Y:S01]  /*01f0*/  ISETP.GE.AND P0, PT, R3, UR4, PT ;  /* 0x0000000403007c0c */ /* 0x000fe2000bf06270 */
[C---:B------:R-:W-:Y:S01]  /*0200*/  VIADD R3, R9.reuse, 0x5 ;  /* 0x0000000509037836 */ /* 0x040fe20000000000 */
[----:B------:R-:W-:Y:S01]  /*0210*/  ISETP.GE.AND P1, PT, R8, UR4, PT ;  /* 0x0000000408007c0c */ /* 0x000fe2000bf26270 */
[----:B--2---:R-:W-:Y:S01]  /*0220*/  IMAD.WIDE.U32 R4, R9, 0x8, R4 ;  /* 0x0000000809047825 */ /* 0x004fe200078e0004 */
[----:B------:R-:W-:-:S02]  /*0230*/  ISETP.GE.AND P2, PT, R2, UR4, PT ;  /* 0x0000000402007c0c */ /* 0x000fc4000bf46270 */
[----:B------:R-:W-:Y:S01]  /*0240*/  ISETP.GE.AND P3, PT, R3, UR4, PT ;  /* 0x0000000403007c0c */ /* 0x000fe2000bf66270 */
[----:B------:R-:W-:Y:S01]  /*0250*/  IMAD.MOV.U32 R2, RZ, RZ, -0x1 ;  /* 0xffffffffff027424 */ /* 0x000fe200078e00ff */
[----:B------:R-:W-:Y:S01]  /*0260*/  P2R R8, PR, RZ, 0x20 ;  /* 0x00000020ff087803 */ /* 0x000fe20000000000 */
[----:B------:R-:W-:Y:S02]  /*0270*/  IMAD.MOV.U32 R3, RZ, RZ, -0x1 ;  /* 0xffffffffff037424 */ /* 0x000fe400078e00ff */
[C---:B------:R-:W-:Y:S01]  /*0280*/  VIADD R10, R9.reuse, 0x6 ;  /* 0x00000006090a7836 */ /* 0x040fe20000000000 */
[----:B---3--:R0:W5:Y:S01]  /*0290*/  @!P5 LDG.E.64 R12, desc[UR10][R4.64+0x8] ;  /* 0x0000080a040cd981 */ /* 0x008162000c1e1b00 */
[C---:B------:R-:W-:Y:S02]  /*02a0*/  VIADD R11, R9.reuse, 0x7 ;  /* 0x00000007090b7836 */ /* 0x040fe40000000000 */
[C---:B------:R-:W-:Y:S01]  /*02b0*/  VIADD R46, R9.reuse, 0x8 ;  /* 0x00000008092e7836 */ /* 0x040fe20000000000 */
[----:B------:R0:W5:Y:S01]  /*02c0*/  @!P6 LDG.E.64 R2, desc[UR10][R4.64] ;  /* 0x0000000a0402e981 */ /* 0x000162000c1e1b00 */
[----:B------:R-:W-:Y:S01]  /*02d0*/  ISETP.GE.AND P4, PT, R10, UR4, PT ;  /* 0x000000040a007c0c */ /* 0x000fe2000bf86270 */
[----:B----4-:R-:W-:Y:S01]  /*02e0*/  IMAD.WIDE.U32 R6, R9, 0x8, R6 ;  /* 0x0000000809067825 */ /* 0x010fe200078e0006 */
[----:B------:R-:W-:Y:S01]  /*02f0*/  ISETP.GE.AND P5, PT, R11, UR4, PT ;  /* 0x000000040b007c0c */ /* 0x000fe2000bfa6270 */
[----:B------:R0:W5:Y:S01]  /*0300*/  @!P0 LDG.E.64 R14, desc[UR10][R4.64+0x10] ;  /* 0x0000100a040e8981 */ /* 0x000162000c1e1b00 */
[----:B------:R-:W-:-:S03]  /*0310*/  ISETP.GE.AND P6, PT, R46, UR4, PT ;  /* 0x000000042e007c0c */ /* 0x000fc6000bfc6270 */
[----:B------:R0:W5:Y:S04]  /*0320*/  @!P1 LDG.E.64 R16, desc[UR10][R4.64+0x18] ;  /* 0x0000180a04109981 */ /* 0x000168000c1e1b00 */
[----:B------:R0:W5:Y:S04]  /*0330*/  @!P2 LDG.E.64 R18, desc[UR10][R4.64+0x20] ;  /* 0x0000200a0412a981 */ /* 0x000168000c1e1b00 */
[----:B------:R0:W5:Y:S04]  /*0340*/  @!P3 LDG.E.64 R20, desc[UR10][R4.64+0x28] ;  /* 0x0000280a0414b981 */ /* 0x000168000c1e1b00 */
[----:B------:R0:W5:Y:S04]  /*0350*/  @!P4 LDG.E.64 R22, desc[UR10][R4.64+0x30] ;  /* 0x0000300a0416c981 */ /* 0x000168000c1e1b00 */
[----:B------:R0:W5:Y:S04]  /*0360*/  @!P5 LDG.E.64 R24, desc[UR10][R4.64+0x38] ;  /* 0x0000380a0418d981 */ /* 0x000168000c1e1b00 */
[----:B------:R0:W5:Y:S01]  /*0370*/  @!P6 LDG.E.64 R26, desc[UR10][R4.64+0x40] ;  /* 0x0000400a041ae981 */ /* 0x000162000c1e1b00 */
[----:B------:R-:W-:Y:S01]  /*0380*/  BAR.SYNC.DEFER_BLOCKING 0x0 ;  /* 0x0000000000007b1d */ /* 0x000fe20000010000 */
[----:B------:R-:W-:-:S02]  /*0390*/  P2R R10, PR, RZ, 0x1 ;  /* 0x00000001ff0a7803 */ /* 0x000fc40000000000 */
[----:B------:R-:W-:-:S04]  /*03a0*/  ISETP.NE.AND P0, PT, R8, RZ, PT ;  /* 0x000000ff0800720c */ /* 0x000fc80003f05270 */
[----:B------:R-:W-:Y:S02]  /*03b0*/  P2R R8, PR, RZ, 0x1 ;  /* 0x00000001ff087803 */ /* 0x000fe40000000000 */
[----:B------:R-:W-:Y:S01]  /*03c0*/  ISETP.GE.AND P0, PT, R9, UR4, PT ;  /* 0x0000000409007c0c */ /* 0x000fe2000bf06270 */
[----:B------:R-:W1:-:S12]  /*03d0*/  S2UR UR5, SR_CgaCtaId ;  /* 0x00000000000579c3 */ /* 0x000e580000008800 */
[----:B------:R0:W5:Y:S01]  /*03e0*/  @!P0 LDG.E.64 R28, desc[UR10][R6.64] ;  /* 0x0000000a061c8981 */ /* 0x000162000c1e1b00 */
[----:B------:R-:W-:-:S03]  /*03f0*/  ISETP.NE.AND P0, PT, R8, RZ, PT ;  /* 0x000000ff0800720c */ /* 0x000fc60003f05270 */
[----:B------:R0:W5:Y:S04]  /*0400*/  @!P1 LDG.E.64 R34, desc[UR10][R6.64+0x18] ;  /* 0x0000180a06229981 */ /* 0x000168000c1e1b00 */
[----:B------:R0:W5:Y:S04]  /*0410*/  @!P2 LDG.E.64 R36, desc[UR10][R6.64+0x20] ;  /* 0x0000200a0624a981 */ /* 0x000168000c1e1b00 */
[----:B------:R0:W5:Y:S04]  /*0420*/  @!P3 LDG.E.64 R38, desc[UR10][R6.64+0x28] ;  /* 0x0000280a0626b981 */ /* 0x000168000c1e1b00 */
[----:B------:R0:W5:Y:S01]  /*0430*/  @!P0 LDG.E.64 R30, desc[UR10][R6.64+0x8] ;  /* 0x0000080a061e8981 */ /* 0x000162000c1e1b00 */
[----:B------:R-:W-:-:S03]  /*0440*/  ISETP.NE.AND P0, PT, R10, RZ, PT ;  /* 0x000000ff0a00720c */ /* 0x000fc60003f05270 */
[----:B------:R0:W5:Y:S04]  /*0450*/  @!P4 LDG.E.64 R40, desc[UR10][R6.64+0x30] ;  /* 0x0000300a0628c981 */ /* 0x000168000c1e1b00 */
[----:B------:R0:W5:Y:S04]  /*0460*/  @!P5 LDG.E.64 R42, desc[UR10][R6.64+0x38] ;  /* 0x0000380a062ad981 */ /* 0x000168000c1e1b00 */
[----:B------:R0:W5:Y:S04]  /*0470*/  @!P6 LDG.E.64 R44, desc[UR10][R6.64+0x40] ;  /* 0x0000400a062ce981 */ /* 0x000168000c1e1b00 */
[----:B------:R0:W5:Y:S01]  /*0480*/  @!P0 LDG.E.64 R32, desc[UR10][R6.64+0x10] ;  /* 0x0000100a06208981 */ /* 0x000162000c1e1b00 */
[----:B------:R-:W-:Y:S01]  /*0490*/  UMOV UR4, 0x400 ;  /* 0x0000040000047882 */ /* 0x000fe20000000000 */
[----:B------:R-:W2:Y:S01]  /*04a0*/  S2R R46, SR_LANEID ;  /* 0x00000000002e7919 */ /* 0x000ea20000000000 */
[----:B-1----:R-:W-:Y:S01]  /*04b0*/  ULEA UR4, UR5, UR4, 0x18 ;  /* 0x0000000405047291 */ /* 0x002fe2000f8ec0ff */
[----:B------:R-:W-:-:S05]  /*04c0*/  SHF.R.U32.HI R102, RZ, 0x5, R0 ;  /* 0x00000005ff667819 */ /* 0x000fca0000011600 */
[----:B------:R-:W-:-:S04]  /*04d0*/  LEA R47, R0, UR4, 0x2 ;  /* 0x00000004002f7c11 */ /* 0x000fc8000f8e10ff */
[----:B------:R-:W-:Y:S02]  /*04e0*/  LEA R49, R0, R47, 0x7 ;  /* 0x0000002f00317211 */ /* 0x000fe400078e38ff */
[----:B------:R-:W-:-:S03]  /*04f0*/  LEA R48, R102, UR4, 0x2 ;  /* 0x0000000466307c11 */ /* 0x000fc6000f8e10ff */
[----:B------:R-:W-:Y:S01]  /*0500*/  IMAD R51, R0, -0x3c, R49 ;  /* 0xffffffc400337824 */ /* 0x000fe200078e0231 */
[----:B------:R-:W-:Y:S02]  /*0510*/  UIADD3 UR8, UPT, UPT, UR6, 0x6, URZ ;  /* 0x0000000606087890 */ /* 0x000fe4000fffe0ff */
[----:B------:R-:W-:Y:S01]  /*0520*/  UIADD3 UR5, UPT, UPT, -UR6, UR7, URZ ;  /* 0x0000000706057290 */ /* 0x000fe2000fffe1ff */
[----:B0-----:R-:W-:Y:S11]  /*0530*/  BAR.SYNC.DEFER_BLOCKING 0x0 ;  /* 0x0000000000007b1d */ /* 0x001ff60000010000 */
.L_x_201:
[----:B------:R-:W-:Y:S01]  /*0540*/  UISETP.LT.AND UP0, UPT, UR5, 0x6, UPT ;  /* 0x000000060500788c */ /* 0x000fe2000bf01270 */
[----:B------:R-:W-:Y:S01]  /*0550*/  STS [R47], RZ ;  /* 0x000000ff2f007388 */ /* 0x000fe20000000800 */
[----:B------:R-:W-:Y:S01]  /*0560*/  UMOV UR6, 0x1 ;  /* 0x0000000100067882 */ /* 0x000fe20000000000 */
[----:B------:R-:W-:Y:S01]  /*0570*/  UIADD3 UR7, UPT, UPT, UR8, -0x6, URZ ;  /* 0xfffffffa08077890 */ /* 0x000fe2000fffe0ff */
[----:B--2---:R-:W-:Y:S01]  /*0580*/  ISETP.NE.AND P1, PT, R46, 0x1f, PT ;  /* 0x0000001f2e00780c */ /* 0x004fe20003f25270 */
[----:B------:R-:W-:Y:S01]  /*0590*/  USEL UR4, UR5, 0x6, UP0 ;  /* 0x0000000605047887 */ /* 0x000fe20008000000 */
[----:B------:R-:W-:Y:S01]  /*05a0*/  STS [R47+0x400], RZ ;  /* 0x000400ff2f007388 */ /* 0x000fe20000000800 */
[----:B------:R-:W-:Y:S01]  /*05b0*/  ISETP.NE.AND P2, PT, R102, 0x6, PT ;  /* 0x000000066600780c */ /* 0x000fe20003f45270 */
[----:B------:R-:W-:Y:S01]  /*05c0*/  UISETP.GE.AND UP0, UPT, UR8, UR9, UPT ;  /* 0x000000090800728c */ /* 0x000fe2000bf06270 */
[----:B-----5:R-:W-:Y:S01]  /*05d0*/  SHF.R.U64 R4, R2, UR7, R3 ;  /* 0x0000000702047c19 */ /* 0x020fe20008001203 */
[----:B------:R-:W-:Y:S01]  /*05e0*/  USHF.L.U32 UR4, UR6, UR4, URZ ;  /* 0x0000000406047299 */ /* 0x000fe200080006ff */
[----:B------:R-:W-:Y:S01]  /*05f0*/  STS [R47+0x800], RZ ;  /* 0x000800ff2f007388 */ /* 0x000fe20000000800 */
[----:B0-----:R-:W0:Y:S01]  /*0600*/  S2UR UR6, SR_CgaCtaId ;  /* 0x00000000000679c3 */ /* 0x001e220000008800 */
[----:B------:R-:W-:Y:S01]  /*0610*/  ISETP.NE.AND P3, PT, R102, 0x7, PT ;  /* 0x000000076600780c */ /* 0x000fe20003f65270 */
[----:B------:R-:W-:Y:S01]  /*0620*/  UIADD3 UR4, UPT, UPT, UR4, -0x1, URZ ;  /* 0xffffffff04047890 */ /* 0x000fe2000fffe0ff */
[----:B------:R-:W-:Y:S04]  /*0630*/  STS [R47+0xc00], RZ ;  /* 0x000c00ff2f007388 */ /* 0x000fe80000000800 */
[----:B------:R-:W-:Y:S01]  /*0640*/  STS [R47+0x1000], RZ ;  /* 0x001000ff2f007388 */ /* 0x000fe20000000800 */
[----:B------:R-:W-:-:S03]  /*0650*/  LOP3.LUT R4, R4, UR4, RZ, 0xc0, !PT ;  /* 0x0000000404047c12 */ /* 0x000fc6000f8ec0ff */
[----:B------:R-:W-:Y:S02]  /*0660*/  STS [R47+0x1400], RZ ;  /* 0x001400ff2f007388 */ /* 0x000fe40000000800 */
[----:B------:R-:W-:Y:S01]  /*0670*/  IMAD.SHL.U32 R5, R4, 0x400, RZ ;  /* 0x0000040004057824 */ /* 0x000fe200078e00ff */
[----:B------:R-:W-:Y:S01]  /*0680*/  SHF.R.U32.HI R4, RZ, 0x4, R4 ;  /* 0x00000004ff047819 */ /* 0x000fe20000011604 */
[----:B------:R-:W-:Y:S03]  /*0690*/  STS [R47+0x1800], RZ ;  /* 0x001800ff2f007388 */ /* 0x000fe60000000800 */
[----:B------:R-:W-:Y:S01]  /*06a0*/  LOP3.LUT R52, R5, 0x7c00, RZ, 0xc0, !PT ;  /* 0x00007c0005347812 */ /* 0x000fe200078ec0ff */
[----:B------:R-:W-:Y:S01]  /*06b0*/  STS [R47+0x1c00], RZ ;  /* 0x001c00ff2f007388 */ /* 0x000fe20000000800 */
[----:B------:R-:W-:-:S03]  /*06c0*/  LOP3.LUT R4, R4, 0xffffffe, RZ, 0xc0, !PT ;  /* 0x0ffffffe04047812 */ /* 0x000fc600078ec0ff */
[----:B------:R-:W-:Y:S01]  /*06d0*/  STS [R47+0x2000], RZ ;  /* 0x002000ff2f007388 */ /* 0x000fe20000000800 */
[----:B------:R-:W-:Y:S02]  /*06e0*/  IADD3 R52, PT, PT, R4, R47, R52 ;  /* 0x0000002f04347210 */ /* 0x000fe40007ffe034 */
[----:B------:R-:W-:Y:S01]  /*06f0*/  SHF.R.U64 R4, R12, UR7, R13 ;  /* 0x000000070c047c19 */ /* 0x000fe2000800120d */
[----:B------:R-:W-:Y:S03]  /*0700*/  STS [R47+0x2400], RZ ;  /* 0x002400ff2f007388 */ /* 0x000fe60000000800 */
[----:B------:R-:W-:Y:S01]  /*0710*/  LOP3.LUT R4, R4, UR4, RZ, 0xc0, !PT ;  /* 0x0000000404047c12 */ /* 0x000fe2000f8ec0ff */
[----:B------:R-:W-:Y:S04]  /*0720*/  STS [R47+0x2800], RZ ;  /* 0x002800ff2f007388 */ /* 0x000fe80000000800 */
[----:B------:R-:W-:Y:S01]  /*0730*/  STS [R47+0x2c00], RZ ;  /* 0x002c00ff2f007388 */ /* 0x000fe20000000800 */
[----:B------:R-:W-:Y:S01]  /*0740*/  IMAD.SHL.U32 R5, R4, 0x400, RZ ;  /* 0x0000040004057824 */ /* 0x000fe200078e00ff */
[----:B------:R-:W-:-:S02]  /*0750*/  SHF.R.U32.HI R4, RZ, 0x4, R4 ;  /* 0x00000004ff047819 */ /* 0x000fc40000011604 */
[----:B------:R-:W-:Y:S02]  /*0760*/  STS [R47+0x3000], RZ ;  /* 0x003000ff2f007388 */ /* 0x000fe40000000800 */
[----:B------:R-:W-:Y:S02]  /*0770*/  LOP3.LUT R54, R5, 0x7c00, RZ, 0xc0, !PT ;  /* 0x00007c0005367812 */ /* 0x000fe400078ec0ff */
        /* <DEDUP_REMOVED lines=31> */
[----:B------:R-:W1:Y:S02]  /*0970*/  LDS.U16 R50, [R52] ;  /* 0x0000000034327984 */ /* 0x000e640000000400 */
[----:B-1----:R-:W-:-:S05]  /*0980*/  VIADD R5, R50, 0x1 ;  /* 0x0000000132057836 */ /* 0x002fca0000000000 */
[----:B------:R1:W-:Y:S04]  /*0990*/  STS.U16 [R52], R5 ;  /* 0x0000000534007388 */ /* 0x0003e80000000400 */
[----:B------:R-:W2:Y:S01]  /*09a0*/  LDS.U16 R55, [R54] ;  /* 0x0000000036377984 */ /* 0x000ea20000000400 */
[----:B-1----:R-:W-:Y:S01]  /*09b0*/  IMAD.SHL.U32 R5, R4, 0x400, RZ ;  /* 0x0000040004057824 */ /* 0x002fe200078e00ff */
[----:B------:R-:W-:-:S04]  /*09c0*/  SHF.R.U32.HI R4, RZ, 0x4, R4 ;  /* 0x00000004ff047819 */ /* 0x000fc80000011604 */
[----:B------:R-:W-:Y:S02]  /*09d0*/  LOP3.LUT R58, R5, 0x7c00, RZ, 0xc0, !PT ;  /* 0x00007c00053a7812 */ /* 0x000fe400078ec0ff */
[----:B------:R-:W-:-:S04]  /*09e0*/  LOP3.LUT R4, R4, 0xffffffe, RZ, 0xc0, !PT ;  /* 0x0ffffffe04047812 */ /* 0x000fc800078ec0ff */
[----:B------:R-:W-:Y:S02]  /*09f0*/  IADD3 R58, PT, PT, R4, R47, R58 ;  /* 0x0000002f043a7210 */ /* 0x000fe40007ffe03a */
[----:B------:R-:W-:-:S04]  /*0a00*/  SHF.R.U64 R4, R18, UR7, R19 ;  /* 0x0000000712047c19 */ /* 0x000fc80008001213 */
[----:B------:R-:W-:-:S05]  /*0a10*/  LOP3.LUT R4, R4, UR4, RZ, 0xc0, !PT ;  /* 0x0000000404047c12 */ /* 0x000fca000f8ec0ff */
[----:B------:R-:W-:Y:S01]  /*0a20*/  IMAD.SHL.U32 R6, R4, 0x400, RZ ;  /* 0x0000040004067824 */ /* 0x000fe200078e00ff */
[----:B------:R-:W-:-:S04]  /*0a30*/  SHF.R.U32.HI R4, RZ, 0x4, R4 ;  /* 0x00000004ff047819 */ /* 0x000fc80000011604 */
[----:B------:R-:W-:Y:S02]  /*0a40*/  LOP3.LUT R6, R6, 0x7c00, RZ, 0xc0, !PT ;  /* 0x00007c0006067812 */ /* 0x000fe400078ec0ff */
[----:B------:R-:W-:-:S04]  /*0a50*/  LOP3.LUT R4, R4, 0xffffffe, RZ, 0xc0, !PT ;  /* 0x0ffffffe04047812 */ /* 0x000fc800078ec0ff */
[----:B------:R-:W-:Y:S01]  /*0a60*/  IADD3 R60, PT, PT, R4, R47, R6 ;  /* 0x0000002f043c7210 */ /* 0x000fe20007ffe006 */
[----:B--2---:R-:W-:Y:S01]  /*0a70*/  VIADD R7, R55, 0x1 ;  /* 0x0000000137077836 */ /* 0x004fe20000000000 */
[----:B------:R-:W-:-:S04]  /*0a80*/  SHF.R.U64 R4, R20, UR7, R21 ;  /* 0x0000000714047c19 */ /* 0x000fc80008001215 */
[----:B------:R-:W-:Y:S01]  /*0a90*/  STS.U16 [R54], R7 ;  /* 0x0000000736007388 */ /* 0x000fe20000000400 */
[----:B------:R-:W-:-:S03]  /*0aa0*/  LOP3.LUT R4, R4, UR4, RZ, 0xc0, !PT ;  /* 0x0000000404047c12 */ /* 0x000fc6000f8ec0ff */
        /* <DEDUP_REMOVED lines=10> */
[----:B------:R-:W-:-:S04]  /*0b50*/  LOP3.LUT R4, R4, UR4, RZ, 0xc0, !PT ;  /* 0x0000000404047c12 */ /* 0x000fc8000f8ec0ff */
[----:B------:R-:W-:Y:S02]  /*0b60*/  SHF.L.U32 R6, R4, 0xa, RZ ;  /* 0x0000000a04067819 */ /* 0x000fe400000006ff */
[----:B------:R-:W-:Y:S02]  /*0b70*/  SHF.R.U32.HI R4, RZ, 0x4, R4 ;  /* 0x00000004ff047819 */ /* 0x000fe40000011604 */
[----:B------:R-:W-:Y:S02]  /*0b80*/  LOP3.LUT R6, R6, 0x7c00, RZ, 0xc0, !PT ;  /* 0x00007c0006067812 */ /* 0x000fe400078ec0ff */
[----:B------:R-:W-:-:S04]  /*0b90*/  LOP3.LUT R4, R4, 0xffffffe, RZ, 0xc0, !PT ;  /* 0x0ffffffe04047812 */ /* 0x000fc800078ec0ff */
[----:B------:R-:W-:Y:S02]  /*0ba0*/  IADD3 R64, PT, PT, R4, R47, R6 ;  /* 0x0000002f04407210 */ /* 0x000fe40007ffe006 */
[----:B------:R-:W-:Y:S01]  /*0bb0*/  SHF.R.U64 R4, R24, UR7, R25 ;  /* 0x0000000718047c19 */ /* 0x000fe20008001219 */
[----:B--2---:R-:W-:-:S03]  /*0bc0*/  VIADD R7, R59, 0x1 ;  /* 0x000000013b077836 */ /* 0x004fc60000000000 */
[----:B------:R-:W-:Y:S02]  /*0bd0*/  LOP3.LUT R4, R4, UR4, RZ, 0xc0, !PT ;  /* 0x0000000404047c12 */ /* 0x000fe4000f8ec0ff */
[----:B------:R-:W-:Y:S04]  /*0be0*/  STS.U16 [R58], R7 ;  /* 0x000000073a007388 */ /* 0x000fe80000000400 */
        /* <DEDUP_REMOVED lines=10> */
[----:B------:R-:W-:Y:S01]  /*0c90*/  LOP3.LUT R4, R4, UR4, RZ, 0xc0, !PT ;  /* 0x0000000404047c12 */ /* 0x000fe2000f8ec0ff */
[----:B------:R-:W-:Y:S02]  /*0ca0*/  UMOV UR4, 0x400 ;  /* 0x0000040000047882 */ /* 0x000fe40000000000 */
[----:B0-----:R-:W-:Y:S02]  /*0cb0*/  ULEA UR4, UR6, UR4, 0x18 ;  /* 0x0000000406047291 */ /* 0x001fe4000f8ec0ff */
[----:B------:R-:W-:Y:S01]  /*0cc0*/  IMAD.SHL.U32 R6, R4, 0x400, RZ ;  /* 0x0000040004067824 */ /* 0x000fe200078e00ff */
[----:B------:R-:W-:-:S04]  /*0cd0*/  SHF.R.U32.HI R4, RZ, 0x4, R4 ;  /* 0x00000004ff047819 */ /* 0x000fc80000011604 */
[----:B------:R-:W-:Y:S02]  /*0ce0*/  LOP3.LUT R6, R6, 0x7c00, RZ, 0xc0, !PT ;  /* 0x00007c0006067812 */ /* 0x000fe400078ec0ff */
[----:B------:R-:W-:-:S04]  /*0cf0*/  LOP3.LUT R4, R4, 0xffffffe, RZ, 0xc0, !PT ;  /* 0x0ffffffe04047812 */ /* 0x000fc800078ec0ff */
[----:B------:R-:W-:Y:S01]  /*0d00*/  IADD3 R68, PT, PT, R4, R47, R6 ;  /* 0x0000002f04447210 */ /* 0x000fe20007ffe006 */
[----:B--2---:R-:W-:-:S05]  /*0d10*/  VIADD R7, R63, 0x1 ;  /* 0x000000013f077836 */ /* 0x004fca0000000000 */
[----:B------:R-:W-:Y:S04]  /*0d20*/  STS.U16 [R62], R7 ;  /* 0x000000073e007388 */ /* 0x000fe80000000400 */
[----:B------:R-:W0:Y:S02]  /*0d30*/  LDS.U16 R65, [R64] ;  /* 0x0000000040417984 */ /* 0x000e240000000400 */
[----:B0-----:R-:W-:-:S05]  /*0d40*/  VIADD R5, R65, 0x1 ;  /* 0x0000000141057836 */ /* 0x001fca0000000000 */
[----:B------:R-:W-:Y:S04]  /*0d50*/  STS.U16 [R64], R5 ;  /* 0x0000000540007388 */ /* 0x000fe80000000400 */
[----:B------:R-:W0:Y:S02]  /*0d60*/  LDS.U16 R67, [R66] ;  /* 0x0000000042437984 */ /* 0x000e240000000400 */
[----:B0-----:R-:W-:-:S05]  /*0d70*/  VIADD R7, R67, 0x1 ;  /* 0x0000000143077836 */ /* 0x001fca0000000000 */
[----:B------:R-:W-:Y:S04]  /*0d80*/  STS.U16 [R66], R7 ;  /* 0x0000000742007388 */ /* 0x000fe80000000400 */
[----:B------:R-:W0:Y:S02]  /*0d90*/  LDS.U16 R69, [R68] ;  /* 0x0000000044457984 */ /* 0x000e240000000400 */
[----:B0-----:R-:W-:-:S05]  /*0da0*/  VIADD R5, R69, 0x1 ;  /* 0x0000000145057836 */ /* 0x001fca0000000000 */
[----:B------:R-:W-:Y:S01]  /*0db0*/  STS.U16 [R68], R5 ;  /* 0x0000000544007388 */ /* 0x000fe20000000400 */
[----:B------:R-:W-:Y:S06]  /*0dc0*/  BAR.SYNC.DEFER_BLOCKING 0x0 ;  /* 0x0000000000007b1d */ /* 0x000fec0000010000 */
[----:B------:R-:W-:Y:S04]  /*0dd0*/  LDS R70, [R49] ;  /* 0x0000000031467984 */ /* 0x000fe80000000800 */
[----:B------:R-:W0:Y:S04]  /*0de0*/  LDS R71, [R49+0x4] ;  /* 0x0000040031477984 */ /* 0x000e280000000800 */
[----:B------:R-:W1:Y:S04]  /*0df0*/  LDS R72, [R49+0x8] ;  /* 0x0000080031487984 */ /* 0x000e680000000800 */
[----:B------:R-:W2:Y:S04]  /*0e00*/  LDS R73, [R49+0xc] ;  /* 0x00000c0031497984 */ /* 0x000ea80000000800 */
[----:B------:R-:W3:Y:S04]  /*0e10*/  LDS R74, [R49+0x10] ;  /* 0x00001000314a7984 */ /* 0x000ee80000000800 */
[----:B------:R-:W4:Y:S04]  /*0e20*/  LDS R75, [R49+0x14] ;  /* 0x00001400314b7984 */ /* 0x000f280000000800 */
[----:B------:R-:W4:Y:S04]  /*0e30*/  LDS R76, [R49+0x18] ;  /* 0x00001800314c7984 */ /* 0x000f280000000800 */
[----:B------:R-:W4:Y:S04]  /*0e40*/  LDS R77, [R49+0x1c] ;  /* 0x00001c00314d7984 */ /* 0x000f280000000800 */
[----:B------:R-:W4:Y:S04]  /*0e50*/  LDS R78, [R49+0x20] ;  /* 0x00002000314e7984 */ /* 0x000f280000000800 */
[----:B------:R-:W4:Y:S04]  /*0e60*/  LDS R79, [R49+0x24] ;  /* 0x00002400314f7984 */ /* 0x000f280000000800 */
[----:B------:R-:W4:Y:S01]  /*0e70*/  LDS R80, [R49+0x28] ;  /* 0x0000280031507984 */ /* 0x000f220000000800 */
[----:B0-----:R-:W-:-:S03]  /*0e80*/  IMAD.IADD R71, R70, 0x1, R71 ;  /* 0x0000000146477824 */ /* 0x001fc600078e0247 */
[----:B------:R-:W0:Y:S01]  /*0e90*/  LDS R81, [R49+0x2c] ;  /* 0x00002c0031517984 */ /* 0x000e220000000800 */
[----:B-1----:R-:W-:-:S03]  /*0ea0*/  IMAD.IADD R72, R72, 0x1, R71 ;  /* 0x0000000148487824 */ /* 0x002fc600078e0247 */
[----:B------:R-:W1:Y:S01]  /*0eb0*/  LDS R82, [R49+0x30] ;  /* 0x0000300031527984 */ /* 0x000e620000000800 */
[----:B--2---:R-:W-:-:S03]  /*0ec0*/  IMAD.IADD R73, R73, 0x1, R72 ;  /* 0x0000000149497824 */ /* 0x004fc600078e0248 */
[----:B------:R-:W2:Y:S01]  /*0ed0*/  LDS R83, [R49+0x34] ;  /* 0x0000340031537984 */ /* 0x000ea20000000800 */
[----:B---3--:R-:W-:-:S03]  /*0ee0*/  IMAD.IADD R74, R74, 0x1, R73 ;  /* 0x000000014a4a7824 */ /* 0x008fc600078e0249 */
[----:B------:R-:W3:Y:S01]  /*0ef0*/  LDS R84, [R49+0x38] ;  /* 0x0000380031547984 */ /* 0x000ee20000000800 */
[----:B----4-:R-:W-:-:S03]  /*0f00*/  IMAD.IADD R75, R75, 0x1, R74 ;  /* 0x000000014b4b7824 */ /* 0x010fc600078e024a */
[----:B------:R-:W4:Y:S02]  /*0f10*/  LDS R85, [R49+0x3c] ;  /* 0x00003c0031557984 */ /* 0x000f240000000800 */
[----:B------:R-:W-:Y:S02]  /*0f20*/  IADD3 R76, PT, PT, R76, R75, RZ ;  /* 0x0000004b4c4c7210 */ /* 0x000fe40007ffe0ff */
[----:B------:R-:W4:Y:S04]  /*0f30*/  LDS R86, [R49+0x40] ;  /* 0x0000400031567984 */ /* 0x000f280000000800 */
[----:B------:R-:W4:Y:S01]  /*0f40*/  LDS R87, [R49+0x44] ;  /* 0x0000440031577984 */ /* 0x000f220000000800 */
[----:B------:R-:W-:-:S03]  /*0f50*/  IMAD.IADD R77, R77, 0x1, R76 ;  /* 0x000000014d4d7824 */ /* 0x000fc600078e024c */
[----:B------:R-:W4:Y:S01]  /*0f60*/  LDS R88, [R49+0x48] ;  /* 0x0000480031587984 */ /* 0x000f220000000800 */
[----:B------:R-:W-:-:S03]  /*0f70*/  IMAD.IADD R78, R78, 0x1, R77 ;  /* 0x000000014e4e7824 */ /* 0x000fc600078e024d */
[----:B------:R-:W4:Y:S01]  /*0f80*/  LDS R89, [R49+0x4c] ;  /* 0x00004c0031597984 */ /* 0x000f220000000800 */
[----:B------:R-:W-:-:S03]  /*0f90*/  IMAD.IADD R79, R79, 0x1, R78 ;  /* 0x000000014f4f7824 */ /* 0x000fc600078e024e */
[----:B------:R-:W4:Y:S01]  /*0fa0*/  LDS R90, [R49+0x50] ;  /* 0x00005000315a7984 */ /* 0x000f220000000800 */
[----:B------:R-:W-:-:S03]  /*0fb0*/  IMAD.IADD R80, R80, 0x1, R79 ;  /* 0x0000000150507824 */ /* 0x000fc600078e024f */
        /* <DEDUP_REMOVED lines=10> */
[----:B------:R-:W4:Y:S01]  /*1060*/  LDS R96, [R49+0x68] ;  /* 0x0000680031607984 */ /* 0x000f220000000800 */
[----:B------:R-:W-:-:S03]  /*1070*/  IMAD.IADD R86, R86, 0x1, R85 ;  /* 0x0000000156567824 */ /* 0x000fc600078e0255 */
[----:B------:R-:W4:Y:S01]  /*1080*/  LDS R97, [R49+0x6c] ;  /* 0x00006c0031617984 */ /* 0x000f220000000800 */
[----:B------:R-:W-:-:S03]  /*1090*/  IMAD.IADD R87, R87, 0x1, R86 ;  /* 0x0000000157577824 */ /* 0x000fc600078e0256 */
[----:B------:R-:W4:Y:S02]  /*10a0*/  LDS R98, [R49+0x70] ;  /* 0x0000700031627984 */ /* 0x000f240000000800 */
[----:B------:R-:W-:Y:S02]  /*10b0*/  IADD3 R88, PT, PT, R88, R87, RZ ;  /* 0x0000005758587210 */ /* 0x000fe40007ffe0ff */
[----:B------:R-:W4:Y:S03]  /*10c0*/  LDS R99, [R49+0x74] ;  /* 0x0000740031637984 */ /* 0x000f260000000800 */
[----:B------:R-:W-:Y:S01]  /*10d0*/  IMAD.IADD R89, R89, 0x1, R88 ;  /* 0x0000000159597824 */ /* 0x000fe200078e0258 */
[----:B------:R-:W4:Y:S03]  /*10e0*/  LDS R100, [R49+0x78] ;  /* 0x0000780031647984 */ /* 0x000f260000000800 */
[----:B------:R-:W-:Y:S01]  /*10f0*/  IMAD.IADD R90, R90, 0x1, R89 ;  /* 0x000000015a5a7824 */ /* 0x000fe200078e0259 */
[----:B------:R-:W4:Y:S03]  /*1100*/  LDS R101, [R49+0x7c] ;  /* 0x00007c0031657984 */ /* 0x000f260000000800 */
[----:B------:R-:W-:Y:S01]  /*1110*/  IMAD.IADD R91, R91, 0x1, R90 ;  /* 0x000000015b5b7824 */ /* 0x000fe200078e025a */
[----:B------:R-:W4:Y:S03]  /*1120*/  LDS R4, [R49+0x80] ;  /* 0x0000800031047984 */ /* 0x000f260000000800 */
[----:B0-----:R-:W-:-:S04]  /*1130*/  IMAD.IADD R92, R92, 0x1, R91 ;  /* 0x000000015c5c7824 */ /* 0x001fc800078e025b */
[----:B-1----:R-:W-:-:S04]  /*1140*/  IMAD.IADD R93, R93, 0x1, R92 ;  /* 0x000000015d5d7824 */ /* 0x002fc800078e025c */
[----:B--2---:R-:W-:-:S04]  /*1150*/  IMAD.IADD R94, R94, 0x1, R93 ;  /* 0x000000015e5e7824 */ /* 0x004fc800078e025d */
[----:B---3--:R-:W-:-:S04]  /*1160*/  IMAD.IADD R95, R95, 0x1, R94 ;  /* 0x000000015f5f7824 */ /* 0x008fc800078e025e */
[----:B----4-:R-:W-:-:S04]  /*1170*/  IMAD.IADD R96, R96, 0x1, R95 ;  /* 0x0000000160607824 */ /* 0x010fc800078e025f */
[----:B------:R-:W-:-:S04]  /*1180*/  IMAD.IADD R97, R97, 0x1, R96 ;  /* 0x0000000161617824 */ /* 0x000fc800078e0260 */
[----:B------:R-:W-:-:S04]  /*1190*/  IMAD.IADD R98, R98, 0x1, R97 ;  /* 0x0000000162627824 */ /* 0x000fc800078e0261 */
[----:B------:R-:W-:-:S05]  /*11a0*/  IMAD.IADD R99, R99, 0x1, R98 ;  /* 0x0000000163637824 */ /* 0x000fca00078e0262 */
[----:B------:R-:W-:-:S05]  /*11b0*/  IADD3 R100, PT, PT, R100, R99, RZ ;  /* 0x0000006364647210 */ /* 0x000fca0007ffe0ff */
[----:B------:R-:W-:-:S04]  /*11c0*/  IMAD.IADD R101, R101, 0x1, R100 ;  /* 0x0000000165657824 */ /* 0x000fc800078e0264 */
[----:B------:R-:W-:-:S05]  /*11d0*/  IMAD.IADD R103, R4, 0x1, R101 ;  /* 0x0000000104677824 */ /* 0x000fca00078e0265 */
        /* <DEDUP_REMOVED lines=8> */
[----:B------:R-:W0:Y:S02]  /*1260*/  SHFL.UP P0, R104, R105, 0x10, RZ ;  /* 0x0600000069687989 */ /* 0x000e2400000000ff */
[----:B0-----:R-:W-:Y:S01]  /*1270*/  @P0 IMAD.IADD R104, R105, 0x1, R104 ;  /* 0x0000000169680824 */ /* 0x001fe200078e0268 */
[----:B------:R-:W-:-:S03]  /*1280*/  ISETP.NE.AND P0, PT, R102, 0x1, PT ;  /* 0x000000016600780c */ /* 0x000fc60003f05270 */
[----:B------:R-:W-:Y:S01]  /*1290*/  IMAD.IADD R103, R104, 0x1, -R103 ;  /* 0x0000000168677824 */ /* 0x000fe200078e0a67 */
[----:B------:R-:W-:Y:S01]  /*12a0*/  @!P1 STS [R48+0x8400], R104 ;  /* 0x0084006830009388 */ /* 0x000fe20000000800 */
[----:B------:R-:W-:Y:S01]  /*12b0*/  BAR.SYNC.DEFER_BLOCKING 0x0 ;  /* 0x0000000000007b1d */ /* 0x000fe20000010000 */
[----:B------:R-:W-:-:S05]  /*12c0*/  ISETP.NE.AND P1, PT, R102, 0x4, PT ;  /* 0x000000046600780c */ /* 0x000fca0003f25270 */
[----:B------:R-:W0:Y:S04]  /*12d0*/  LDS.128 R4, [UR4+0x8400] ;  /* 0x00840004ff047984 */ /* 0x000e280008000c00 */
[----:B------:R-:W1:Y:S01]  /*12e0*/  LDS.128 R8, [UR4+0x8410] ;  /* 0x00841004ff087984 */ /* 0x000e620008000c00 */
[C---:B0-----:R-:W-:Y:S01]  /*12f0*/  SEL R53, R4.reuse, R53, !P0 ;  /* 0x0000003504357207 */ /* 0x041fe20004000000 */
[----:B------:R-:W-:Y:S01]  /*1300*/  IMAD.IADD R5, R4, 0x1, R5 ;  /* 0x0000000104057824 */ /* 0x000fe200078e0205 */
[----:B------:R-:W-:-:S03]  /*1310*/  ISETP.NE.AND P0, PT, R102, 0x2, PT ;  /* 0x000000026600780c */ /* 0x000fc60003f05270 */
[----:B------:R-:W-:Y:S01]  /*1320*/  IMAD.IADD R6, R6, 0x1, R5 ;  /* 0x0000000106067824 */ /* 0x000fe200078e0205 */
[----:B------:R-:W-:Y:S02]  /*1330*/  SEL R53, R5, R53, !P0 ;  /* 0x0000003505357207 */ /* 0x000fe40004000000 */
[----:B------:R-:W-:Y:S01]  /*1340*/  ISETP.NE.AND P0, PT, R102, 0x3, PT ;  /* 0x000000036600780c */ /* 0x000fe20003f05270 */
[----:B------:R-:W-:-:S03]  /*1350*/  IMAD.IADD R7, R7, 0x1, R6 ;  /* 0x0000000107077824 */ /* 0x000fc600078e0206 */
[----:B------:R-:W-:Y:S01]  /*1360*/  SEL R53, R6, R53, !P0 ;  /* 0x0000003506357207 */ /* 0x000fe20004000000 */
[C---:B-1----:R-:W-:Y:S01]  /*1370*/  IMAD.IADD R8, R7.reuse, 0x1, R8 ;  /* 0x0000000107087824 */ /* 0x042fe200078e0208 */
[----:B------:R-:W-:Y:S02]  /*1380*/  ISETP.NE.AND P0, PT, R102, 0x5, PT ;  /* 0x000000056600780c */ /* 0x000fe40003f05270 */
[----:B------:R-:W-:Y:S02]  /*1390*/  SEL R53, R7, R53, !P1 ;  /* 0x0000003507357207 */ /* 0x000fe40004800000 */
[----:B------:R-:W-:Y:S02]  /*13a0*/  IADD3 R9, PT, PT, R9, R8, RZ ;  /* 0x0000000809097210 */ /* 0x000fe40007ffe0ff */
[----:B------:R-:W-:Y:S02]  /*13b0*/  SEL R53, R8, R53, !P0 ;  /* 0x0000003508357207 */ /* 0x000fe40004000000 */
[----:B------:R-:W-:Y:S01]  /*13c0*/  ISETP.NE.AND P1, PT, R46, RZ, PT ;  /* 0x000000ff2e00720c */ /* 0x000fe20003f25270 */
[----:B------:R-:W-:Y:S01]  /*13d0*/  IMAD.IADD R10, R10, 0x1, R9 ;  /* 0x000000010a0a7824 */ /* 0x000fe200078e0209 */
[----:B------:R-:W-:-:S02]  /*13e0*/  ISETP.GT.U32.AND P0, PT, R0, 0x1f, PT ;  /* 0x0000001f0000780c */ /* 0x000fc40003f04070 */
[----:B------:R-:W-:Y:S01]  /*13f0*/  SEL R53, R9, R53, !P2 ;  /* 0x0000003509357207 */ /* 0x000fe20005000000 */
[----:B------:R-:W-:Y:S01]  /*1400*/  IMAD.IADD R11, R11, 0x1, R10 ;  /* 0x000000010b0b7824 */ /* 0x000fe200078e020a */
[----:B------:R-:W-:Y:S02]  /*1410*/  ISETP.GT.U32.OR P2, PT, R0, 0x1f, P1 ;  /* 0x0000001f0000780c */ /* 0x000fe40000f44470 */
[----:B------:R-:W-:Y:S02]  /*1420*/  SEL R4, R103, RZ, P1 ;  /* 0x000000ff67047207 */ /* 0x000fe40000800000 */
[----:B------:R-:W-:-:S05]  /*1430*/  SEL R53, R10, R53, !P3 ;  /* 0x000000350a357207 */ /* 0x000fca0005800000 */
[----:B------:R-:W-:Y:S01]  /*1440*/  @P0 IMAD.IADD R103, R53, 0x1, R4 ;  /* 0x0000000135670824 */ /* 0x000fe200078e0204 */
[----:B------:R-:W-:-:S03]  /*1450*/  ISETP.NE.AND P0, PT, R0, RZ, PT ;  /* 0x000000ff0000720c */ /* 0x000fc60003f05270 */
[----:B------:R-:W-:-:S05]  /*1460*/  @!P2 IMAD.U32 R103, R11, 0x10000, RZ ;  /* 0x000100000b67a824 */ /* 0x000fca00078e00ff */
[----:B------:R-:W-:Y:S01]  /*1470*/  @!P2 STS [UR4+0x8428], R103 ;  /* 0x00842867ff00a988 */ /* 0x000fe20008000804 */
[----:B------:R-:W-:Y:S06]  /*1480*/  BAR.SYNC.DEFER_BLOCKING 0x0 ;  /* 0x0000000000007b1d */ /* 0x000fec0000010000 */
[----:B------:R-:W0:Y:S02]  /*1490*/  LDS R4, [UR4+0x8428] ;  /* 0x00842804ff047984 */ /* 0x000e240008000800 */
[----:B0-----:R-:W-:-:S05]  /*14a0*/  SEL R4, R4, RZ, P0 ;  /* 0x000000ff04047207 */ /* 0x001fca0000000000 */
[----:B------:R-:W-:-:S04]  /*14b0*/  IMAD.IADD R4, R4, 0x1, R103 ;  /* 0x0000000104047824 */ /* 0x000fc800078e0267 */
[--C-:B------:R-:W-:Y:S01]  /*14c0*/  IMAD.IADD R70, R70, 0x1, R4.reuse ;  /* 0x0000000146467824 */ /* 0x100fe200078e0204 */
[-C--:B------:R-:W-:Y:S01]  /*14d0*/  IADD3 R10, PT, PT, R75, R4.reuse, RZ ;  /* 0x000000044b0a7210 */ /* 0x080fe20007ffe0ff */
[--C-:B------:R-:W-:Y:S01]  /*14e0*/  IMAD.IADD R6, R71, 0x1, R4.reuse ;  /* 0x0000000147067824 */ /* 0x100fe200078e0204 */
[-C--:B------:R-:W-:Y:S01]  /*14f0*/  IADD3 R114, PT, PT, R87, R4.reuse, RZ ;  /* 0x0000000457727210 */ /* 0x080fe20007ffe0ff */
[--C-:B------:R-:W-:Y:S01]  /*1500*/  IMAD.IADD R72, R72, 0x1, R4.reuse ;  /* 0x0000000148487824 */ /* 0x100fe200078e0204 */
[----:B------:R-:W-:Y:S01]  /*1510*/  IADD3 R99, PT, PT, R99, R4, RZ ;  /* 0x0000000463637210 */ /* 0x000fe20007ffe0ff */
[--C-:B------:R-:W-:Y:S01]  /*1520*/  IMAD.IADD R8, R73, 0x1, R4.reuse ;  /* 0x0000000149087824 */ /* 0x100fe200078e0204 */
[----:B------:R-:W-:Y:S01]  /*1530*/  STS [R49], R4 ;  /* 0x0000000431007388 */ /* 0x000fe20000000800 */
[--C-:B------:R-:W-:Y:S02]  /*1540*/  IMAD.IADD R74, R74, 0x1, R4.reuse ;  /* 0x000000014a4a7824 */ /* 0x100fe400078e0204 */
[--C-:B------:R-:W-:Y:S01]  /*1550*/  IMAD.IADD R76, R76, 0x1, R4.reuse ;  /* 0x000000014c4c7824 */ /* 0x100fe200078e0204 */
[----:B------:R-:W-:Y:S01]  /*1560*/  STS [R49+0x4], R70 ;  /* 0x0000044631007388 */ /* 0x000fe20000000800 */
[----:B------:R-:W-:-:S02]  /*1570*/  IMAD.IADD R104, R77, 0x1, R4 ;  /* 0x000000014d687824 */ /* 0x000fc400078e0204 */
[--C-:B------:R-:W-:Y:S01]  /*1580*/  IMAD.IADD R78, R78, 0x1, R4.reuse ;  /* 0x000000014e4e7824 */ /* 0x100fe200078e0204 */
[----:B------:R-:W-:Y:S01]  /*1590*/  STS [R49+0x8], R6 ;  /* 0x0000080631007388 */ /* 0x000fe20000000800 */
[--C-:B------:R-:W-:Y:S02]  /*15a0*/  IMAD.IADD R106, R79, 0x1, R4.reuse ;  /* 0x000000014f6a7824 */ /* 0x100fe400078e0204 */
[--C-:B------:R-:W-:Y:S01]  /*15b0*/  IMAD.IADD R80, R80, 0x1, R4.reuse ;  /* 0x0000000150507824 */ /* 0x100fe200078e0204 */
[----:B------:R-:W-:Y:S01]  /*15c0*/  STS [R49+0xc], R72 ;  /* 0x00000c4831007388 */ /* 0x000fe20000000800 */
        /* <DEDUP_REMOVED lines=27> */
[----:B------:R-:W-:-:S03]  /*1780*/  IMAD.IADD R101, R101, 0x1, R4 ;  /* 0x0000000165657824 */ /* 0x000fc600078e0204 */
[----:B------:R-:W-:Y:S04]  /*1790*/  STS [R49+0x34], R82 ;  /* 0x0000345231007388 */ /* 0x000fe80000000800 */
        /* <DEDUP_REMOVED lines=18> */
[----:B------:R-:W-:Y:S01]  /*18c0*/  STS [R49+0x80], R101 ;  /* 0x0000806531007388 */ /* 0x000fe20000000800 */
[----:B------:R-:W-:Y:S06]  /*18d0*/  BAR.SYNC.DEFER_BLOCKING 0x0 ;  /* 0x0000000000007b1d */ /* 0x000fec0000010000 */
[----:B------:R-:W0:Y:S04]  /*18e0*/  LDS.U16 R54, [R54] ;  /* 0x0000000036367984 */ /* 0x000e280000000400 */
[----:B------:R-:W1:Y:S04]  /*18f0*/  LDS.U16 R5, [R52] ;  /* 0x0000000034057984 */ /* 0x000e680000000400 */
[----:B------:R-:W2:Y:S04]  /*1900*/  LDS.U16 R56, [R56] ;  /* 0x0000000038387984 */ /* 0x000ea80000000400 */
[----:B------:R-:W3:Y:S04]  /*1910*/  LDS.U16 R58, [R58] ;  /* 0x000000003a3a7984 */ /* 0x000ee80000000400 */
[----:B------:R-:W4:Y:S04]  /*1920*/  LDS.U16 R60, [R60] ;  /* 0x000000003c3c7984 */ /* 0x000f280000000400 */
[----:B------:R-:W4:Y:S04]  /*1930*/  LDS.U16 R62, [R62] ;  /* 0x000000003e3e7984 */ /* 0x000f280000000400 */
[----:B------:R-:W4:Y:S04]  /*1940*/  LDS.U16 R64, [R64] ;  /* 0x0000000040407984 */ /* 0x000f280000000400 */
[----:B------:R-:W4:Y:S04]  /*1950*/  LDS.U16 R66, [R66] ;  /* 0x0000000042427984 */ /* 0x000f280000000400 */
[----:B------:R-:W4:Y:S01]  /*1960*/  LDS.U16 R68, [R68] ;  /* 0x0000000044447984 */ /* 0x000f220000000400 */
[----:B0-----:R-:W-:-:S02]  /*1970*/  IMAD.IADD R7, R55, 0x1, R54 ;  /* 0x0000000137077824 */ /* 0x001fc400078e0236 */
[----:B-1----:R-:W-:Y:S02]  /*1980*/  IMAD.IADD R5, R50, 0x1, R5 ;  /* 0x0000000132057824 */ /* 0x002fe400078e0205 */
[----:B--2---:R-:W-:Y:S02]  /*1990*/  IMAD.IADD R9, R57, 0x1, R56 ;  /* 0x0000000139097824 */ /* 0x004fe400078e0238 */
[----:B---3--:R-:W-:Y:S02]  /*19a0*/  IMAD.IADD R11, R59, 0x1, R58 ;  /* 0x000000013b0b7824 */ /* 0x008fe400078e023a */
[----:B----4-:R-:W-:Y:S02]  /*19b0*/  IMAD.IADD R55, R61, 0x1, R60 ;  /* 0x000000013d377824 */ /* 0x010fe400078e023c */
[----:B------:R-:W-:Y:S02]  /*19c0*/  IMAD.IADD R62, R63, 0x1, R62 ;  /* 0x000000013f3e7824 */ /* 0x000fe400078e023e */
[----:B------:R-:W-:-:S02]  /*19d0*/  IMAD.IADD R64, R65, 0x1, R64 ;  /* 0x0000000141407824 */ /* 0x000fc400078e0240 */
[----:B------:R-:W-:Y:S02]  /*19e0*/  IMAD.IADD R66, R67, 0x1, R66 ;  /* 0x0000000143427824 */ /* 0x000fe400078e0242 */
[----:B------:R-:W-:Y:S01]  /*19f0*/  IMAD.IADD R68, R69, 0x1, R68 ;  /* 0x0000000145447824 */ /* 0x000fe200078e0244 */
[----:B------:R-:W-:Y:S06]  /*1a00*/  BAR.SYNC.DEFER_BLOCKING 0x0 ;  /* 0x0000000000007b1d */ /* 0x000fec0000010000 */
[----:B------:R-:W-:Y:S05]  /*1a10*/  BRA.U UP0, `(.L_x_200) ;  /* 0x0000000100d07547 */ /* 0x000fea000b800000 */
[----:B------:R-:W-:Y:S01]  /*1a20*/  LEA R5, R5, UR4, 0x3 ;  /* 0x0000000405057c11 */ /* 0x000fe2000f8e18ff */
[----:B------:R-:W-:Y:S01]  /*1a30*/  UIADD3 UR8, UPT, UPT, UR8, 0x6, URZ ;  /* 0x0000000608087890 */ /* 0x000fe2000fffe0ff */
[----:B------:R-:W-:Y:S01]  /*1a40*/  LEA R7, R7, UR4, 0x3 ;  /* 0x0000000407077c11 */ /* 0x000fe2000f8e18ff */
[----:B------:R-:W-:Y:S01]  /*1a50*/  UIADD3 UR5, UPT, UPT, UR5, -0x6, URZ ;  /* 0xfffffffa05057890 */ /* 0x000fe2000fffe0ff */
[----:B------:R-:W-:Y:S01]  /*1a60*/  LEA R9, R9, UR4, 0x3 ;  /* 0x0000000409097c11 */ /* 0x000fe2000f8e18ff */
[----:B------:R0:W-:Y:S01]  /*1a70*/  STS.64 [R5], R2 ;  /* 0x0000000205007388 */ /* 0x0001e20000000a00 */
[----:B------:R-:W-:Y:S02]  /*1a80*/  LEA R11, R11, UR4, 0x3 ;  /* 0x000000040b0b7c11 */ /* 0x000fe4000f8e18ff */
[----:B------:R-:W-:Y:S01]  /*1a90*/  LEA R55, R55, UR4, 0x3 ;  /* 0x0000000437377c11 */ /* 0x000fe2000f8e18ff */
[----:B------:R0:W-:Y:S01]  /*1aa0*/  STS.64 [R7], R12 ;  /* 0x0000000c07007388 */ /* 0x0001e20000000a00 */
[----:B------:R-:W-:-:S02]  /*1ab0*/  LEA R57, R62, UR4, 0x3 ;  /* 0x000000043e397c11 */ /* 0x000fc4000f8e18ff */
[----:B------:R-:W-:Y:S01]  /*1ac0*/  LEA R59, R64, UR4, 0x3 ;  /* 0x00000004403b7c11 */ /* 0x000fe2000f8e18ff */
[----:B------:R0:W-:Y:S01]  /*1ad0*/  STS.64 [R9], R14 ;  /* 0x0000000e09007388 */ /* 0x0001e20000000a00 */
[----:B------:R-:W-:Y:S02]  /*1ae0*/  LEA R61, R66, UR4, 0x3 ;  /* 0x00000004423d7c11 */ /* 0x000fe4000f8e18ff */
[----:B------:R-:W-:Y:S01]  /*1af0*/  LEA R63, R68, UR4, 0x3 ;  /* 0x00000004443f7c11 */ /* 0x000fe2000f8e18ff */
[----:B------:R0:W-:Y:S04]  /*1b00*/  STS.64 [R11], R16 ;  /* 0x000000100b007388 */ /* 0x0001e80000000a00 */
[----:B------:R0:W-:Y:S04]  /*1b10*/  STS.64 [R55], R18 ;  /* 0x0000001237007388 */ /* 0x0001e80000000a00 */
[----:B------:R0:W-:Y:S04]  /*1b20*/  STS.64 [R57], R20 ;  /* 0x0000001439007388 */ /* 0x0001e80000000a00 */
[----:B------:R0:W-:Y:S04]  /*1b30*/  STS.64 [R59], R22 ;  /* 0x000000163b007388 */ /* 0x0001e80000000a00 */
[----:B------:R0:W-:Y:S04]  /*1b40*/  STS.64 [R61], R24 ;  /* 0x000000183d007388 */ /* 0x0001e80000000a00 */
[----:B------:R0:W-:Y:S01]  /*1b50*/  STS.64 [R63], R26 ;  /* 0x0000001a3f007388 */ /* 0x0001e20000000a00 */
[----:B------:R-:W-:Y:S06]  /*1b60*/  BAR.SYNC.DEFER_BLOCKING 0x0 ;  /* 0x0000000000007b1d */ /* 0x000fec0000010000 */
[----:B------:R0:W1:Y:S04]  /*1b70*/  LDS.64 R2, [R51] ;  /* 0x0000000033027984 */ /* 0x0000680000000a00 */
[----:B------:R0:W3:Y:S04]  /*1b80*/  LDS.64 R12, [R51+0x8] ;  /* 0x00000800330c7984 */ /* 0x0000e80000000a00 */
[----:B------:R0:W4:Y:S04]  /*1b90*/  LDS.64 R14, [R51+0x10] ;  /* 0x00001000330e7984 */ /* 0x0001280000000a00 */
[----:B------:R0:W2:Y:S04]  /*1ba0*/  LDS.64 R16, [R51+0x18] ;  /* 0x0000180033107984 */ /* 0x0000a80000000a00 */
[----:B------:R0:W0:Y:S04]  /*1bb0*/  LDS.64 R18, [R51+0x20] ;  /* 0x0000200033127984 */ /* 0x0000280000000a00 */
[----:B------:R0:W0:Y:S04]  /*1bc0*/  LDS.64 R20, [R51+0x28] ;  /* 0x0000280033147984 */ /* 0x0000280000000a00 */
[----:B------:R0:W0:Y:S04]  /*1bd0*/  LDS.64 R22, [R51+0x30] ;  /* 0x0000300033167984 */ /* 0x0000280000000a00 */
[----:B------:R0:W0:Y:S04]  /*1be0*/  LDS.64 R24, [R51+0x38] ;  /* 0x0000380033187984 */ /* 0x0000280000000a00 */
[----:B------:R0:W0:Y:S01]  /*1bf0*/  LDS.64 R26, [R51+0x40] ;  /* 0x00004000331a7984 */ /* 0x0000220000000a00 */
[----:B------:R-:W-:Y:S06]  /*1c00*/  BAR.SYNC.DEFER_BLOCKING 0x0 ;  /* 0x0000000000007b1d */ /* 0x000fec0000010000 */
[----:B------:R0:W-:Y:S04]  /*1c10*/  STS.64 [R5], R28 ;  /* 0x0000001c05007388 */ /* 0x0001e80000000a00 */
[----:B------:R0:W-:Y:S04]  /*1c20*/  STS.64 [R7], R30 ;  /* 0x0000001e07007388 */ /* 0x0001e80000000a00 */
[----:B------:R0:W-:Y:S04]  /*1c30*/  STS.64 [R9], R32 ;  /* 0x0000002009007388 */ /* 0x0001e80000000a00 */
[----:B------:R0:W-:Y:S04]  /*1c40*/  STS.64 [R11], R34 ;  /* 0x000000220b007388 */ /* 0x0001e80000000a00 */
[----:B------:R0:W-:Y:S04]  /*1c50*/  STS.64 [R55], R36 ;  /* 0x0000002437007388 */ /* 0x0001e80000000a00 */
[----:B------:R0:W-:Y:S04]  /*1c60*/  STS.64 [R57], R38 ;  /* 0x0000002639007388 */ /* 0x0001e80000000a00 */
[----:B------:R0:W-:Y:S04]  /*1c70*/  STS.64 [R59], R40 ;  /* 0x000000283b007388 */ /* 0x0001e80000000a00 */
[----:B------:R0:W-:Y:S04]  /*1c80*/  STS.64 [R61], R42 ;  /* 0x0000002a3d007388 */ /* 0x0001e80000000a00 */
[----:B------:R0:W-:Y:S01]  /*1c90*/  STS.64 [R63], R44 ;  /* 0x0000002c3f007388 */ /* 0x0001e20000000a00 */
[----:B------:R-:W-:Y:S06]  /*1ca0*/  BAR.SYNC.DEFER_BLOCKING 0x0 ;  /* 0x0000000000007b1d */ /* 0x000fec0000010000 */
[----:B------:R0:W0:Y:S04]  /*1cb0*/  LDS.64 R28, [R51] ;  /* 0x00000000331c7984 */ /* 0x0000280000000a00 */
[----:B------:R0:W0:Y:S04]  /*1cc0*/  LDS.64 R30, [R51+0x8] ;  /* 0x00000800331e7984 */ /* 0x0000280000000a00 */
[----:B------:R0:W0:Y:S04]  /*1cd0*/  LDS.64 R32, [R51+0x10] ;  /* 0x0000100033207984 */ /* 0x0000280000000a00 */
[----:B------:R0:W0:Y:S04]  /*1ce0*/  LDS.64 R34, [R51+0x18] ;  /* 0x0000180033227984 */ /* 0x0000280000000a00 */
[----:B------:R0:W0:Y:S04]  /*1cf0*/  LDS.64 R36, [R51+0x20] ;  /* 0x0000200033247984 */ /* 0x0000280000000a00 */
[----:B------:R0:W0:Y:S04]  /*1d00*/  LDS.64 R38, [R51+0x28] ;  /* 0x0000280033267984 */ /* 0x0000280000000a00 */
[----:B------:R0:W0:Y:S04]  /*1d10*/  LDS.64 R40, [R51+0x30] ;  /* 0x0000300033287984 */ /* 0x0000280000000a00 */
[----:B------:R0:W0:Y:S04]  /*1d20*/  LDS.64 R42, [R51+0x38] ;  /* 0x00003800332a7984 */ /* 0x0000280000000a00 */
[----:B------:R0:W0:Y:S01]  /*1d30*/  LDS.64 R44, [R51+0x40] ;  /* 0x00004000332c7984 */ /* 0x0000220000000a00 */
[----:B------:R-:W-:Y:S06]  /*1d40*/  BAR.SYNC.DEFER_BLOCKING 0x0 ;  /* 0x0000000000007b1d */ /* 0x000fec0000010000 */
[----:B-1234-:R-:W-:Y:S05]  /*1d50*/  BRA `(.L_x_201) ;  /* 0xffffffe400f87947 */ /* 0x01efea000383ffff */
.L_x_200:
[----:B------:R-:W-:Y:S01]  /*1d60*/  LEA R49, R5, UR4, 0x3 ;  /* 0x0000000405317c11 */ /* 0x000fe2000f8e18ff */
[----:B------:R-:W0:Y:S01]  /*1d70*/  LDCU.64 UR6, c[0x0][0x3a0] ;  /* 0x00007400ff0677ac */ /* 0x000e220008000a00 */
[----:B------:R-:W-:Y:S01]  /*1d80*/  LEA R53, R7, UR4, 0x3 ;  /* 0x0000000407357c11 */ /* 0x000fe2000f8e18ff */
[----:B------:R-:W-:Y:S01]  /*1d90*/  IMAD R52, R0, -0x40, R51 ;  /* 0xffffffc000347824 */ /* 0x000fe200078e0233 */
[----:B------:R-:W-:Y:S01]  /*1da0*/  LEA R57, R9, UR4, 0x3 ;  /* 0x0000000409397c11 */ /* 0x000fe2000f8e18ff */
[----:B------:R-:W-:Y:S01]  /*1db0*/  STS.64 [R49], R2 ;  /* 0x0000000231007388 */ /* 0x000fe20000000a00 */
[----:B------:R-:W-:Y:S01]  /*1dc0*/  LEA R59, R11, UR4, 0x3 ;  /* 0x000000040b3b7c11 */ /* 0x000fe2000f8e18ff */
[----:B------:R-:W1:Y:S01]  /*1dd0*/  LDC.64 R50, c[0x0][0x398] ;  /* 0x0000e600ff327b82 */ /* 0x000e620000000a00 */
[----:B------:R-:W-:Y:S01]  /*1de0*/  LEA R55, R55, UR4, 0x3 ;  /* 0x0000000437377c11 */ /* 0x000fe2000f8e18ff */
[----:B------:R-:W-:Y:S01]  /*1df0*/  STS.64 [R53], R12 ;  /* 0x0000000c35007388 */ /* 0x000fe20000000a00 */
[----:B------:R-:W-:-:S02]  /*1e00*/  LEA R61, R62, UR4, 0x3 ;  /* 0x000000043e3d7c11 */ /* 0x000fc4000f8e18ff */
[----:B------:R-:W-:Y:S01]  /*1e10*/  LEA R63, R64, UR4, 0x3 ;  /* 0x00000004403f7c11 */ /* 0x000fe2000f8e18ff */
[----:B------:R-:W-:Y:S01]  /*1e20*/  STS.64 [R57], R14 ;  /* 0x0000000e39007388 */ /* 0x000fe20000000a00 */
[----:B------:R-:W-:Y:S02]  /*1e30*/  LEA R65, R66, UR4, 0x3 ;  /* 0x0000000442417c11 */ /* 0x000fe4000f8e18ff */
[----:B------:R-:W-:Y:S01]  /*1e40*/  LEA R67, R68, UR4, 0x3 ;  /* 0x0000000444437c11 */ /* 0x000fe2000f8e18ff */
[----:B------:R-:W-:Y:S01]  /*1e50*/  STS.64 [R59], R16 ;  /* 0x000000103b007388 */ /* 0x000fe20000000a00 */
[----:B0-----:R-:W-:-:S03]  /*1e60*/  MOV R4, UR7 ;  /* 0x0000000700047c02 */ /* 0x001fc60008000f00 */
[----:B------:R-:W-:Y:S01]  /*1e70*/  STS.64 [R55], R18 ;  /* 0x0000001237007388 */ /* 0x000fe20000000a00 */
[----:B------:R-:W-:-:S03]  /*1e80*/  ISETP.LT.U32.AND P2, PT, R0, UR6, PT ;  /* 0x0000000600007c0c */ /* 0x000fc6000bf41070 */
[----:B------:R-:W-:Y:S01]  /*1e90*/  STS.64 [R61], R20 ;  /* 0x000000143d007388 */ /* 0x000fe20000000a00 */
[----:B------:R-:W-:-:S03]  /*1ea0*/  ISETP.GT.U32.AND.EX P2, PT, R4, RZ, PT, P2 ;  /* 0x000000ff0400720c */ /* 0x000fc60003f44120 */
[----:B------:R0:W-:Y:S04]  /*1eb0*/  STS.64 [R63], R22 ;  /* 0x000000163f007388 */ /* 0x0001e80000000a00 */
[----:B------:R2:W-:Y:S04]  /*1ec0*/  STS.64 [R65], R24 ;  /* 0x0000001841007388 */ /* 0x0005e80000000a00 */
[----:B------:R3:W-:Y:S01]  /*1ed0*/  STS.64 [R67], R26 ;  /* 0x0000001a43007388 */ /* 0x0007e20000000a00 */
[----:B------:R-:W-:Y:S01]  /*1ee0*/  BAR.SYNC.DEFER_BLOCKING 0x0 ;  /* 0x0000000000007b1d */ /* 0x000fe20000010000 */
[----:B0-----:R-:W-:-:S02]  /*1ef0*/  VIADD R22, R0, 0x100 ;  /* 0x0000010000167836 */ /* 0x001fc40000000000 */
[C---:B------:R-:W-:Y:S02]  /*1f00*/  VIADD R23, R0.reuse, 0x200 ;  /* 0x0000020000177836 */ /* 0x040fe40000000000 */
[----:B--2---:R-:W-:Y:S01]  /*1f10*/  VIADD R24, R0, 0x300 ;  /* 0x0000030000187836 */ /* 0x004fe20000000000 */
[----:B------:R-:W-:Y:S02]  /*1f20*/  ISETP.LT.U32.AND P1, PT, R22, UR6, PT ;  /* 0x0000000616007c0c */ /* 0x000fe4000bf21070 */
[----:B---3--:R-:W-:Y:S02]  /*1f30*/  LOP3.LUT R26, R0, 0x400, RZ, 0xfc, !PT ;  /* 0x00000400001a7812 */ /* 0x008fe400078efcff */
[----:B------:R-:W-:Y:S02]  /*1f40*/  ISETP.LT.U32.AND P0, PT, R23, UR6, PT ;  /* 0x0000000617007c0c */ /* 0x000fe4000bf01070 */
[----:B------:R-:W-:Y:S02]  /*1f50*/  ISETP.LT.U32.AND P4, PT, R24, UR6, PT ;  /* 0x0000000618007c0c */ /* 0x000fe4000bf81070 */
[----:B------:R-:W-:Y:S01]  /*1f60*/  ISETP.LT.U32.AND P6, PT, R26, UR6, PT ;  /* 0x000000061a007c0c */ /* 0x000fe2000bfc1070 */
[----:B------:R-:W0:Y:S04]  /*1f70*/  LDS.64 R2, [R52] ;  /* 0x0000000034027984 */ /* 0x000e280000000a00 */
[----:B------:R-:W-:Y:S04]  /*1f80*/  LDS.64 R4, [R52+0x800] ;  /* 0x0008000034047984 */ /* 0x000fe80000000a00 */
[----:B------:R-:W-:Y:S04]  /*1f90*/  LDS.64 R6, [R52+0x1000] ;  /* 0x0010000034067984 */ /* 0x000fe80000000a00 */
[----:B------:R-:W-:Y:S04]  /*1fa0*/  LDS.64 R8, [R52+0x1800] ;  /* 0x0018000034087984 */ /* 0x000fe80000000a00 */
[----:B------:R-:W-:Y:S04]  /*1fb0*/  LDS.64 R10, [R52+0x2000] ;  /* 0x00200000340a7984 */ /* 0x000fe80000000a00 */
[----:B------:R-:W-:Y:S04]  /*1fc0*/  LDS.64 R12, [R52+0x2800] ;  /* 0x00280000340c7984 */ /* 0x000fe80000000a00 */
[----:B------:R-:W-:Y:S04]  /*1fd0*/  LDS.64 R14, [R52+0x3000] ;  /* 0x00300000340e7984 */ /* 0x000fe80000000a00 */
[----:B------:R-:W-:Y:S04]  /*1fe0*/  LDS.64 R16, [R52+0x3800] ;  /* 0x0038000034107984 */ /* 0x000fe80000000a00 */
[----:B------:R-:W-:Y:S01]  /*1ff0*/  LDS.64 R18, [R52+0x4000] ;  /* 0x0040000034127984 */ /* 0x000fe20000000a00 */
[----:B------:R-:W-:Y:S06]  /*2000*/  BAR.SYNC.DEFER_BLOCKING 0x0 ;  /* 0x0000000000007b1d */ /* 0x000fec0000010000 */
[----:B------:R2:W-:Y:S04]  /*2010*/  STS.64 [R49], R28 ;  /* 0x0000001c31007388 */ /* 0x0005e80000000a00 */
[----:B------:R-:W-:Y:S04]  /*2020*/  STS.64 [R53], R30 ;  /* 0x0000001e35007388 */ /* 0x000fe80000000a00 */
[----:B------:R-:W-:Y:S04]  /*2030*/  STS.64 [R57], R32 ;  /* 0x0000002039007388 */ /* 0x000fe80000000a00 */
[----:B------:R-:W-:Y:S01]  /*2040*/  STS.64 [R59], R34 ;  /* 0x000000223b007388 */ /* 0x000fe20000000a00 */
[----:B--2---:R-:W2:Y:S01]  /*2050*/  LDC.64 R48, c[0x0][0x388] ;  /* 0x0000e200ff307b82 */ /* 0x004ea20000000a00 */
[----:B------:R-:W-:-:S02]  /*2060*/  IMAD.U32 R28, RZ, RZ, UR7 ;  /* 0x00000007ff1c7e24 */ /* 0x000fc4000f8e00ff */
[----:B------:R1:W-:Y:S03]  /*2070*/  STS.64 [R55], R36 ;  /* 0x0000002437007388 */ /* 0x0003e60000000a00 */
[----:B------:R-:W-:Y:S01]  /*2080*/  ISETP.GT.U32.AND.EX P1, PT, R28, RZ, PT, P1 ;  /* 0x000000ff1c00720c */ /* 0x000fe20003f24110 */
[----:B------:R3:W-:Y:S04]  /*2090*/  STS.64 [R61], R38 ;  /* 0x000000263d007388 */ /* 0x0007e80000000a00 */
[----:B------:R-:W-:Y:S04]  /*20a0*/  STS.64 [R63], R40 ;  /* 0x000000283f007388 */ /* 0x000fe80000000a00 */
[----:B------:R-:W-:Y:S01]  /*20b0*/  STS.64 [R65], R42 ;  /* 0x0000002a41007388 */ /* 0x000fe20000000a00 */
[----:B-1----:R-:W-:-:S03]  /*20c0*/  IMAD.WIDE.U32 R36, R0, 0x8, R50 ;  /* 0x0000000800247825 */ /* 0x002fc600078e0032 */
[----:B------:R-:W-:Y:S01]  /*20d0*/  STS.64 [R67], R44 ;  /* 0x0000002c43007388 */ /* 0x000fe20000000a00 */
[C---:B---3--:R-:W-:Y:S02]  /*20e0*/  VIADD R38, R0.reuse, 0x500 ;  /* 0x0000050000267836 */ /* 0x048fe40000000000 */
[C---:B------:R-:W-:Y:S01]  /*20f0*/  VIADD R39, R0.reuse, 0x600 ;  /* 0x0000060000277836 */ /* 0x040fe20000000000 */
[----:B------:R-:W-:Y:S01]  /*2100*/  BAR.SYNC.DEFER_BLOCKING 0x0 ;  /* 0x0000000000007b1d */ /* 0x000fe20000010000 */
[----:B--2---:R-:W-:Y:S01]  /*2110*/  IMAD.WIDE.U32 R34, R0, 0x8, R48 ;  /* 0x0000000800227825 */ /* 0x004fe200078e0030 */
[----:B------:R-:W-:Y:S02]  /*2120*/  ISETP.LT.U32.AND P5, PT, R38, UR6, PT ;  /* 0x0000000626007c0c */ /* 0x000fe4000bfa1070 */
[----:B------:R-:W-:Y:S01]  /*2130*/  ISETP.LT.U32.AND P3, PT, R39, UR6, PT ;  /* 0x0000000627007c0c */ /* 0x000fe2000bf61070 */
[C---:B------:R-:W-:Y:S01]  /*2140*/  VIADD R38, R0.reuse, 0x700 ;  /* 0x0000070000267836 */ /* 0x040fe20000000000 */
[----:B------:R-:W-:Y:S01]  /*2150*/  LOP3.LUT R0, R0, 0x800, RZ, 0xfc, !PT ;  /* 0x0000080000007812 */ /* 0x000fe200078efcff */
[----:B------:R-:W1:Y:S04]  /*2160*/  @P2 LDS.64 R46, [R52] ;  /* 0x00000000342e2984 */ /* 0x000e680000000a00 */
[----:B------:R-:W2:Y:S04]  /*2170*/  LDS.64 R20, [R52+0x800] ;  /* 0x0008000034147984 */ /* 0x000ea80000000a00 */
[----:B------:R-:W3:Y:S04]  /*2180*/  LDS.64 R22, [R52+0x1000] ;  /* 0x0010000034167984 */ /* 0x000ee80000000a00 */
[----:B------:R-:W4:Y:S04]  /*2190*/  LDS.64 R24, [R52+0x1800] ;  /* 0x0018000034187984 */ /* 0x000f280000000a00 */
[----:B------:R-:W5:Y:S04]  /*21a0*/  LDS.64 R26, [R52+0x2000] ;  /* 0x00200000341a7984 */ /* 0x000f680000000a00 */
[----:B------:R-:W5:Y:S04]  /*21b0*/  LDS.64 R28, [R52+0x2800] ;  /* 0x00280000341c7984 */ /* 0x000f680000000a00 */
[----:B------:R-:W5:Y:S04]  /*21c0*/  LDS.64 R30, [R52+0x3000] ;  /* 0x00300000341e7984 */ /* 0x000f680000000a00 */
[----:B------:R-:W5:Y:S04]  /*21d0*/  LDS.64 R32, [R52+0x3800] ;  /* 0x0038000034207984 */ /* 0x000f680000000a00 */
[----:B0-----:R0:W-:Y:S04]  /*21e0*/  @P2 STG.E.64 desc[UR10][R34.64], R2 ;  /* 0x0000000222002986 */ /* 0x0011e8000c101b0a */
[----:B-1----:R1:W-:Y:S01]  /*21f0*/  @P2 STG.E.64 desc[UR10][R36.64], R46 ;  /* 0x0000002e24002986 */ /* 0x0023e2000c101b0a */
[----:B------:R-:W-:Y:S01]  /*2200*/  ISETP.LT.U32.AND P2, PT, R38, UR6, PT ;  /* 0x0000000626007c0c */ /* 0x000fe2000bf41070 */
[----:B------:R-:W-:-:S02]  /*2210*/  IMAD.U32 R38, RZ, RZ, UR7 ;  /* 0x00000007ff267e24 */ /* 0x000fc4000f8e00ff */
[----:B------:R1:W-:Y:S01]  /*2220*/  @P1 STG.E.64 desc[UR10][R34.64+0x800], R4 ;  /* 0x0008000422001986 */ /* 0x0003e2000c101b0a */
[----:B0-----:R-:W-:Y:S02]  /*2230*/  IMAD.U32 R2, RZ, RZ, UR7 ;  /* 0x00000007ff027e24 */ /* 0x001fe4000f8e00ff */
[----:B------:R-:W-:Y:S01]  /*2240*/  ISETP.GT.U32.AND.EX P0, PT, R38, RZ, PT, P0 ;  /* 0x000000ff2600720c */ /* 0x000fe20003f04100 */
[----:B--2---:R1:W-:Y:S01]  /*2250*/  @P1 STG.E.64 desc[UR10][R36.64+0x800], R20 ;  /* 0x0008001424001986 */ /* 0x0043e2000c101b0a */
[----:B------:R-:W-:Y:S01]  /*2260*/  ISETP.LT.U32.AND P1, PT, R0, UR6, PT ;  /* 0x0000000600007c0c */ /* 0x000fe2000bf21070 */
[----:B------:R-:W-:Y:S01]  /*2270*/  IMAD.U32 R0, RZ, RZ, UR7 ;  /* 0x00000007ff007e24 */ /* 0x000fe2000f8e00ff */
[----:B------:R-:W-:Y:S02]  /*2280*/  ISETP.GT.U32.AND.EX P6, PT, R38, RZ, PT, P6 ;  /* 0x000000ff2600720c */ /* 0x000fe40003fc4160 */
[----:B------:R-:W-:Y:S02]  /*2290*/  ISETP.GT.U32.AND.EX P5, PT, R2, RZ, PT, P5 ;  /* 0x000000ff0200720c */ /* 0x000fe40003fa4150 */
[----:B------:R-:W-:-:S02]  /*22a0*/  ISETP.GT.U32.AND.EX P4, PT, R0, RZ, PT, P4 ;  /* 0x000000ff0000720c */ /* 0x000fc40003f84140 */
[----:B------:R-:W-:Y:S02]  /*22b0*/  ISETP.GT.U32.AND.EX P3, PT, R0, RZ, PT, P3 ;  /* 0x000000ff0000720c */ /* 0x000fe40003f64130 */
[----:B------:R-:W-:Y:S01]  /*22c0*/  ISETP.GT.U32.AND.EX P2, PT, R2, RZ, PT, P2 ;  /* 0x000000ff0200720c */ /* 0x000fe20003f44120 */
[----:B------:R1:W-:Y:S01]  /*22d0*/  @P0 STG.E.64 desc[UR10][R34.64+0x1000], R6 ;  /* 0x0010000622000986 */ /* 0x0003e2000c101b0a */
[----:B------:R-:W-:-:S03]  /*22e0*/  ISETP.GT.U32.AND.EX P1, PT, R0, RZ, PT, P1 ;  /* 0x000000ff0000720c */ /* 0x000fc60003f24110 */
[----:B---3--:R1:W-:Y:S04]  /*22f0*/  @P0 STG.E.64 desc[UR10][R36.64+0x1000], R22 ;  /* 0x0010001624000986 */ /* 0x0083e8000c101b0a */
[----:B------:R1:W-:Y:S04]  /*2300*/  @P4 STG.E.64 desc[UR10][R34.64+0x1800], R8 ;  /* 0x0018000822004986 */ /* 0x0003e8000c101b0a */
[----:B----4-:R1:W-:Y:S04]  /*2310*/  @P4 STG.E.64 desc[UR10][R36.64+0x1800], R24 ;  /* 0x0018001824004986 */ /* 0x0103e8000c101b0a */
[----:B------:R1:W-:Y:S04]  /*2320*/  @P6 STG.E.64 desc[UR10][R34.64+0x2000], R10 ;  /* 0x0020000a22006986 */ /* 0x0003e8000c101b0a */
[----:B-----5:R1:W-:Y:S04]  /*2330*/  @P6 STG.E.64 desc[UR10][R36.64+0x2000], R26 ;  /* 0x0020001a24006986 */ /* 0x0203e8000c101b0a */
[----:B------:R1:W-:Y:S04]  /*2340*/  @P5 STG.E.64 desc[UR10][R34.64+0x2800], R12 ;  /* 0x0028000c22005986 */ /* 0x0003e8000c101b0a */
[----:B------:R1:W-:Y:S04]  /*2350*/  @P5 STG.E.64 desc[UR10][R36.64+0x2800], R28 ;  /* 0x0028001c24005986 */ /* 0x0003e8000c101b0a */
[----:B------:R1:W-:Y:S04]  /*2360*/  @P3 STG.E.64 desc[UR10][R34.64+0x3000], R14 ;  /* 0x0030000e22003986 */ /* 0x0003e8000c101b0a */
[----:B------:R1:W-:Y:S04]  /*2370*/  @P3 STG.E.64 desc[UR10][R36.64+0x3000], R30 ;  /* 0x0030001e24003986 */ /* 0x0003e8000c101b0a */
[----:B------:R1:W-:Y:S04]  /*2380*/  @P2 STG.E.64 desc[UR10][R34.64+0x3800], R16 ;  /* 0x0038001022002986 */ /* 0x0003e8000c101b0a */
[----:B------:R1:W-:Y:S01]  /*2390*/  @P2 STG.E.64 desc[UR10][R36.64+0x3800], R32 ;  /* 0x0038002024002986 */ /* 0x0003e2000c101b0a */
[----:B------:R-:W-:Y:S05]  /*23a0*/  @!P1 EXIT ;  /* 0x000000000000994d */ /* 0x000fea0003800000 */
[----:B------:R-:W0:Y:S04]  /*23b0*/  LDS.64 R2, [R52+0x4000] ;  /* 0x0040000034027984 */ /* 0x000e280000000a00 */
[----:B------:R-:W-:Y:S04]  /*23c0*/  STG.E.64 desc[UR10][R34.64+0x4000], R18 ;  /* 0x0040001222007986 */ /* 0x000fe8000c101b0a */
[----:B0-----:R-:W-:Y:S01]  /*23d0*/  STG.E.64 desc[UR10][R36.64+0x4000], R2 ;  /* 0x0040000224007986 */ /* 0x001fe2000c101b0a */
[----:B------:R-:W-:Y:S05]  /*23e0*/  EXIT ;  /* 0x000000000000794d */ /* 0x000fea0003800000 */
.L_x_202:
        /* <DEDUP_REMOVED lines=9> */
.L_x_2164:


//--------------------- .text._ZN3cub18CUB_300001_SM_10006detail10radix_sort29DeviceRadixSortOnesweepKernelINS1_5radix10policy_hubIm7double2yE10Policy1000ELNS0_9SortOrderE0EmS6_yiiNS1_21identity_decomposer_tEEEvPT5_SC_PT3_PKSD_PT1_PKSH_PT2_PKSL_T4_iiT6_ --------------------------
	.section	.text._ZN3cub18CUB_300001_SM_10006detail10radix_sort29DeviceRadixSortOnesweepKernelINS1_5radix10policy_hubIm7double2yE10Policy1000ELNS0_9SortOrderE0EmS6_yiiNS1_21identity_decomposer_tEEEvPT5_SC_PT3_PKSD_PT1_PKSH_PT2_PKSL_T4_iiT6_,"ax",@progbits
	.align	128
        .global         _ZN3cub18CUB_300001_SM_10006detail10radix_sort29DeviceRadixSortOnesweepKernelINS1_5radix10policy_hubIm7double2yE10Policy1000ELNS0_9SortOrderE0EmS6_yiiNS1_21identity_decomposer_tEEEvPT5_SC_PT3_PKSD_PT1_PKSH_PT2_PKSL_T4_iiT6_
        .type           _ZN3cub18CUB_300001_SM_10006detail10radix_sort29DeviceRadixSortOnesweepKernelINS1_5radix10policy_hubIm7double2yE10Policy1000ELNS0_9SortOrderE0EmS6_yiiNS1_21identity_decomposer_tEEEvPT5_SC_PT3_PKSD_PT1_PKSH_PT2_PKSL_T4_iiT6_,@function
        .size           _ZN3cub18CUB_300001_SM_10006detail10radix_sort29DeviceRadixSortOnesweepKernelINS1_5radix10policy_hubIm7double2yE10Policy1000ELNS0_9SortOrderE0EmS6_yiiNS1_21identity_decomposer_tEEEvPT5_SC_PT3_PKSD_PT1_PKSH_PT2_PKSL_T4_iiT6_,(.L_x_2165 - _ZN3cub18CUB_300001_SM_10006detail10radix_sort29DeviceRadixSortOnesweepKernelINS1_5radix10policy_hubIm7double2yE10Policy1000ELNS0_9SortOrderE0EmS6_yiiNS1_21identity_decomposer_tEEEvPT5_SC_PT3_PKSD_PT1_PKSH_PT2_PKSL_T4_iiT6_)
        .other          _ZN3cub18CUB_300001_SM_10006detail10radix_sort29DeviceRadixSortOnesweepKernelINS1_5radix10policy_hubIm7double2yE10Policy1000ELNS0_9SortOrderE0EmS6_yiiNS1_21identity_decomposer_tEEEvPT5_SC_PT3_PKSD_PT1_PKSH_PT2_PKSL_T4_iiT6_,@"STO_CUDA_ENTRY STV_DEFAULT"
_ZN3cub18CUB_300001_SM_10006detail10radix_sort29DeviceRadixSortOnesweepKernelINS1_5radix10policy_hubIm7double2yE10Policy1000ELNS0_9SortOrderE0EmS6_yiiNS1_21identity_decomposer_tEEEvPT5_SC_PT3_PKSD_PT1_PKSH_PT2_PKSL_T4_iiT6_:
.text._ZN3cub18CUB_300001_SM_10006detail10radix_sort29DeviceRadixSortOnesweepKernelINS1_5radix10policy_hubIm7double2yE10Policy1000ELNS0_9SortOrderE0EmS6_yiiNS1_21identity_decomposer_tEEEvPT5_SC_PT3_PKSD_PT1_PKSH_PT2_PKSL_T4_iiT6_:
        /* <DEDUP_REMOVED lines=16> */
.L_x_204:
[----:B------:R-:W-:Y:S05]  /*0100*/  BSYNC.RECONVERGENT B0 ;  /* 0x0000000000007941 */ /* 0x000fea0003800200 */
.L_x_203:
        /* <DEDUP_REMOVED lines=23> */
[----:B------:R0:W5:Y:S01]  /*0280*/  LDG.E.64 R6, desc[UR8][R16.64+0x500] ;  /* 0x0005000810067981 */ /* 0x000162000c1e1b00 */
[----:B------:R-:W-:Y:S05]  /*0290*/  BRA `(.L_x_206) ;  /* 0x0000000000987947 */ /* 0x000fea0003800000 */
.L_x_205:
[C---:B------:R-:W-:Y:S01]  /*02a0*/  LOP3.LUT R28, R5.reuse, 0x1f, RZ, 0xc0, !PT ;  /* 0x0000001f051c7812 */ /* 0x040fe200078ec0ff */
[----:B------:R-:W0:Y:S01]  /*02b0*/  LDCU.64 UR6, c[0x0][0x3a8] ;  /* 0x00007500ff0677ac */ /* 0x000e220008000a00 */
[----:B------:R-:W-:Y:S01]  /*02c0*/  LOP3.LUT R3, R5, 0x3e0, RZ, 0xc0, !PT ;  /* 0x000003e005037812 */ /* 0x000fe200078ec0ff */
[----:B------:R-:W-:Y:S01]  /*02d0*/  IMAD.MOV.U32 R18, RZ, RZ, -0x1 ;  /* 0xffffffffff127424 */ /* 0x000fe200078e00ff */
[----:B------:R-:W-:Y:S01]  /*02e0*/  IADD3 R7, PT, PT, -R27, UR4, RZ ;  /* 0x000000041b077c10 */ /* 0x000fe2000fffe1ff */
[----:B------:R-:W-:Y:S02]  /*02f0*/  IMAD.MOV.U32 R19, RZ, RZ, -0x1 ;  /* 0xffffffffff137424 */ /* 0x000fe400078e00ff */
[----:B------:R-:W-:Y:S02]  /*0300*/  IMAD R28, R3, 0x6, R28 ;  /* 0x00000006031c7824 */ /* 0x000fe400078e021c */
[----:B------:R-:W-:Y:S02]  /*0310*/  IMAD.MOV.U32 R14, RZ, RZ, -0x1 ;  /* 0xffffffffff0e7424 */ /* 0x000fe400078e00ff */
        /* <DEDUP_REMOVED lines=10> */
[----:B------:R-:W-:Y:S01]  /*03c0*/  IMAD.X R20, RZ, RZ, R20, P3 ;  /* 0x000000ffff147224 */ /* 0x000fe200018e0614 */
[-C--:B------:R-:W-:Y:S01]  /*03d0*/  ISETP.GE.AND P3, PT, R6, R7.reuse, PT ;  /* 0x000000070600720c */ /* 0x080fe20003f66270 */
[----:B------:R-:W-:Y:S01]  /*03e0*/  IMAD.MOV.U32 R15, RZ, RZ, -0x1 ;  /* 0xffffffffff0f7424 */ /* 0x000fe200078e00ff */
[----:B------:R-:W-:Y:S01]  /*03f0*/  ISETP.GE.AND P4, PT, R8, R7, PT ;  /* 0x000000070800720c */ /* 0x000fe20003f86270 */
[----:B------:R-:W-:Y:S01]  /*0400*/  IMAD.MOV.U32 R12, RZ, RZ, -0x1 ;  /* 0xffffffffff0c7424 */ /* 0x000fe200078e00ff */
[----:B0-----:R-:W-:Y:S01]  /*0410*/  LEA R16, P6, R3, UR6, 0x3 ;  /* 0x0000000603107c11 */ /* 0x001fe2000f8c18ff */
[----:B------:R-:W-:-:S02]  /*0420*/  IMAD.MOV.U32 R13, RZ, RZ, -0x1 ;  /* 0xffffffffff0d7424 */ /* 0x000fc400078e00ff */
[----:B------:R-:W-:Y:S01]  /*0430*/  IMAD.MOV.U32 R10, RZ, RZ, -0x1 ;  /* 0xffffffffff0a7424 */ /* 0x000fe200078e00ff */
[----:B------:R-:W-:Y:S01]  /*0440*/  LEA.HI.X R17, R3, UR7, R20, 0x3, P6 ;  /* 0x0000000703117c11 */ /* 0x000fe2000b0f1c14 */
[----:B------:R-:W-:Y:S02]  /*0450*/  IMAD.MOV.U32 R11, RZ, RZ, -0x1 ;  /* 0xffffffffff0b7424 */ /* 0x000fe400078e00ff */
[----:B------:R-:W-:Y:S02]  /*0460*/  IMAD.MOV.U32 R8, RZ, RZ, -0x1 ;  /* 0xffffffffff087424 */ /* 0x000fe400078e00ff */
[----:B------:R-:W-:Y:S01]  /*0470*/  IMAD.MOV.U32 R9, RZ, RZ, -0x1 ;  /* 0xffffffffff097424 */ /* 0x000fe200078e00ff */
[----:B------:R1:W5:Y:S01]  /*0480*/  @!P0 LDG.E.64 R18, desc[UR8][R16.64] ;  /* 0x0000000810128981 */ /* 0x000362000c1e1b00 */
[----:B------:R-:W-:Y:S02]  /*0490*/  IMAD.MOV.U32 R6, RZ, RZ, -0x1 ;  /* 0xffffffffff067424 */ /* 0x000fe400078e00ff */
[----:B------:R-:W-:Y:S01]  /*04a0*/  IMAD.MOV.U32 R7, RZ, RZ, -0x1 ;  /* 0xffffffffff077424 */ /* 0x000fe200078e00ff */
[----:B------:R1:W5:Y:S04]  /*04b0*/  @!P1 LDG.E.64 R14, desc[UR8][R16.64+0x100] ;  /* 0x00010008100e9981 */ /* 0x000368000c1e1b00 */
[----:B------:R1:W5:Y:S04]  /*04c0*/  @!P2 LDG.E.64 R12, desc[UR8][R16.64+0x200] ;  /* 0x00020008100ca981 */ /* 0x000368000c1e1b00 */
[----:B------:R1:W5:Y:S04]  /*04d0*/  @!P3 LDG.E.64 R10, desc[UR8][R16.64+0x300] ;  /* 0x00030008100ab981 */ /* 0x000368000c1e1b00 */
[----:B------:R1:W5:Y:S04]  /*04e0*/  @!P4 LDG.E.64 R8, desc[UR8][R16.64+0x400] ;  /* 0x000400081008c981 */ /* 0x000368000c1e1b00 */
[----:B------:R1:W5:Y:S02]  /*04f0*/  @!P5 LDG.E.64 R6, desc[UR8][R16.64+0x500] ;  /* 0x000500081006d981 */ /* 0x000364000c1e1b00 */
.L_x_206:
[----:B01----:R-:W-:Y:S01]  /*0500*/  VIMNMX R17, PT, PT, R24, 0xe0, !PT ;  /* 0x000000e018117848 */ /* 0x003fe20007fe0100 */
[----:B------:R-:W0:Y:S01]  /*0510*/  LDCU UR4, c[0x0][0x3c8] ;  /* 0x00007900ff0477ac */ /* 0x000e220008000800 */
[----:B------:R-:W-:Y:S01]  /*0520*/  BSSY.RECONVERGENT B0, `(.L_x_207) ;  /* 0x0000025000007945 */ /* 0x000fe20003800200 */
[----:B------:R-:W-:Y:S01]  /*0530*/  IMAD.SHL.U32 R2, R2, 0x400, RZ ;  /* 0x0000040002027824 */ /* 0x000fe200078e00ff */
[--C-:B------:R-:W-:Y:S01]  /*0540*/  IADD3 R17, PT, PT, R17, 0x1f, -R24.reuse ;  /* 0x0000001f11117810 */ /* 0x100fe20007ffe818 */
[----:B------:R-:W-:Y:S01]  /*0550*/  UMOV UR5, 0xffffffff ;  /* 0xffffffff00057882 */ /* 0x000fe20000000000 */
[----:B------:R-:W-:Y:S02]  /*0560*/  IMAD.MOV.U32 R26, RZ, RZ, R24 ;  /* 0x000000ffff1a7224 */ /* 0x000fe400078e0018 */
[C---:B------:R-:W-:Y:S02]  /*0570*/  ISETP.GE.U32.AND P0, PT, R17.reuse, 0x1e0, PT ;  /* 0x000001e01100780c */ /* 0x040fe40003f06070 */
[----:B------:R-:W-:-:S04]  /*0580*/  LEA.HI R16, R17, 0x1, RZ, 0x1b ;  /* 0x0000000111107811 */ /* 0x000fc800078fd8ff */
[----:B------:R-:W-:-:S04]  /*0590*/  LOP3.LUT R21, R16, 0xf, RZ, 0xc0, !PT ;  /* 0x0000000f10157812 */ /* 0x000fc800078ec0ff */
[----:B------:R-:W-:Y:S01]  /*05a0*/  ISETP.NE.AND P1, PT, R21, RZ, PT ;  /* 0x000000ff1500720c */ /* 0x000fe20003f25270 */
[----:B0-----:R-:W-:Y:S02]  /*05b0*/  USHF.L.U32 UR4, UR5, UR4, URZ ;  /* 0x0000000405047299 */ /* 0x001fe400080006ff */
[----:B------:R-:W-:Y:S10]  /*05c0*/  @!P0 BRA `(.L_x_208) ;  /* 0x0000000000688947 */ /* 0x000ff40003800000 */
[----:B------:R-:W-:Y:S01]  /*05d0*/  IMAD R30, R24, 0x4, R2 ;  /* 0x00000004181e7824 */ /* 0x000fe200078e0202 */
[----:B------:R-:W-:Y:S01]  /*05e0*/  LOP3.LUT R17, R16, 0xffffff0, RZ, 0xc0, !PT ;  /* 0x0ffffff010117812 */ /* 0x000fe200078ec0ff */
[----:B------:R-:W-:-:S03]  /*05f0*/  IMAD.MOV.U32 R26, RZ, RZ, R24 ;  /* 0x000000ffff1a7224 */ /* 0x000fc600078e0018 */
[----:B------:R-:W-:Y:S01]  /*0600*/  IADD3 R30, PT, PT, R30, 0x400, R25 ;  /* 0x000004001e1e7810 */ /* 0x000fe20007ffe019 */
[----:B------:R-:W-:-:S07]  /*0610*/  IMAD.MOV R17, RZ, RZ, -R17 ;  /* 0x000000ffff117224 */ /* 0x000fce00078e0a11 */
.L_x_209:
        /* <DEDUP_REMOVED lines=21> */
.L_x_208:
[----:B------:R-:W-:Y:S05]  /*0770*/  BSYNC.RECONVERGENT B0 ;  /* 0x0000000000007941 */ /* 0x000fea0003800200 */
.L_x_207:
        /* <DEDUP_REMOVED lines=18> */
.L_x_213:
[----:B------:R-:W-:Y:S05]  /*08a0*/  BSYNC.RECONVERGENT B1 ;  /* 0x0000000000017941 */ /* 0x000fea0003800200 */
.L_x_212:
        /* <DEDUP_REMOVED lines=11> */
[----:B------:R-:W-:Y:S02]  /*0960*/  IMAD R2, R26, 0x4, R2 ;  /* 0x000000041a027824 */ /* 0x000fe400078e0202 */
[----:B------:R-:W-:Y:S02]  /*0970*/  IMAD.MOV R16, RZ, RZ, -R16 ;  /* 0x000000ffff107224 */ /* 0x000fe400078e0a10 */
[----:B------:R-:W-:-:S07]  /*0980*/  IMAD.IADD R2, R25, 0x1, R2 ;  /* 0x0000000119027824 */ /* 0x000fce00078e0202 */
.L_x_214:
[----:B------:R-:W-:Y:S01]  /*0990*/  VIADD R16, R16, 0x1 ;  /* 0x0000000110107836 */ /* 0x000fe20000000000 */
[----:B------:R0:W-:Y:S04]  /*09a0*/  STS [R2], RZ ;  /* 0x000000ff02007388 */ /* 0x0001e80000000800 */
[----:B------:R-:W-:Y:S01]  /*09b0*/  ISETP.NE.AND P0, PT, R16, RZ, PT ;  /* 0x000000ff1000720c */ /* 0x000fe20003f05270 */
[----:B0-----:R-:W-:-:S12]  /*09c0*/  VIADD R2, R2, 0x80 ;  /* 0x0000008002027836 */ /* 0x001fd80000000000 */
[----:B------:R-:W-:Y:S05]  /*09d0*/  @P0 BRA `(.L_x_214) ;  /* 0xfffffffc00ec0947 */ /* 0x000fea000383ffff */
.L_x_211:
[----:B------:R-:W-:Y:S05]  /*09e0*/  BSYNC.RECONVERGENT B0 ;  /* 0x0000000000007941 */ /* 0x000fea0003800200 */
.L_x_210:
[----:B------:R-:W2:Y:S01]  /*09f0*/  LDCU UR5, c[0x0][0x3c4] ;  /* 0x00007880ff0577ac */ /* 0x000ea20008000800 */
[----:B01----:R-:W0:Y:S01]  /*0a00*/  LDC.64 R16, c[0x0][0x380] ;  /* 0x0000e000ff107b82 */ /* 0x003e220000000a00 */
[C---:B------:R-:W-:Y:S01]  /*0a10*/  ISETP.GT.U32.AND P2, PT, R5.reuse, 0xff, PT ;  /* 0x000000ff0500780c */ /* 0x040fe20003f44070 */
[----:B------:R-:W-:Y:S01]  /*0a20*/  BSSY.RECONVERGENT B0, `(.L_x_215) ;  /* 0x0000042000007945 */ /* 0x000fe20003800200 */
[----:B------:R-:W-:Y:S02]  /*0a30*/  IMAD R40, R5, 0x4, R25 ;  /* 0x0000000405287824 */ /* 0x000fe400078e0219 */
[----:B------:R-:W-:Y:S01]  /*0a40*/  IMAD.MOV.U32 R23, RZ, RZ, RZ ;  /* 0x000000ffff177224 */ /* 0x000fe200078e00ff */
[----:B------:R-:W-:Y:S02]  /*0a50*/  P2R R49, PR, RZ, 0x4 ;  /* 0x00000004ff317803 */ /* 0x000fe40000000000 */
[----:B--2--5:R-:W-:Y:S02]  /*0a60*/  SHF.R.U64 R29, R18, UR5, R19 ;  /* 0x00000005121d7c19 */ /* 0x024fe40008001213 */
[----:B------:R-:W-:-:S02]  /*0a70*/  SHF.R.U64 R38, R14, UR5, R15 ;  /* 0x000000050e267c19 */ /* 0x000fc4000800120f */
[----:B------:R-:W-:Y:S02]  /*0a80*/  SHF.R.U64 R36, R12, UR5, R13 ;  /* 0x000000050c247c19 */ /* 0x000fe4000800120d */
[----:B------:R-:W-:Y:S02]  /*0a90*/  SHF.R.U64 R34, R10, UR5, R11 ;  /* 0x000000050a227c19 */ /* 0x000fe4000800120b */
[----:B------:R-:W-:Y:S02]  /*0aa0*/  SHF.R.U64 R26, R8, UR5, R9 ;  /* 0x00000005081a7c19 */ /* 0x000fe40008001209 */
[----:B------:R-:W-:Y:S02]  /*0ab0*/  LOP3.LUT R29, R29, UR4, RZ, 0x30, !PT ;  /* 0x000000041d1d7c12 */ /* 0x000fe4000f8e30ff */
[----:B------:R-:W-:Y:S02]  /*0ac0*/  SHF.R.U64 R30, R6, UR5, R7 ;  /* 0x00000005061e7c19 */ /* 0x000fe40008001207 */
[----:B------:R-:W-:Y:S01]  /*0ad0*/  LOP3.LUT R38, R38, UR4, RZ, 0x30, !PT ;  /* 0x0000000426267c12 */ /* 0x000fe2000f8e30ff */
[--C-:B------:R-:W-:Y:S01]  /*0ae0*/  IMAD R39, R29, 0x4, R33.reuse ;  /* 0x000000041d277824 */ /* 0x100fe200078e0221 */
[----:B------:R-:W-:Y:S01]  /*0af0*/  LOP3.LUT R36, R36, UR4, RZ, 0x30, !PT ;  /* 0x0000000424247c12 */ /* 0x000fe2000f8e30ff */
[----:B------:R-:W-:Y:S01]  /*0b00*/  NOP ;  /* 0x0000000000007918 */ /* 0x000fe20000000000 */
[----:B------:R-:W-:Y:S01]  /*0b10*/  LOP3.LUT R34, R34, UR4, RZ, 0x30, !PT ;  /* 0x0000000422227c12 */ /* 0x000fe2000f8e30ff */
[--C-:B------:R-:W-:Y:S01]  /*0b20*/  IMAD R37, R38, 0x4, R33.reuse ;  /* 0x0000000426257824 */ /* 0x100fe200078e0221 */
[----:B------:R-:W-:Y:S01]  /*0b30*/  LOP3.LUT R26, R26, UR4, RZ, 0x30, !PT ;  /* 0x000000041a1a7c12 */ /* 0x000fe2000f8e30ff */
[--C-:B------:R-:W-:Y:S01]  /*0b40*/  IMAD R35, R36, 0x4, R33.reuse ;  /* 0x0000000424237824 */ /* 0x100fe200078e0221 */
[----:B------:R-:W-:Y:S01]  /*0b50*/  LOP3.LUT R30, R30, UR4, RZ, 0x30, !PT ;  /* 0x000000041e1e7c12 */ /* 0x000fe2000f8e30ff */
[--C-:B------:R-:W-:Y:S01]  /*0b60*/  IMAD R31, R34, 0x4, R33.reuse ;  /* 0x00000004221f7824 */ /* 0x100fe200078e0221 */
[----:B------:R1:W-:Y:S01]  /*0b70*/  ATOMS.POPC.INC.32 RZ, [R39+URZ] ;  /* 0x0000000027ff7f8c */ /* 0x0003e2000d8000ff */
[----:B------:R-:W-:-:S02]  /*0b80*/  IMAD R32, R26, 0x4, R33 ;  /* 0x000000041a207824 */ /* 0x000fc400078e0221 */
[----:B------:R-:W-:Y:S01]  /*0b90*/  IMAD R33, R30, 0x4, R33 ;  /* 0x000000041e217824 */ /* 0x000fe200078e0221 */
[----:B------:R1:W-:Y:S04]  /*0ba0*/  ATOMS.POPC.INC.32 RZ, [R37+URZ] ;  /* 0x0000000025ff7f8c */ /* 0x0003e8000d8000ff */
[----:B------:R1:W-:Y:S04]  /*0bb0*/  ATOMS.POPC.INC.32 RZ, [R35+URZ] ;  /* 0x0000000023ff7f8c */ /* 0x0003e8000d8000ff */
[----:B------:R1:W-:Y:S04]  /*0bc0*/  ATOMS.POPC.INC.32 RZ, [R31+URZ] ;  /* 0x000000001fff7f8c */ /* 0x0003e8000d8000ff */
[----:B------:R1:W-:Y:S04]  /*0bd0*/  ATOMS.POPC.INC.32 RZ, [R32+URZ] ;  /* 0x0000000020ff7f8c */ /* 0x0003e8000d8000ff */
[----:B------:R1:W-:Y:S01]  /*0be0*/  ATOMS.POPC.INC.32 RZ, [R33+URZ] ;  /* 0x0000000021ff7f8c */ /* 0x0003e2000d8000ff */
[----:B------:R-:W-:Y:S06]  /*0bf0*/  BAR.SYNC.DEFER_BLOCKING 0x0 ;  /* 0x0000000000007b1d */ /* 0x000fec0000010000 */
[----:B0-----:R-:W-:Y:S05]  /*0c00*/  @P2 BRA `(.L_x_216) ;  /* 0x00000000008c2947 */ /* 0x001fea0003800000 */
[----:B------:R-:W-:Y:S04]  /*0c10*/  LDS R21, [R40] ;  /* 0x0000000028157984 */ /* 0x000fe80000000800 */
[----:B------:R-:W0:Y:S04]  /*0c20*/  LDS R2, [R40+0x400] ;  /* 0x0004000028027984 */ /* 0x000e280000000800 */
[----:B------:R-:W2:Y:S04]  /*0c30*/  LDS R42, [R40+0x800] ;  /* 0x00080000282a7984 */ /* 0x000ea80000000800 */
[----:B------:R-:W3:Y:S04]  /*0c40*/  LDS R44, [R40+0xc00] ;  /* 0x000c0000282c7984 */ /* 0x000ee80000000800 */
[----:B------:R-:W4:Y:S04]  /*0c50*/  LDS R46, [R40+0x1000] ;  /* 0x00100000282e7984 */ /* 0x000f280000000800 */
[----:B------:R-:W5:Y:S04]  /*0c60*/  LDS R48, [R40+0x1400] ;  /* 0x0014000028307984 */ /* 0x000f680000000800 */
[----:B------:R-:W1:Y:S04]  /*0c70*/  LDS R50, [R40+0x1800] ;  /* 0x0018000028327984 */ /* 0x000e680000000800 */
[----:B------:R-:W1:Y:S04]  /*0c80*/  LDS R52, [R40+0x1c00] ;  /* 0x001c000028347984 */ /* 0x000e680000000800 */
[----:B------:R-:W1:Y:S04]  /*0c90*/  LDS R54, [R40+0x2000] ;  /* 0x0020000028367984 */ /* 0x000e680000000800 */
[----:B------:R-:W1:Y:S04]  /*0ca0*/  LDS R56, [R40+0x2400] ;  /* 0x0024000028387984 */ /* 0x000e680000000800 */
[----:B------:R-:W1:Y:S01]  /*0cb0*/  LDS R58, [R40+0x2800] ;  /* 0x00280000283a7984 */ /* 0x000e620000000800 */
[----:B0-----:R-:W-:-:S03]  /*0cc0*/  IMAD.IADD R23, R21, 0x1, R2 ;  /* 0x0000000115177824 */ /* 0x001fc600078e0202 */
[----:B------:R-:W-:Y:S01]  /*0cd0*/  STS [R40+0x400], R21 ;  /* 0x0004001528007388 */ /* 0x000fe20000000800 */
[----:B--2---:R-:W-:-:S03]  /*0ce0*/  IMAD.IADD R41, R23, 0x1, R42 ;  /* 0x0000000117297824 */ /* 0x004fc600078e022a */
[----:B------:R-:W0:Y:S01]  /*0cf0*/  LDS R2, [R40+0x2c00] ;  /* 0x002c000028027984 */ /* 0x000e220000000800 */
[----:B---3--:R-:W-:-:S03]  /*0d00*/  IMAD.IADD R43, R41, 0x1, R44 ;  /* 0x00000001292b7824 */ /* 0x008fc600078e022c */
[----:B------:R-:W-:Y:S01]  /*0d10*/  STS [R40+0xc00], R41 ;  /* 0x000c002928007388 */ /* 0x000fe20000000800 */
[----:B----4-:R-:W-:-:S03]  /*0d20*/  IMAD.IADD R45, R43, 0x1, R46 ;  /* 0x000000012b2d7824 */ /* 0x010fc600078e022e */
[----:B------:R-:W-:Y:S01]  /*0d30*/  STS [R40+0x1000], R43 ;  /* 0x0010002b28007388 */ /* 0x000fe20000000800 */
[----:B-----5:R-:W-:-:S03]  /*0d40*/  IMAD.IADD R47, R45, 0x1, R48 ;  /* 0x000000012d2f7824 */ /* 0x020fc600078e0230 */
[----:B------:R-:W-:Y:S01]  /*0d50*/  STS [R40+0x1400], R45 ;  /* 0x0014002d28007388 */ /* 0x000fe20000000800 */
[----:B-1----:R-:W-:-:S03]  /*0d60*/  IMAD.IADD R51, R47, 0x1, R50 ;  /* 0x000000012f337824 */ /* 0x002fc600078e0232 */
[----:B------:R-:W-:Y:S01]  /*0d70*/  STS [R40+0x1800], R47 ;  /* 0x0018002f28007388 */ /* 0x000fe20000000800 */
[----:B------:R-:W-:-:S03]  /*0d80*/  IMAD.IADD R53, R51, 0x1, R52 ;  /* 0x0000000133357824 */ /* 0x000fc600078e0234 */
[----:B------:R-:W-:Y:S01]  /*0d90*/  STS [R40+0x1c00], R51 ;  /* 0x001c003328007388 */ /* 0x000fe20000000800 */
[----:B------:R-:W-:-:S03]  /*0da0*/  IMAD.IADD R55, R53, 0x1, R54 ;  /* 0x0000000135377824 */ /* 0x000fc600078e0236 */
[----:B------:R-:W-:Y:S01]  /*0db0*/  STS [R40+0x2000], R53 ;  /* 0x0020003528007388 */ /* 0x000fe20000000800 */
[----:B------:R-:W-:-:S03]  /*0dc0*/  IMAD.IADD R57, R55, 0x1, R56 ;  /* 0x0000000137397824 */ /* 0x000fc600078e0238 */
[----:B------:R-:W-:Y:S01]  /*0dd0*/  STS [R40+0x2400], R55 ;  /* 0x0024003728007388 */ /* 0x000fe20000000800 */
[----:B------:R-:W-:-:S03]  /*0de0*/  IMAD.IADD R59, R57, 0x1, R58 ;  /* 0x00000001393b7824 */ /* 0x000fc600078e023a */
[----:B------:R-:W-:Y:S04]  /*0df0*/  STS [R40+0x2800], R57 ;  /* 0x0028003928007388 */ /* 0x000fe80000000800 */
[----:B------:R-:W-:Y:S04]  /*0e00*/  STS [R40], RZ ;  /* 0x000000ff28007388 */ /* 0x000fe80000000800 */
[----:B------:R-:W-:Y:S04]  /*0e10*/  STS [R40+0x2c00], R59 ;  /* 0x002c003b28007388 */ /* 0x000fe80000000800 */
[----:B------:R0:W-:Y:S02]  /*0e20*/  STS [R40+0x800], R23 ;  /* 0x0008001728007388 */ /* 0x0001e40000000800 */
[----:B0-----:R-:W-:-:S07]  /*0e30*/  IMAD.IADD R23, R59, 0x1, R2 ;  /* 0x000000013b177824 */ /* 0x001fce00078e0202 */
.L_x_216:
[----:B------:R-:W-:Y:S05]  /*0e40*/  BSYNC.RECONVERGENT B0 ;  /* 0x0000000000007941 */ /* 0x000fea0003800200 */
.L_x_215:
[C---:B------:R-:W-:Y:S01]  /*0e50*/  ISETP.NE.AND P0, PT, R23.reuse, 0x900, PT ;  /* 0x000009001700780c */ /* 0x040fe20003f05270 */
[----:B------:R-:W-:Y:S01]  /*0e60*/  IMAD R21, R0, 0x100, R5 ;  /* 0x0000010000157824 */ /* 0x000fe200078e0205 */
[----:B------:R-:W-:Y:S01]  /*0e70*/  @!P2 LOP3.LUT R41, R23, 0x40000000, RZ, 0xfc, !PT ;  /* 0x400000001729a812 */ /* 0x000fe200078efcff */
[----:B------:R-:W0:Y:S01]  /*0e80*/  LDCU.64 UR6, c[0x0][0x3b8] ;  /* 0x00007700ff0677ac */ /* 0x000e220008000a00 */
[----:B------:R-:W-:Y:S01]  /*0e90*/  ISETP.LT.U32.AND P0, PT, R5, 0x100, !P0 ;  /* 0x000001000500780c */ /* 0x000fe20004701070 */
[----:B------:R-:W-:Y:S01]  /*0ea0*/  IMAD.WIDE R16, R21, 0x4, R16 ;  /* 0x0000000415107825 */ /* 0x000fe200078e0210 */
[----:B------:R-:W2:Y:S04]  /*0eb0*/  LDC.64 R44, c[0x0][0x398] ;  /* 0x0000e600ff2c7b82 */ /* 0x000ea80000000a00 */
[----:B------:R3:W-:Y:S04]  /*0ec0*/  @!P2 STG.E.STRONG.SYS desc[UR8][R16.64], R41 ;  /* 0x000000291000a986 */ /* 0x0007e8000c115908 */
[----:B------:R-:W4:Y:S08]  /*0ed0*/  LDC.64 R42, c[0x0][0x390] ;  /* 0x0000e400ff2a7b82 */ /* 0x000f300000000a00 */
[----:B------:R-:W-:Y:S06]  /*0ee0*/  BAR.RED.OR.DEFER_BLOCKING 0x0, P0 ;  /* 0x0000000000007b1d */ /* 0x000fec0000014800 */
[----:B------:R-:W5:Y:S01]  /*0ef0*/  B2R.RESULT RZ, P0 ;  /* 0x0000000000ff731c */ /* 0x000f620000004000 */
[----:B0-----:R-:W-:-:S04]  /*0f00*/  LEA R2, P1, R3, UR6, 0x4 ;  /* 0x0000000603027c11 */ /* 0x001fc8000f8220ff */
[----:B------:R-:W-:Y:S01]  /*0f10*/  LEA.HI.X R3, R3, UR7, R20, 0x4, P1 ;  /* 0x0000000703037c11 */ /* 0x000fe200088f2414 */
[----:B--2---:R-:W-:Y:S01]  /*0f20*/  IMAD.WIDE.U32 R20, R5, 0x8, R44 ;  /* 0x0000000805147825 */ /* 0x004fe200078e002c */
[----:B---3-5:R-:W-:Y:S07]  /*0f30*/  @!P0 BRA `(.L_x_217) ;  /* 0x0000000800888947 */ /* 0x028fee0003800000 */
[C---:B------:R-:W-:Y:S01]  /*0f40*/  ISETP.GT.U32.AND P0, PT, R5.reuse, R29, PT ;  /* 0x0000001d0500720c */ /* 0x040fe20003f04070 */
[----:B------:R-:W-:Y:S01]  /*0f50*/  BSSY B1, `(.L_x_218) ;  /* 0x000002d000017945 */ /* 0x000fe20003800000 */
[C---:B-1--4-:R-:W-:Y:S02]  /*0f60*/  IMAD.WIDE.U32 R30, R5.reuse, 0x8, R42 ;  /* 0x00000008051e7825 */ /* 0x052fe400078e002a */
[----:B------:R-:W-:Y:S02]  /*0f70*/  SEL R37, RZ, 0x900, !P0 ;  /* 0x00000900ff257807 */ /* 0x000fe40004000000 */
[----:B------:R-:W-:Y:S01]  /*0f80*/  IMAD R35, R5, 0x8, R25 ;  /* 0x0000000805237824 */ /* 0x000fe200078e0219 */
[----:B------:R-:W-:Y:S06]  /*0f90*/  @P2 BRA `(.L_x_219) ;  /* 0x0000000000a02947 */ /* 0x000fec0003800000 */
[----:B------:R-:W2:Y:S01]  /*0fa0*/  LDG.E.64 R20, desc[UR8][R20.64] ;  /* 0x0000000814147981 */ /* 0x000ea2000c1e1b00 */
[----:B------:R-:W-:Y:S01]  /*0fb0*/  IMAD.MOV.U32 R26, RZ, RZ, R23 ;  /* 0x000000ffff1a7224 */ /* 0x000fe200078e0017 */
[----:B--2---:R-:W-:-:S04]  /*0fc0*/  IADD3 R24, P0, PT, -R37, R20, RZ ;  /* 0x0000001425187210 */ /* 0x004fc80007f1e1ff */
[----:B------:R-:W-:Y:S02]  /*0fd0*/  IADD3.X R25, PT, PT, R21, -0x1, RZ, P0, !PT ;  /* 0xffffffff15197810 */ /* 0x000fe400007fe4ff */
[----:B------:R-:W-:-:S03]  /*0fe0*/  ISETP.GE.AND P0, PT, R0, 0x1, PT ;  /* 0x000000010000780c */ /* 0x000fc60003f06270 */
[----:B------:R0:W-:Y:S10]  /*0ff0*/  STS.64 [R35+0x9000], R24 ;  /* 0x0090001823007388 */ /* 0x0001f40000000a00 */
[----:B------:R-:W-:Y:S05]  /*1000*/  @!P0 BRA `(.L_x_220) ;  /* 0x00000000006c8947 */ /* 0x000fea0003800000 */
[----:B------:R-:W-:Y:S01]  /*1010*/  BSSY B0, `(.L_x_221) ;  /* 0x0000019000007945 */ /* 0x000fe20003800000 */
[----:B0-----:R-:W-:Y:S02]  /*1020*/  IMAD.MOV.U32 R24, RZ, RZ, -0x1 ;  /* 0xffffffffff187424 */ /* 0x001fe400078e00ff */
[----:B------:R-:W-:Y:S02]  /*1030*/  IMAD.MOV.U32 R25, RZ, RZ, R0 ;  /* 0x000000ffff197224 */ /* 0x000fe400078e0000 */
[----:B------:R-:W-:-:S07]  /*1040*/  IMAD.MOV.U32 R26, RZ, RZ, R23 ;  /* 0x000000ffff1a7224 */ /* 0x000fce00078e0017 */
.L_x_225:
[----:B------:R-:W0:Y:S01]  /*1050*/  LDC.64 R20, c[0x0][0x380] ;  /* 0x0000e000ff147b82 */ /* 0x000e220000000a00 */
[----:B------:R-:W-:Y:S01]  /*1060*/  VIADD R39, R25, 0xffffffff ;  /* 0xffffffff19277836 */ /* 0x000fe20000000000 */
[----:B------:R-:W-:Y:S03]  /*1070*/  BSSY B2, `(.L_x_222) ;  /* 0x0000008000027945 */ /* 0x000fe60003800000 */
[----:B------:R-:W-:-:S04]  /*1080*/  IMAD R33, R39, 0x100, R5 ;  /* 0x0000010027217824 */ /* 0x000fc800078e0205 */
[----:B0-----:R-:W-:-:S07]  /*1090*/  IMAD.WIDE R20, R33, 0x4, R20 ;  /* 0x0000000421147825 */ /* 0x001fce00078e0214 */
.L_x_223:
[----:B------:R-:W-:Y:S05]  /*10a0*/  YIELD ;  /* 0x0000000000007946 */ /* 0x000fea0003800000 */
[----:B------:R0:W-:Y:S06]  /*10b0*/  MEMBAR.SC.CTA ;  /* 0x0000000000007992 */ /* 0x0001ec0000000000 */
[----:B0-----:R-:W2:Y:S02]  /*10c0*/  LDG.E.STRONG.SYS R32, desc[UR8][R20.64] ;  /* 0x0000000814207981 */ /* 0x001ea4000c1f5900 */
[----:B--2---:R-:W-:-:S13]  /*10d0*/  ISETP.NE.AND P0, PT, R32, RZ, PT ;  /* 0x000000ff2000720c */ /* 0x004fda0003f05270 */
[----:B------:R-:W-:Y:S05]  /*10e0*/  @!P0 BRA `(.L_x_223) ;  /* 0xfffffffc00ec8947 */ /* 0x000fea000383ffff */
[----:B------:R-:W-:Y:S05]  /*10f0*/  BSYNC B2 ;  /* 0x0000000000027941 */ /* 0x000fea0003800000 */
.L_x_222:
[----:B------:R-:W-:Y:S01]  /*1100*/  BSSY.RECONVERGENT B2, `(.L_x_224) ;  /* 0x0000006000027945 */ /* 0x000fe20003800200 */
[C---:B------:R-:W-:Y:S02]  /*1110*/  ISETP.GT.AND P0, PT, R32.reuse, -0x1, PT ;  /* 0xffffffff2000780c */ /* 0x040fe40003f04270 */
[----:B------:R-:W-:Y:S01]  /*1120*/  LOP3.LUT R21, R32, 0x3fffffff, RZ, 0xc0, !PT ;  /* 0x3fffffff20157812 */ /* 0x000fe200078ec0ff */
[----:B------:R-:W-:Y:S05]  /*1130*/  WARPSYNC.EXCLUSIVE R24 ;  /* 0x0000000018007348 */ /* 0x000fea0003a00000 */
[----:B------:R-:W-:-:S05]  /*1140*/  IMAD.IADD R26, R21, 0x1, R26 ;  /* 0x00000001151a7824 */ /* 0x000fca00078e021a */
[----:B------:R-:W-:-:S07]  /*1150*/  VOTE.ANY R24, PT, P0 ;  /* 0x0000000000187806 */ /* 0x000fce00000e0100 */
[----:B------:R-:W-:Y:S05]  /*1160*/  BSYNC.RECONVERGENT B2 ;  /* 0x0000000000027941 */ /* 0x000fea0003800200 */
.L_x_224:
[----:B------:R-:W-:Y:S01]  /*1170*/  ISETP.GT.U32.AND P1, PT, R25, 0x1, PT ;  /* 0x000000011900780c */ /* 0x000fe20003f24070 */
[----:B------:R-:W-:-:S12]  /*1180*/  IMAD.MOV.U32 R25, RZ, RZ, R39 ;  /* 0x000000ffff197224 */ /* 0x000fd800078e0027 */
[----:B------:R-:W-:Y:S05]  /*1190*/  @P0 BRA P1, `(.L_x_225) ;  /* 0xfffffffc00ac0947 */ /* 0x000fea000083ffff */
[----:B------:R-:W-:Y:S05]  /*11a0*/  BSYNC B0 ;  /* 0x0000000000007941 */ /* 0x000fea0003800000 */
.L_x_221:
[----:B------:R1:W2:Y:S02]  /*11b0*/  LDS.64 R24, [R35+0x9000] ;  /* 0x0090000023187984 */ /* 0x0002a40000000a00 */
.L_x_220:
[C---:B------:R-:W-:Y:S01]  /*11c0*/  IMAD.IADD R21, R26.reuse, 0x1, -R23 ;  /* 0x000000011a157824 */ /* 0x040fe200078e0a17 */
[----:B------:R-:W-:-:S04]  /*11d0*/  LOP3.LUT R33, R26, 0x80000000, RZ, 0xfc, !PT ;  /* 0x800000001a217812 */ /* 0x000fc800078efcff */
[C---:B--2---:R-:W-:Y:S01]  /*11e0*/  IADD3 R20, P0, PT, R21.reuse, R24, RZ ;  /* 0x0000001815147210 */ /* 0x044fe20007f1e0ff */
[----:B------:R2:W-:Y:S03]  /*11f0*/  STG.E.STRONG.SYS desc[UR8][R16.64], R33 ;  /* 0x0000002110007986 */ /* 0x0005e6000c115908 */
[----:B------:R-:W-:-:S05]  /*1200*/  LEA.HI.X.SX32 R21, R21, R25, 0x1, P0 ;  /* 0x0000001915157211 */ /* 0x000fca00000f0eff */
[----:B------:R2:W-:Y:S04]  /*1210*/  STS.64 [R35+0x9000], R20 ;  /* 0x0090001423007388 */ /* 0x0005e80000000a00 */
.L_x_219:
[----:B------:R-:W-:Y:S05]  /*1220*/  BSYNC B1 ;  /* 0x0000000000017941 */ /* 0x000fea0003800000 */
.L_x_218:
[----:B--2---:R-:W2:Y:S01]  /*1230*/  LDC.64 R16, c[0x0][0x390] ;  /* 0x0000e400ff107b82 */ /* 0x004ea20000000a00 */
[----:B------:R-:W-:Y:S05]  /*1240*/  WARPSYNC.ALL ;  /* 0x0000000000007948 */ /* 0x000fea0003800000 */
[----:B------:R-:W-:Y:S02]  /*1250*/  UMOV UR5, 0x400 ;  /* 0x0000040000057882 */ /* 0x000fe40000000000 */
[----:B------:R-:W3:Y:S08]  /*1260*/  LDC R33, c[0x0][0x3c0] ;  /* 0x0000f000ff217b82 */ /* 0x000ef00000000800 */
[----:B------:R-:W4:Y:S01]  /*1270*/  S2UR UR6, SR_CgaCtaId ;  /* 0x00000000000679c3 */ /* 0x000f220000008800 */
[----:B--2---:R-:W-:-:S02]  /*1280*/  ISETP.EQ.U32.AND P1, PT, R16, RZ, PT ;  /* 0x000000ff1000720c */ /* 0x004fc40003f22070 */
[----:B---3--:R-:W-:-:S04]  /*1290*/  ISETP.GE.AND P0, PT, R22, R33, PT ;  /* 0x000000211600720c */ /* 0x008fc80003f06270 */
[----:B------:R-:W-:-:S04]  /*12a0*/  ISETP.EQ.OR.EX P0, PT, R17, RZ, !P0, P1 ;  /* 0x000000ff1100720c */ /* 0x000fc80004702710 */
[----:B------:R-:W-:Y:S01]  /*12b0*/  ISETP.GT.U32.OR P0, PT, R5, 0xff, P0 ;  /* 0x000000ff0500780c */ /* 0x000fe20000704470 */
[----:B----4-:R-:W-:-:S06]  /*12c0*/  ULEA UR5, UR6, UR5, 0x18 ;  /* 0x0000000506057291 */ /* 0x010fcc000f8ec0ff */
[----:B------:R-:W-:-:S06]  /*12d0*/  LEA R16, R29, UR5, 0x3 ;  /* 0x000000051d107c11 */ /* 0x000fcc000f8e18ff */
[----:B------:R-:W2:Y:S02]  /*12e0*/  @!P0 LDS.64 R4, [R35+0x9000] ;  /* 0x0090000023048984 */ /* 0x000ea40000000a00 */
[--C-:B--2---:R-:W-:Y:S02]  /*12f0*/  @!P0 IADD3 R4, P1, P2, R4, R37, R23.reuse ;  /* 0x0000002504048210 */ /* 0x104fe40007a3e017 */
[----:B------:R-:W-:-:S04]  /*1300*/  @!P0 SHF.R.S32.HI R23, RZ, 0x1f, R23 ;  /* 0x0000001fff178819 */ /* 0x000fc80000011417 */
[----:B------:R-:W-:-:S05]  /*1310*/  @!P0 IADD3.X R5, PT, PT, R5, RZ, R23, P1, P2 ;  /* 0x000000ff05058210 */ /* 0x000fca0000fe4417 */
[----:B------:R2:W-:Y:S01]  /*1320*/  @!P0 STG.E.64 desc[UR8][R30.64], R4 ;  /* 0x000000041e008986 */ /* 0x0005e2000c101b08 */
[----:B------:R-:W-:Y:S01]  /*1330*/  BAR.SYNC.DEFER_BLOCKING 0x0 ;  /* 0x0000000000007b1d */ /* 0x000fe20000010000 */
[----:B------:R-:W-:-:S05]  /*1340*/  ISETP.GT.AND P0, PT, R22, R33, PT ;  /* 0x000000211600720c */ /* 0x000fca0003f04270 */
[----:B------:R-:W3:Y:S08]  /*1350*/  LDS.64 R16, [R16+0x9000] ;  /* 0x0090000010107984 */ /* 0x000ef00000000a00 */
[----:B--2---:R-:W-:Y:S05]  /*1360*/  @P0 BRA `(.L_x_226) ;  /* 0x0000000000300947 */ /* 0x004fea0003800000 */
[----:B------:R-:W2:Y:S01]  /*1370*/  LDCU.64 UR4, c[0x0][0x3a0] ;  /* 0x00007400ff0477ac */ /* 0x000ea20008000a00 */
[----:B---3--:R-:W-:-:S05]  /*1380*/  IADD3 R29, P1, PT, R28, R16, RZ ;  /* 0x000000101c1d7210 */ /* 0x008fca0007f3e0ff */
        /* <DEDUP_REMOVED lines=8> */
[----:B------:R3:W-:Y:S01]  /*1410*/  STG.E.64 desc[UR8][R4.64+0x500], R6 ;  /* 0x0005000604007986 */ /* 0x0007e2000c101b08 */
[----:B------:R-:W-:Y:S05]  /*1420*/  BRA `(.L_x_227) ;  /* 0x00000000005c7947 */ /* 0x000fea0003800000 */
.L_x_226:
[----:B------:R-:W2:Y:S01]  /*1430*/  LDCU.64 UR4, c[0x0][0x3a0] ;  /* 0x00007400ff0477ac */ /* 0x000ea20008000a00 */
[----:B---3--:R-:W-:Y:S01]  /*1440*/  IADD3 R29, P1, PT, R28, R16, RZ ;  /* 0x000000101c1d7210 */ /* 0x008fe20007f3e0ff */
[----:B------:R-:W-:Y:S02]  /*1450*/  IMAD R21, R0, -0x900, R33 ;  /* 0xfffff70000157824 */ /* 0x000fe400078e0221 */
[C---:B------:R-:W-:Y:S02]  /*1460*/  VIADD R4, R28.reuse, 0x20 ;  /* 0x000000201c047836 */ /* 0x040fe40000000000 */
[----:B------:R-:W-:Y:S02]  /*1470*/  VIADD R16, R28, 0x40 ;  /* 0x000000401c107836 */ /* 0x000fe40000000000 */
[----:B------:R-:W-:Y:S01]  /*1480*/  IMAD.X R30, RZ, RZ, R17, P1 ;  /* 0x000000ffff1e7224 */ /* 0x000fe200008e0611 */
[-C--:B------:R-:W-:Y:S01]  /*1490*/  ISETP.GE.AND P2, PT, R4, R21.reuse, PT ;  /* 0x000000150400720c */ /* 0x080fe20003f46270 */
[----:B------:R-:W-:Y:S01]  /*14a0*/  VIADD R20, R28, 0x80 ;  /* 0x000000801c147836 */ /* 0x000fe20000000000 */
[-C--:B------:R-:W-:Y:S01]  /*14b0*/  ISETP.GE.AND P3, PT, R16, R21.reuse, PT ;  /* 0x000000151000720c */ /* 0x080fe20003f66270 */
[C---:B------:R-:W-:Y:S01]  /*14c0*/  VIADD R16, R28.reuse, 0x60 ;  /* 0x000000601c107836 */ /* 0x040fe20000000000 */
[CC--:B------:R-:W-:Y:S01]  /*14d0*/  ISETP.GE.AND P1, PT, R28.reuse, R21.reuse, PT ;  /* 0x000000151c00720c */ /* 0x0c0fe20003f26270 */
[----:B------:R-:W-:Y:S01]  /*14e0*/  VIADD R22, R28, 0xa0 ;  /* 0x000000a01c167836 */ /* 0x000fe20000000000 */
[----:B------:R-:W-:-:S02]  /*14f0*/  ISETP.GE.AND P5, PT, R20, R21, PT ;  /* 0x000000151400720c */ /* 0x000fc40003fa6270 */
[----:B------:R-:W-:Y:S02]  /*1500*/  ISETP.GE.AND P4, PT, R16, R21, PT ;  /* 0x000000151000720c */ /* 0x000fe40003f86270 */
[----:B--2---:R-:W-:-:S04]  /*1510*/  LEA R4, P6, R29, UR4, 0x3 ;  /* 0x000000041d047c11 */ /* 0x004fc8000f8c18ff */
[----:B------:R-:W-:Y:S02]  /*1520*/  LEA.HI.X R5, R29, UR5, R30, 0x3, P6 ;  /* 0x000000051d057c11 */ /* 0x000fe4000b0f1c1e */
[----:B------:R-:W-:-:S03]  /*1530*/  ISETP.GE.AND P6, PT, R22, R21, PT ;  /* 0x000000151600720c */ /* 0x000fc60003fc6270 */
[----:B------:R2:W-:Y:S04]  /*1540*/  @!P1 STG.E.64 desc[UR8][R4.64], R18 ;  /* 0x0000001204009986 */ /* 0x0005e8000c101b08 */
[----:B------:R2:W-:Y:S04]  /*1550*/  @!P2 STG.E.64 desc[UR8][R4.64+0x100], R14 ;  /* 0x0001000e0400a986 */ /* 0x0005e8000c101b08 */
[----:B------:R2:W-:Y:S04]  /*1560*/  @!P3 STG.E.64 desc[UR8][R4.64+0x200], R12 ;  /* 0x0002000c0400b986 */ /* 0x0005e8000c101b08 */
[----:B------:R2:W-:Y:S04]  /*1570*/  @!P4 STG.E.64 desc[UR8][R4.64+0x300], R10 ;  /* 0x0003000a0400c986 */ /* 0x0005e8000c101b08 */
[----:B------:R2:W-:Y:S04]  /*1580*/  @!P5 STG.E.64 desc[UR8][R4.64+0x400], R8 ;  /* 0x000400080400d986 */ /* 0x0005e8000c101b08 */
[----:B------:R2:W-:Y:S02]  /*1590*/  @!P6 STG.E.64 desc[UR8][R4.64+0x500], R6 ;  /* 0x000500060400e986 */ /* 0x0005e4000c101b08 */
.L_x_227:
[----:B------:R-:W-:Y:S05]  /*15a0*/  @P0 BRA `(.L_x_228) ;  /* 0x00000000001c0947 */ /* 0x000fea0003800000 */
[----:B--23--:R2:W5:Y:S04]  /*15b0*/  LDG.E.128 R4, desc[UR8][R2.64] ;  /* 0x0000000802047981 */ /* 0x00c568000c1e1d00 */
[----:B------:R2:W5:Y:S04]  /*15c0*/  LDG.E.128 R8, desc[UR8][R2.64+0x200] ;  /* 0x0002000802087981 */ /* 0x000568000c1e1d00 */
[----:B------:R2:W5:Y:S04]  /*15d0*/  LDG.E.128 R12, desc[UR8][R2.64+0x400] ;  /* 0x00040008020c7981 */ /* 0x000568000c1e1d00 */
[----:B------:R2:W5:Y:S04]  /*15e0*/  LDG.E.128 R16, desc[UR8][R2.64+0x600] ;  /* 0x0006000802107981 */ /* 0x000568000c1e1d00 */
[----:B------:R2:W5:Y:S04]  /*15f0*/  LDG.E.128 R20, desc[UR8][R2.64+0x800] ;  /* 0x0008000802147981 */ /* 0x000568000c1e1d00 */
[----:B0-----:R2:W5:Y:S01]  /*1600*/  LDG.E.128 R24, desc[UR8][R2.64+0xa00] ;  /* 0x000a000802187981 */ /* 0x001562000c1e1d00 */
[----:B------:R-:W-:Y:S05]  /*1610*/  BRA `(.L_x_229) ;  /* 0x0000000000487947 */ /* 0x000fea0003800000 */
.L_x_228:
[----:B------:R-:W-:Y:S02]  /*1620*/  IMAD.IADD R31, R33, 0x1, -R27 ;  /* 0x00000001211f7824 */ /* 0x000fe400078e0a1b */
        /* <DEDUP_REMOVED lines=9> */
[-C--:B------:R-:W-:Y:S02]  /*16c0*/  ISETP.GE.AND P5, PT, R32, R31.reuse, PT ;  /* 0x0000001f2000720c */ /* 0x080fe40003fa6270 */
[----:B------:R-:W-:-:S03]  /*16d0*/  ISETP.GE.AND P6, PT, R38, R31, PT ;  /* 0x0000001f2600720c */ /* 0x000fc60003fc6270 */
[----:B--23--:R3:W5:Y:S04]  /*16e0*/  @!P1 LDG.E.128 R4, desc[UR8][R2.64] ;  /* 0x0000000802049981 */ /* 0x00c768000c1e1d00 */
[----:B------:R3:W5:Y:S04]  /*16f0*/  @!P2 LDG.E.128 R8, desc[UR8][R2.64+0x200] ;  /* 0x000200080208a981 */ /* 0x000768000c1e1d00 */
[----:B------:R3:W5:Y:S04]  /*1700*/  @!P3 LDG.E.128 R12, desc[UR8][R2.64+0x400] ;  /* 0x00040008020cb981 */ /* 0x000768000c1e1d00 */
[----:B------:R3:W5:Y:S04]  /*1710*/  @!P4 LDG.E.128 R16, desc[UR8][R2.64+0x600] ;  /* 0x000600080210c981 */ /* 0x000768000c1e1d00 */
[----:B------:R3:W5:Y:S04]  /*1720*/  @!P5 LDG.E.128 R20, desc[UR8][R2.64+0x800] ;  /* 0x000800080214d981 */ /* 0x000768000c1e1d00 */
[----:B0-----:R3:W5:Y:S02]  /*1730*/  @!P6 LDG.E.128 R24, desc[UR8][R2.64+0xa00] ;  /* 0x000a00080218e981 */ /* 0x001764000c1e1d00 */
.L_x_229:
[----:B------:R-:W-:Y:S05]  /*1740*/  @P0 BRA `(.L_x_230) ;  /* 0x0000000000280947 */ /* 0x000fea0003800000 */
[----:B------:R-:W2:Y:S02]  /*1750*/  LDCU.64 UR4, c[0x0][0x3b0] ;  /* 0x00007600ff0477ac */ /* 0x000ea40008000a00 */
[----:B--23--:R-:W-:-:S04]  /*1760*/  LEA R2, P0, R29, UR4, 0x4 ;  /* 0x000000041d027c11 */ /* 0x00cfc8000f8020ff */
[----:B------:R-:W-:-:S05]  /*1770*/  LEA.HI.X R3, R29, UR5, R30, 0x4, P0 ;  /* 0x000000051d037c11 */ /* 0x000fca00080f241e */
[----:B-----5:R-:W-:Y:S04]  /*1780*/  STG.E.128 desc[UR8][R2.64], R4 ;  /* 0x0000000402007986 */ /* 0x020fe8000c101d08 */
[----:B------:R-:W-:Y:S04]  /*1790*/  STG.E.128 desc[UR8][R2.64+0x200], R8 ;  /* 0x0002000802007986 */ /* 0x000fe8000c101d08 */
[----:B------:R-:W-:Y:S04]  /*17a0*/  STG.E.128 desc[UR8][R2.64+0x400], R12 ;  /* 0x0004000c02007986 */ /* 0x000fe8000c101d08 */
[----:B------:R-:W-:Y:S04]  /*17b0*/  STG.E.128 desc[UR8][R2.64+0x600], R16 ;  /* 0x0006001002007986 */ /* 0x000fe8000c101d08 */
[----:B------:R-:W-:Y:S04]  /*17c0*/  STG.E.128 desc[UR8][R2.64+0x800], R20 ;  /* 0x0008001402007986 */ /* 0x000fe8000c101d08 */
[----:B------:R-:W-:Y:S01]  /*17d0*/  STG.E.128 desc[UR8][R2.64+0xa00], R24 ;  /* 0x000a001802007986 */ /* 0x000fe2000c101d08 */
[----:B------:R-:W-:Y:S05]  /*17e0*/  EXIT ;  /* 0x000000000000794d */ /* 0x000fea0003800000 */
.L_x_230:
[----:B------:R-:W0:Y:S01]  /*17f0*/  LDCU.64 UR4, c[0x0][0x3b0] ;  /* 0x00007600ff0477ac */ /* 0x000e220008000a00 */
[----:B------:R-:W-:Y:S02]  /*1800*/  IMAD R33, R0, -0x900, R33 ;  /* 0xfffff70000217824 */ /* 0x000fe400078e0221 */
[C---:B------:R-:W-:Y:S02]  /*1810*/  VIADD R0, R28.reuse, 0x20 ;  /* 0x000000201c007836 */ /* 0x040fe40000000000 */
[C---:B--23--:R-:W-:Y:S01]  /*1820*/  VIADD R2, R28.reuse, 0x40 ;  /* 0x000000401c027836 */ /* 0x04cfe20000000000 */
[CC--:B------:R-:W-:Y:S01]  /*1830*/  ISETP.GE.AND P0, PT, R28.reuse, R33.reuse, PT ;  /* 0x000000211c00720c */ /* 0x0c0fe20003f06270 */
[----:B------:R-:W-:Y:S01]  /*1840*/  VIADD R32, R28, 0x80 ;  /* 0x000000801c207836 */ /* 0x000fe20000000000 */
[-C--:B------:R-:W-:Y:S01]  /*1850*/  ISETP.GE.AND P2, PT, R0, R33.reuse, PT ;  /* 0x000000210000720c */ /* 0x080fe20003f46270 */
[----:B------:R-:W-:Y:S01]  /*1860*/  VIADD R0, R28, 0x60 ;  /* 0x000000601c007836 */ /* 0x000fe20000000000 */
[-C--:B------:R-:W-:Y:S01]  /*1870*/  ISETP.GE.AND P3, PT, R2, R33.reuse, PT ;  /* 0x000000210200720c */ /* 0x080fe20003f66270 */
[----:B------:R-:W-:Y:S01]  /*1880*/  VIADD R28, R28, 0xa0 ;  /* 0x000000a01c1c7836 */ /* 0x000fe20000000000 */
[----:B------:R-:W-:-:S02]  /*1890*/  ISETP.GE.AND P5, PT, R32, R33, PT ;  /* 0x000000212000720c */ /* 0x000fc40003fa6270 */
[----:B------:R-:W-:Y:S02]  /*18a0*/  ISETP.GE.AND P4, PT, R0, R33, PT ;  /* 0x000000210000720c */ /* 0x000fe40003f86270 */
[----:B0-----:R-:W-:-:S04]  /*18b0*/  LEA R2, P1, R29, UR4, 0x4 ;  /* 0x000000041d027c11 */ /* 0x001fc8000f8220ff */
[----:B------:R-:W-:Y:S02]  /*18c0*/  LEA.HI.X R3, R29, UR5, R30, 0x4, P1 ;  /* 0x000000051d037c11 */ /* 0x000fe400088f241e */
[----:B------:R-:W-:-:S03]  /*18d0*/  ISETP.GE.AND P1, PT, R28, R33, PT ;  /* 0x000000211c00720c */ /* 0x000fc60003f26270 */
[----:B-----5:R0:W-:Y:S04]  /*18e0*/  @!P0 STG.E.128 desc[UR8][R2.64], R4 ;  /* 0x0000000402008986 */ /* 0x0201e8000c101d08 */
[----:B------:R0:W-:Y:S04]  /*18f0*/  @!P2 STG.E.128 desc[UR8][R2.64+0x200], R8 ;  /* 0x000200080200a986 */ /* 0x0001e8000c101d08 */
[----:B------:R0:W-:Y:S04]  /*1900*/  @!P3 STG.E.128 desc[UR8][R2.64+0x400], R12 ;  /* 0x0004000c0200b986 */ /* 0x0001e8000c101d08 */
[----:B------:R0:W-:Y:S04]  /*1910*/  @!P4 STG.E.128 desc[UR8][R2.64+0x600], R16 ;  /* 0x000600100200c986 */ /* 0x0001e8000c101d08 */
[----:B------:R0:W-:Y:S01]  /*1920*/  @!P5 STG.E.128 desc[UR8][R2.64+0x800], R20 ;  /* 0x000800140200d986 */ /* 0x0001e2000c101d08 */
[----:B------:R-:W-:Y:S05]  /*1930*/  @P1 EXIT ;  /* 0x000000000000194d */ /* 0x000fea0003800000 */
[----:B------:R-:W-:Y:S01]  /*1940*/  STG.E.128 desc[UR8][R2.64+0xa00], R24 ;  /* 0x000a001802007986 */ /* 0x000fe2000c101d08 */
[----:B------:R-:W-:Y:S05]  /*1950*/  EXIT ;  /* 0x000000000000794d */ /* 0x000fea0003800000 */
.L_x_217:
[----:B------:R-:W-:Y:S01]  /*1960*/  IMAD.MOV.U32 R4, RZ, RZ, RZ ;  /* 0x000000ffff047224 */ /* 0x000fe200078e00ff */
[C---:B------:R-:W-:Y:S01]  /*1970*/  ISETP.GT.U32.AND P0, PT, R5.reuse, 0x1f, PT ;  /* 0x0000001f0500780c */ /* 0x040fe20003f04070 */
[----:B------:R-:W-:Y:S05]  /*1980*/  WARPSYNC.ALL ;  /* 0x0000000000007948 */ /* 0x000fea0003800000 */
[----:B----4-:R-:W-:-:S04]  /*1990*/  IMAD.HI.U32 R42, R5, 0x15555556, R4 ;  /* 0x15555556052a7827 */ /* 0x010fc800078e0004 */
        /* <DEDUP_REMOVED lines=15> */
[----:B------:R-:W-:Y:S04]  /*1a90*/  LDS R44, [R27+0x3434] ;  /* 0x003434001b2c7984 */ /* 0x000fe80000000800 */
[----:B------:R-:W0:Y:S04]  /*1aa0*/  LDS R41, [R27+0x3438] ;  /* 0x003438001b297984 */ /* 0x000e280000000800 */
[----:B------:R-:W1:Y:S01]  /*1ab0*/  LDS R54, [R27+0x343c] ;  /* 0x00343c001b367984 */ /* 0x000e620000000800 */
[----:B--2---:R-:W-:-:S04]  /*1ac0*/  IADD3 R55, PT, PT, R47, R48, R45 ;  /* 0x000000302f377210 */ /* 0x004fc80007ffe02d */
[----:B---3--:R-:W-:-:S04]  /*1ad0*/  IADD3 R55, PT, PT, R51, R55, R50 ;  /* 0x0000003733377210 */ /* 0x008fc80007ffe032 */
[----:B----4-:R-:W-:-:S04]  /*1ae0*/  IADD3 R55, PT, PT, R53, R55, R52 ;  /* 0x0000003735377210 */ /* 0x010fc80007ffe034 */
[----:B-----5:R-:W-:-:S04]  /*1af0*/  IADD3 R55, PT, PT, R43, R55, R46 ;  /* 0x000000372b377210 */ /* 0x020fc80007ffe02e */
[----:B0-----:R-:W-:-:S05]  /*1b00*/  IADD3 R55, PT, PT, R41, R55, R44 ;  /* 0x0000003729377210 */ /* 0x001fca0007ffe02c */
[----:B-1----:R-:W-:Y:S01]  /*1b10*/  IMAD.IADD R54, R54, 0x1, R55 ;  /* 0x0000000136367824 */ /* 0x002fe200078e0237 */
        /* <DEDUP_REMOVED lines=10> */
.L_x_287:
        /* <DEDUP_REMOVED lines=25> */
.L_x_231:
[----:B------:R-:W-:Y:S05]  /*1d50*/  WARPSYNC.ALL ;  /* 0x0000000000007948 */ /* 0x000fea0003800000 */
[----:B------:R-:W-:Y:S01]  /*1d60*/  BAR.SYNC.DEFER_BLOCKING 0x0 ;  /* 0x0000000000007b1d */ /* 0x000fe20000010000 */
[----:B------:R-:W-:-:S05]  /*1d70*/  ISETP.NE.AND P0, PT, R49, RZ, PT ;  /* 0x000000ff3100720c */ /* 0x000fca0003f05270 */
[----:B------:R-:W-:Y:S01]  /*1d80*/  BSSY.RECONVERGENT B0, `(.L_x_233) ;  /* 0x0000027000007945 */ /* 0x000fe20003800200 */
[----:B0-----:R-:W0:Y:S07]  /*1d90*/  LDS R42, [R42+0x3410] ;  /* 0x003410002a2a7984 */ /* 0x001e2e0000000800 */
[----:B------:R-:W-:Y:S05]  /*1da0*/  @P0 BRA `(.L_x_234) ;  /* 0x0000000000900947 */ /* 0x000fea0003800000 */
[----:B--2---:R-:W0:Y:S04]  /*1db0*/  LDS R27, [R40] ;  /* 0x00000000281b7984 */ /* 0x004e280000000800 */
        /* <DEDUP_REMOVED lines=8> */
[----:B------:R-:W1:Y:S04]  /*1e40*/  LDS R59, [R40+0x2400] ;  /* 0x00240000283b7984 */ /* 0x000e680000000800 */
[----:B------:R-:W1:Y:S01]  /*1e50*/  LDS R61, [R40+0x2800] ;  /* 0x00280000283d7984 */ /* 0x000e620000000800 */
[----:B0-----:R-:W-:-:S03]  /*1e60*/  IMAD.IADD R27, R42, 0x1, R27 ;  /* 0x000000012a1b7824 */ /* 0x001fc600078e021b */
[----:B------:R-:W0:Y:S01]  /*1e70*/  LDS R63, [R40+0x2c00] ;  /* 0x002c0000283f7984 */ /* 0x000e220000000800 */
[C---:B--2---:R-:W-:Y:S02]  /*1e80*/  IMAD.IADD R41, R42.reuse, 0x1, R41 ;  /* 0x000000012a297824 */ /* 0x044fe400078e0229 */
[C---:B---3--:R-:W-:Y:S01]  /*1e90*/  IMAD.IADD R43, R42.reuse, 0x1, R43 ;  /* 0x000000012a2b7824 */ /* 0x048fe200078e022b */
[----:B------:R3:W-:Y:S01]  /*1ea0*/  STS [R40], R27 ;  /* 0x0000001b28007388 */ /* 0x0007e20000000800 */
[----:B----4-:R-:W-:-:S03]  /*1eb0*/  IMAD.IADD R45, R42, 0x1, R45 ;  /* 0x000000012a2d7824 */ /* 0x010fc600078e022d */
[----:B------:R3:W-:Y:S01]  /*1ec0*/  STS [R40+0x400], R41 ;  /* 0x0004002928007388 */ /* 0x0007e20000000800 */
[----:B-----5:R-:W-:-:S03]  /*1ed0*/  IMAD.IADD R47, R42, 0x1, R47 ;  /* 0x000000012a2f7824 */ /* 0x020fc600078e022f */
[----:B------:R3:W-:Y:S01]  /*1ee0*/  STS [R40+0x800], R43 ;  /* 0x0008002b28007388 */ /* 0x0007e20000000800 */
[----:B-1----:R-:W-:-:S03]  /*1ef0*/  IMAD.IADD R51, R42, 0x1, R51 ;  /* 0x000000012a337824 */ /* 0x002fc600078e0233 */
        /* <DEDUP_REMOVED lines=11> */
[----:B0-----:R-:W-:-:S03]  /*1fb0*/  IMAD.IADD R63, R42, 0x1, R63 ;  /* 0x000000012a3f7824 */ /* 0x001fc600078e023f */
[----:B------:R3:W-:Y:S04]  /*1fc0*/  STS [R40+0x2400], R59 ;  /* 0x0024003b28007388 */ /* 0x0007e80000000800 */
[----:B------:R3:W-:Y:S04]  /*1fd0*/  STS [R40+0x2800], R61 ;  /* 0x0028003d28007388 */ /* 0x0007e80000000800 */
[----:B------:R3:W-:Y:S02]  /*1fe0*/  STS [R40+0x2c00], R63 ;  /* 0x002c003f28007388 */ /* 0x0007e40000000800 */
.L_x_234:
[----:B------:R-:W-:Y:S05]  /*1ff0*/  BSYNC.RECONVERGENT B0 ;  /* 0x0000000000007941 */ /* 0x000fea0003800200 */
.L_x_233:
[----:B------:R-:W-:Y:S01]  /*2000*/  BAR.SYNC.DEFER_BLOCKING 0x0 ;  /* 0x0000000000007b1d */ /* 0x000fe20000010000 */
[----:B------:R-:W-:-:S05]  /*2010*/  R2P PR, R29, 0x7f ;  /* 0x0000007f1d007804 */ /* 0x000fca0000000000 */
[----:B------:R-:W-:Y:S08]  /*2020*/  BSSY.RECONVERGENT B0, `(.L_x_235) ;  /* 0x0000021000007945 */ /* 0x000ff00003800200 */
[----:B--23--:R-:W-:Y:S02]  /*2030*/  VOTE.ANY R27, PT, P0 ;  /* 0x00000000001b7806 */ /* 0x00cfe400000e0100 */
        /* <DEDUP_REMOVED lines=8> */
[----:B------:R-:W-:Y:S02]  /*20c0*/  LOP3.LUT R27, R44, R27, RZ, 0xc0, !PT ;  /* 0x0000001b2c1b7212 */ /* 0x000fe400078ec0ff */
[----:B------:R-:W-:Y:S02]  /*20d0*/  VOTE.ANY R40, PT, P4 ;  /* 0x0000000000287806 */ /* 0x000fe400020e0100 */
[----:B------:R-:W-:Y:S02]  /*20e0*/  LOP3.LUT R27, R46, R27, RZ, 0xc0, !PT ;  /* 0x0000001b2e1b7212 */ /* 0x000fe400078ec0ff */
[----:B------:R-:W-:Y:S02]  /*20f0*/  @!P4 LOP3.LUT R40, RZ, R40, RZ, 0x33, !PT ;  /* 0x00000028ff28c212 */ /* 0x000fe400078e33ff */
[----:B------:R-:W-:-:S02]  /*2100*/  VOTE.ANY R44, PT, P5 ;  /* 0x00000000002c7806 */ /* 0x000fc400028e0100 */
[----:B------:R-:W-:Y:S02]  /*2110*/  LOP3.LUT R27, R40, R27, RZ, 0xc0, !PT ;  /* 0x0000001b281b7212 */ /* 0x000fe400078ec0ff */
[----:B------:R-:W-:Y:S02]  /*2120*/  LOP3.LUT P0, RZ, R29, 0x80, RZ, 0xc0, !PT ;  /* 0x000000801dff7812 */ /* 0x000fe4000780c0ff */
[----:B------:R-:W-:Y:S02]  /*2130*/  @!P5 LOP3.LUT R44, RZ, R44, RZ, 0x33, !PT ;  /* 0x0000002cff2cd212 */ /* 0x000fe400078e33ff */
[----:B------:R-:W-:Y:S02]  /*2140*/  VOTE.ANY R29, PT, P6 ;  /* 0x00000000001d7806 */ /* 0x000fe400030e0100 */
[----:B------:R-:W-:Y:S02]  /*2150*/  LOP3.LUT R44, R44, R27, RZ, 0xc0, !PT ;  /* 0x0000001b2c2c7212 */ /* 0x000fe400078ec0ff */
[----:B------:R-:W2:Y:S01]  /*2160*/  S2R R27, SR_LEMASK ;  /* 0x00000000001b7919 */ /* 0x000ea20000003a00 */
[----:B------:R-:W-:-:S04]  /*2170*/  @!P6 LOP3.LUT R29, RZ, R29, RZ, 0x33, !PT ;  /* 0x0000001dff1de212 */ /* 0x000fc800078e33ff */
[----:B------:R-:W-:Y:S02]  /*2180*/  VOTE.ANY R41, PT, P0 ;  /* 0x0000000000297806 */ /* 0x000fe400000e0100 */
[----:B------:R-:W-:Y:S01]  /*2190*/  LOP3.LUT R44, R29, R44, RZ, 0xc0, !PT ;  /* 0x0000002c1d2c7212 */ /* 0x000fe200078ec0ff */
[----:B------:R-:W-:Y:S01]  /*21a0*/  IMAD.MOV.U32 R29, RZ, RZ, RZ ;  /* 0x000000ffff1d7224 */ /* 0x000fe200078e00ff */
[----:B------:R-:W-:-:S04]  /*21b0*/  @!P0 LOP3.LUT R41, RZ, R41, RZ, 0x33, !PT ;  /* 0x00000029ff298212 */ /* 0x000fc800078e33ff */
[----:B------:R-:W-:-:S04]  /*21c0*/  LOP3.LUT R44, R41, R44, RZ, 0xc0, !PT ;  /* 0x0000002c292c7212 */ /* 0x000fc800078ec0ff */
[----:B------:R-:W3:Y:S01]  /*21d0*/  FLO.U32 R41, R44 ;  /* 0x0000002c00297300 */ /* 0x000ee200000e0000 */
[----:B--2---:R-:W-:Y:S02]  /*21e0*/  LOP3.LUT R40, R27, R44, RZ, 0xc0, !PT ;  /* 0x0000002c1b287212 */ /* 0x004fe400078ec0ff */
[----:B---3--:R-:W-:-:S05]  /*21f0*/  ISETP.NE.AND P0, PT, R24, R41, PT ;  /* 0x000000291800720c */ /* 0x008fca0003f05270 */
[----:B------:R-:W2:Y:S08]  /*2200*/  POPC R40, R40 ;  /* 0x0000002800287309 */ /* 0x000eb00000000000 */
[----:B------:R-:W-:Y:S05]  /*2210*/  @P0 BRA `(.L_x_236) ;  /* 0x0000000000040947 */ /* 0x000fea0003800000 */
[----:B--2---:R3:W4:Y:S02]  /*2220*/  ATOMS.ADD R29, [R39], R40 ;  /* 0x00000028271d738c */ /* 0x0047240000000000 */
.L_x_236:
[----:B------:R-:W-:Y:S05]  /*2230*/  BSYNC.RECONVERGENT B0 ;  /* 0x0000000000007941 */ /* 0x000fea0003800200 */
.L_x_235:
[----:B------:R-:W-:Y:S01]  /*2240*/  R2P PR, R38, 0x7f ;  /* 0x0000007f26007804 */ /* 0x000fe20000000000 */
[----:B----4-:R4:W0:Y:S01]  /*2250*/  SHFL.IDX PT, R29, R29, R41, 0x1f ;  /* 0x00001f291d1d7589 */ /* 0x01082200000e0000 */
[----:B------:R-:W-:Y:S11]  /*2260*/  BSSY.RECONVERGENT B0, `(.L_x_237) ;  /* 0x0000020000007945 */ /* 0x000ff60003800200 */
[----:B-1-3--:R-:W-:-:S02]  /*2270*/  VOTE.ANY R39, PT, P0 ;  /* 0x0000000000277806 */ /* 0x00afc400000e0100 */
[----:B------:R-:W-:Y:S02]  /*2280*/  VOTE.ANY R44, PT, P1 ;  /* 0x00000000002c7806 */ /* 0x000fe400008e0100 */
[----:B------:R-:W-:Y:S02]  /*2290*/  @!P0 LOP3.LUT R39, RZ, R39, RZ, 0x33, !PT ;  /* 0x00000027ff278212 */ /* 0x000fe400078e33ff */
[----:B------:R-:W-:Y:S02]  /*22a0*/  @!P1 LOP3.LUT R44, RZ, R44, RZ, 0x33, !PT ;  /* 0x0000002cff2c9212 */ /* 0x000fe400078e33ff */
[----:B------:R-:W-:Y:S02]  /*22b0*/  VOTE.ANY R46, PT, P2 ;  /* 0x00000000002e7806 */ /* 0x000fe400010e0100 */
[----:B------:R-:W-:Y:S02]  /*22c0*/  LOP3.LUT R39, R44, R39, RZ, 0xc0, !PT ;  /* 0x000000272c277212 */ /* 0x000fe400078ec0ff */
[----:B------:R-:W-:-:S02]  /*22d0*/  @!P2 LOP3.LUT R46, RZ, R46, RZ, 0x33, !PT ;  /* 0x0000002eff2ea212 */ /* 0x000fc400078e33ff */
[----:B------:R-:W-:Y:S02]  /*22e0*/  VOTE.ANY R44, PT, P3 ;  /* 0x00000000002c7806 */ /* 0x000fe400018e0100 */
[----:B------:R-:W-:Y:S02]  /*22f0*/  LOP3.LUT P0, RZ, R38, 0x80, RZ, 0xc0, !PT ;  /* 0x0000008026ff7812 */ /* 0x000fe4000780c0ff */
[----:B------:R-:W-:Y:S02]  /*2300*/  LOP3.LUT R39, R46, R39, RZ, 0xc0, !PT ;  /* 0x000000272e277212 */ /* 0x000fe400078ec0ff */
        /* <DEDUP_REMOVED lines=10> */
[----:B------:R-:W-:Y:S02]  /*23b0*/  LOP3.LUT R39, R44, R39, RZ, 0xc0, !PT ;  /* 0x000000272c277212 */ /* 0x000fe400078ec0ff */
[----:B------:R-:W-:Y:S02]  /*23c0*/  @!P0 LOP3.LUT R46, RZ, R46, RZ, 0x33, !PT ;  /* 0x0000002eff2e8212 */ /* 0x000fe400078e33ff */
[----:B------:R-:W-:-:S04]  /*23d0*/  LOP3.LUT R39, R38, R39, RZ, 0xc0, !PT ;  /* 0x0000002726277212 */ /* 0x000fc800078ec0ff */
[----:B------:R-:W-:Y:S01]  /*23e0*/  LOP3.LUT R46, R46, R39, RZ, 0xc0, !PT ;  /* 0x000000272e2e7212 */ /* 0x000fe200078ec0ff */
[----:B------:R-:W-:-:S03]  /*23f0*/  IMAD.MOV.U32 R39, RZ, RZ, RZ ;  /* 0x000000ffff277224 */ /* 0x000fc600078e00ff */
[----:B------:R-:W1:Y:S01]  /*2400*/  FLO.U32 R43, R46 ;  /* 0x0000002e002b7300 */ /* 0x000e6200000e0000 */
[----:B------:R-:W-:-:S07]  /*2410*/  LOP3.LUT R38, R27, R46, RZ, 0xc0, !PT ;  /* 0x0000002e1b267212 */ /* 0x000fce00078ec0ff */
[----:B------:R-:W3:Y:S01]  /*2420*/  POPC R38, R38 ;  /* 0x0000002600267309 */ /* 0x000ee20000000000 */
[----:B-1----:R-:W-:-:S13]  /*2430*/  ISETP.NE.AND P0, PT, R24, R43, PT ;  /* 0x0000002b1800720c */ /* 0x002fda0003f05270 */
[----:B0--34-:R-:W-:Y:S05]  /*2440*/  @P0 BRA `(.L_x_238) ;  /* 0x0000000000040947 */ /* 0x019fea0003800000 */
[----:B------:R0:W1:Y:S02]  /*2450*/  ATOMS.ADD R39, [R37], R38 ;  /* 0x000000262527738c */ /* 0x0000640000000000 */
.L_x_238:
[----:B------:R-:W-:Y:S05]  /*2460*/  BSYNC.RECONVERGENT B0 ;  /* 0x0000000000007941 */ /* 0x000fea0003800200 */
.L_x_237:
        /* <DEDUP_REMOVED lines=27> */
[----:B-1----:R0:W1:Y:S02]  /*2620*/  SHFL.IDX PT, R37, R39, R43, 0x1f ;  /* 0x00001f2b27257589 */ /* 0x00206400000e0000 */
[----:B------:R-:W3:Y:S01]  /*2630*/  FLO.U32 R45, R46 ;  /* 0x0000002e002d7300 */ /* 0x000ee200000e0000 */
[----:B------:R-:W-:-:S07]  /*2640*/  LOP3.LUT R36, R27, R46, RZ, 0xc0, !PT ;  /* 0x0000002e1b247212 */ /* 0x000fce00078ec0ff */
[----:B------:R-:W4:Y:S01]  /*2650*/  POPC R36, R36 ;  /* 0x0000002400247309 */ /* 0x000f220000000000 */
[----:B---3--:R-:W-:-:S13]  /*2660*/  ISETP.NE.AND P0, PT, R24, R45, PT ;  /* 0x0000002d1800720c */ /* 0x008fda0003f05270 */
[----:B01--4-:R-:W-:Y:S05]  /*2670*/  @P0 BRA `(.L_x_240) ;  /* 0x0000000000040947 */ /* 0x013fea0003800000 */
[----:B------:R0:W1:Y:S02]  /*2680*/  ATOMS.ADD R41, [R35], R36 ;  /* 0x000000242329738c */ /* 0x0000640000000000 */
.L_x_240:
[----:B------:R-:W-:Y:S05]  /*2690*/  BSYNC.RECONVERGENT B0 ;  /* 0x0000000000007941 */ /* 0x000fea0003800200 */
.L_x_239:
[----:B------:R-:W-:Y:S01]  /*26a0*/  R2P PR, R34, 0x7f ;  /* 0x0000007f22007804 */ /* 0x000fe20000000000 */
[----:B------:R-:W-:-:S12]  /*26b0*/  BSSY.RECONVERGENT B0, `(.L_x_241) ;  /* 0x0000021000007945 */ /* 0x000fd80003800200 */
        /* <DEDUP_REMOVED lines=22> */
[----:B------:R-:W-:Y:S01]  /*2820*/  LOP3.LUT R35, R34, R35, RZ, 0xc0, !PT ;  /* 0x0000002322237212 */ /* 0x000fe200078ec0ff */
[----:B------:R-:W-:-:S03]  /*2830*/  IMAD.MOV.U32 R34, RZ, RZ, RZ ;  /* 0x000000ffff227224 */ /* 0x000fc600078e00ff */
        /* <DEDUP_REMOVED lines=8> */
.L_x_242:
[----:B------:R-:W-:Y:S05]  /*28c0*/  BSYNC.RECONVERGENT B0 ;  /* 0x0000000000007941 */ /* 0x000fea0003800200 */
.L_x_241:
        /* <DEDUP_REMOVED lines=30> */
[----:B------:R0:W4:Y:S01]  /*2ab0*/  POPC R47, R26 ;  /* 0x0000001a002f7309 */ /* 0x0001220000000000 */
[----:B---3--:R-:W-:-:S13]  /*2ac0*/  ISETP.NE.AND P0, PT, R24, R46, PT ;  /* 0x0000002e1800720c */ /* 0x008fda0003f05270 */
[----:B01--4-:R-:W-:Y:S05]  /*2ad0*/  @P0 BRA `(.L_x_244) ;  /* 0x0000000000040947 */ /* 0x013fea0003800000 */
[----:B------:R0:W1:Y:S02]  /*2ae0*/  ATOMS.ADD R39, [R32], R47 ;  /* 0x0000002f2027738c */ /* 0x0000640000000000 */
.L_x_244:
[----:B------:R-:W-:Y:S05]  /*2af0*/  BSYNC.RECONVERGENT B0 ;  /* 0x0000000000007941 */ /* 0x000fea0003800200 */
.L_x_243:
[----:B------:R-:W-:Y:S01]  /*2b00*/  R2P PR, R30, 0x7f ;  /* 0x0000007f1e007804 */ /* 0x000fe20000000000 */
[----:B-1----:R1:W3:Y:S01]  /*2b10*/  SHFL.IDX PT, R39, R39, R46, 0x1f ;  /* 0x00001f2e27277589 */ /* 0x0022e200000e0000 */
[----:B------:R-:W-:Y:S11]  /*2b20*/  BSSY.RECONVERGENT B0, `(.L_x_245) ;  /* 0x0000020000007945 */ /* 0x000ff60003800200 */
[----:B------:R-:W-:-:S02]  /*2b30*/  VOTE.ANY R26, PT, P0 ;  /* 0x00000000001a7806 */ /* 0x000fc400000e0100 */
        /* <DEDUP_REMOVED lines=22> */
[----:B------:R-:W-:-:S04]  /*2ca0*/  LOP3.LUT R26, R45, R26, RZ, 0xc0, !PT ;  /* 0x0000001a2d1a7212 */ /* 0x000fc800078ec0ff */
[----:B------:R-:W4:Y:S01]  /*2cb0*/  FLO.U32 R41, R26 ;  /* 0x0000001a00297300 */ /* 0x000f2200000e0000 */
[----:B------:R-:W-:-:S07]  /*2cc0*/  LOP3.LUT R27, R27, R26, RZ, 0xc0, !PT ;  /* 0x0000001a1b1b7212 */ /* 0x000fce00078ec0ff */
[----:B------:R-:W0:Y:S01]  /*2cd0*/  POPC R27, R27 ;  /* 0x0000001b001b7309 */ /* 0x000e220000000000 */
[----:B----4-:R-:W-:Y:S01]  /*2ce0*/  ISETP.NE.AND P0, PT, R24, R41, PT ;  /* 0x000000291800720c */ /* 0x010fe20003f05270 */
[----:B------:R-:W-:-:S12]  /*2cf0*/  IMAD.MOV.U32 R24, RZ, RZ, RZ ;  /* 0x000000ffff187224 */ /* 0x000fd800078e00ff */
[----:B01-3--:R-:W-:Y:S05]  /*2d00*/  @P0 BRA `(.L_x_246) ;  /* 0x0000000000040947 */ /* 0x00bfea0003800000 */
[----:B------:R0:W1:Y:S02]  /*2d10*/  ATOMS.ADD R24, [R33], R27 ;  /* 0x0000001b2118738c */ /* 0x0000640000000000 */
.L_x_246:
[----:B------:R-:W-:Y:S05]  /*2d20*/  BSYNC.RECONVERGENT B0 ;  /* 0x0000000000007941 */ /* 0x000fea0003800200 */
.L_x_245:
[----:B-1----:R-:W1:Y:S01]  /*2d30*/  SHFL.IDX PT, R24, R24, R41, 0x1f ;  /* 0x00001f2918187589 */ /* 0x002e6200000e0000 */
[----:B--2---:R-:W-:Y:S01]  /*2d40*/  IMAD.IADD R30, R40, 0x1, R29 ;  /* 0x00000001281e7824 */ /* 0x004fe200078e021d */
[----:B------:R-:W-:Y:S01]  /*2d50*/  BAR.SYNC.DEFER_BLOCKING 0x0 ;  /* 0x0000000000007b1d */ /* 0x000fe20000010000 */
[----:B------:R-:W-:Y:S01]  /*2d60*/  IMAD.IADD R32, R38, 0x1, R37 ;  /* 0x0000000126207824 */ /* 0x000fe200078e0225 */
[----:B------:R-:W-:Y:S01]  /*2d70*/  ISETP.NE.AND P0, PT, R49, RZ, PT ;  /* 0x000000ff3100720c */ /* 0x000fe20003f05270 */
[----:B------:R-:W-:Y:S02]  /*2d80*/  IMAD.IADD R34, R36, 0x1, R35 ;  /* 0x0000000124227824 */ /* 0x000fe400078e0223 */
[----:B------:R-:W-:Y:S01]  /*2d90*/  IMAD.IADD R36, R44, 0x1, R31 ;  /* 0x000000012c247824 */ /* 0x000fe200078e021f */
[----:B------:R-:W-:Y:S01]  /*2da0*/  BSSY B1, `(.L_x_247) ;  /* 0x000003a000017945 */ /* 0x000fe20003800000 */
[----:B------:R-:W-:Y:S02]  /*2db0*/  IMAD R29, R30, 0x8, R25 ;  /* 0x000000081e1d7824 */ /* 0x000fe400078e0219 */
[----:B------:R-:W-:-:S02]  /*2dc0*/  IMAD.IADD R38, R47, 0x1, R39 ;  /* 0x000000012f267824 */ /* 0x000fc400078e0227 */
[--C-:B------:R-:W-:Y:S02]  /*2dd0*/  IMAD R31, R34, 0x8, R25.reuse ;  /* 0x00000008221f7824 */ /* 0x100fe400078e0219 */
[--C-:B0-----:R-:W-:Y:S02]  /*2de0*/  IMAD R33, R36, 0x8, R25.reuse ;  /* 0x0000000824217824 */ /* 0x101fe400078e0219 */
[--C-:B------:R-:W-:Y:S02]  /*2df0*/  IMAD R35, R38, 0x8, R25.reuse ;  /* 0x0000000826237824 */ /* 0x100fe400078e0219 */
[----:B-1----:R-:W-:Y:S02]  /*2e00*/  IMAD.IADD R40, R27, 0x1, R24 ;  /* 0x000000011b287824 */ /* 0x002fe400078e0218 */
[--C-:B------:R-:W-:Y:S01]  /*2e10*/  IMAD R27, R32, 0x8, R25.reuse ;  /* 0x00000008201b7824 */ /* 0x100fe200078e0219 */
[----:B------:R0:W-:Y:S01]  /*2e20*/  STS.64 [R29+-0x8], R18 ;  /* 0xfffff8121d007388 */ /* 0x0001e20000000a00 */
[----:B------:R-:W-:-:S03]  /*2e30*/  IMAD R37, R40, 0x8, R25 ;  /* 0x0000000828257824 */ /* 0x000fc600078e0219 */
[----:B------:R1:W-:Y:S04]  /*2e40*/  STS.64 [R27+-0x8], R14 ;  /* 0xfffff80e1b007388 */ /* 0x0003e80000000a00 */
[----:B------:R1:W-:Y:S04]  /*2e50*/  STS.64 [R31+-0x8], R12 ;  /* 0xfffff80c1f007388 */ /* 0x0003e80000000a00 */
[----:B------:R1:W-:Y:S01]  /*2e60*/  STS.64 [R33+-0x8], R10 ;  /* 0xfffff80a21007388 */ /* 0x0003e20000000a00 */
[----:B0-----:R-:W-:Y:S01]  /*2e70*/  IMAD R29, R5, 0x8, R25 ;  /* 0x00000008051d7824 */ /* 0x001fe200078e0219 */
[----:B------:R-:W-:-:S02]  /*2e80*/  SHF.R.S32.HI R19, RZ, 0x1f, R42 ;  /* 0x0000001fff137819 */ /* 0x000fc4000001142a */
[----:B------:R1:W-:Y:S04]  /*2e90*/  STS.64 [R35+-0x8], R8 ;  /* 0xfffff80823007388 */ /* 0x0003e80000000a00 */
[----:B------:R1:W-:Y:S01]  /*2ea0*/  STS.64 [R37+-0x8], R6 ;  /* 0xfffff80625007388 */ /* 0x0003e20000000a00 */
[----:B------:R-:W-:Y:S05]  /*2eb0*/  @P0 BRA `(.L_x_248) ;  /* 0x0000000000a00947 */ /* 0x000fea0003800000 */
[----:B------:R-:W2:Y:S01]  /*2ec0*/  LDG.E.64 R20, desc[UR8][R20.64] ;  /* 0x0000000814147981 */ /* 0x000ea2000c1e1b00 */
[----:B-1----:R-:W-:Y:S01]  /*2ed0*/  IMAD.MOV.U32 R8, RZ, RZ, R23 ;  /* 0x000000ffff087224 */ /* 0x002fe200078e0017 */
[----:B--2---:R-:W-:-:S05]  /*2ee0*/  IADD3 R6, P0, PT, -R42, R20, RZ ;  /* 0x000000142a067210 */ /* 0x004fca0007f1e1ff */
[----:B------:R-:W-:Y:S01]  /*2ef0*/  IMAD.X R7, R21, 0x1, ~R19, P0 ;  /* 0x0000000115077824 */ /* 0x000fe200000e0e13 */
[----:B------:R-:W-:-:S04]  /*2f00*/  ISETP.GE.AND P0, PT, R0, 0x1, PT ;  /* 0x000000010000780c */ /* 0x000fc80003f06270 */
[----:B------:R0:W-:Y:S09]  /*2f10*/  STS.64 [R29+0x9000], R6 ;  /* 0x009000061d007388 */ /* 0x0001f20000000a00 */
[----:B------:R-:W-:Y:S05]  /*2f20*/  @!P0 BRA `(.L_x_249) ;  /* 0x00000000006c8947 */ /* 0x000fea0003800000 */
[----:B------:R-:W-:Y:S01]  /*2f30*/  BSSY B0, `(.L_x_250) ;  /* 0x0000019000007945 */ /* 0x000fe20003800000 */
[----:B------:R-:W-:Y:S02]  /*2f40*/  IMAD.MOV.U32 R9, RZ, RZ, -0x1 ;  /* 0xffffffffff097424 */ /* 0x000fe400078e00ff */
[----:B------:R-:W-:Y:S02]  /*2f50*/  IMAD.MOV.U32 R10, RZ, RZ, R0 ;  /* 0x000000ffff0a7224 */ /* 0x000fe400078e0000 */
[----:B------:R-:W-:-:S07]  /*2f60*/  IMAD.MOV.U32 R8, RZ, RZ, R23 ;  /* 0x000000ffff087224 */ /* 0x000fce00078e0017 */
.L_x_254:
[----:B0-----:R-:W0:Y:S01]  /*2f70*/  LDC.64 R6, c[0x0][0x380] ;  /* 0x0000e000ff067b82 */ /* 0x001e220000000a00 */
[----:B------:R-:W-:Y:S01]  /*2f80*/  VIADD R13, R10, 0xffffffff ;  /* 0xffffffff0a0d7836 */ /* 0x000fe20000000000 */
[----:B------:R-:W-:Y:S03]  /*2f90*/  BSSY B2, `(.L_x_251) ;  /* 0x0000008000027945 */ /* 0x000fe60003800000 */
[----:B------:R-:W-:-:S04]  /*2fa0*/  IMAD R11, R13, 0x100, R5 ;  /* 0x000001000d0b7824 */ /* 0x000fc800078e0205 */
[----:B0-----:R-:W-:-:S07]  /*2fb0*/  IMAD.WIDE R6, R11, 0x4, R6 ;  /* 0x000000040b067825 */ /* 0x001fce00078e0206 */
.L_x_252:
[----:B------:R-:W-:Y:S05]  /*2fc0*/  YIELD ;  /* 0x0000000000007946 */ /* 0x000fea0003800000 */
[----:B------:R0:W-:Y:S06]  /*2fd0*/  MEMBAR.SC.CTA ;  /* 0x0000000000007992 */ /* 0x0001ec0000000000 */
[----:B0-----:R-:W2:Y:S02]  /*2fe0*/  LDG.E.STRONG.SYS R11, desc[UR8][R6.64] ;  /* 0x00000008060b7981 */ /* 0x001ea4000c1f5900 */
[----:B--2---:R-:W-:-:S13]  /*2ff0*/  ISETP.NE.AND P0, PT, R11, RZ, PT ;  /* 0x000000ff0b00720c */ /* 0x004fda0003f05270 */
[----:B------:R-:W-:Y:S05]  /*3000*/  @!P0 BRA `(.L_x_252) ;  /* 0xfffffffc00ec8947 */ /* 0x000fea000383ffff */
[----:B------:R-:W-:Y:S05]  /*3010*/  BSYNC B2 ;  /* 0x0000000000027941 */ /* 0x000fea0003800000 */
.L_x_251:
[----:B------:R-:W-:Y:S01]  /*3020*/  BSSY.RECONVERGENT B2, `(.L_x_253) ;  /* 0x0000006000027945 */ /* 0x000fe20003800200 */
[C---:B------:R-:W-:Y:S02]  /*3030*/  ISETP.GT.AND P0, PT, R11.reuse, -0x1, PT ;  /* 0xffffffff0b00780c */ /* 0x040fe40003f04270 */
[----:B------:R-:W-:Y:S01]  /*3040*/  LOP3.LUT R11, R11, 0x3fffffff, RZ, 0xc0, !PT ;  /* 0x3fffffff0b0b7812 */ /* 0x000fe200078ec0ff */
[----:B------:R-:W-:Y:S05]  /*3050*/  WARPSYNC.EXCLUSIVE R9 ;  /* 0x0000000009007348 */ /* 0x000fea0003a00000 */
[----:B------:R-:W-:-:S05]  /*3060*/  IMAD.IADD R8, R11, 0x1, R8 ;  /* 0x000000010b087824 */ /* 0x000fca00078e0208 */
[----:B------:R-:W-:-:S07]  /*3070*/  VOTE.ANY R9, PT, P0 ;  /* 0x0000000000097806 */ /* 0x000fce00000e0100 */
[----:B------:R-:W-:Y:S05]  /*3080*/  BSYNC.RECONVERGENT B2 ;  /* 0x0000000000027941 */ /* 0x000fea0003800200 */
.L_x_253:
[----:B------:R-:W-:Y:S01]  /*3090*/  ISETP.GT.U32.AND P1, PT, R10, 0x1, PT ;  /* 0x000000010a00780c */ /* 0x000fe20003f24070 */
[----:B------:R-:W-:-:S12]  /*30a0*/  IMAD.MOV.U32 R10, RZ, RZ, R13 ;  /* 0x000000ffff0a7224 */ /* 0x000fd800078e000d */
[----:B------:R-:W-:Y:S05]  /*30b0*/  @P0 BRA P1, `(.L_x_254) ;  /* 0xfffffffc00ac0947 */ /* 0x000fea000083ffff */
[----:B------:R-:W-:Y:S05]  /*30c0*/  BSYNC B0 ;  /* 0x0000000000007941 */ /* 0x000fea0003800000 */
.L_x_250:
[----:B------:R1:W2:Y:S02]  /*30d0*/  LDS.64 R6, [R29+0x9000] ;  /* 0x009000001d067984 */ /* 0x0002a40000000a00 */
.L_x_249:
[C---:B------:R-:W-:Y:S01]  /*30e0*/  IMAD.IADD R11, R8.reuse, 0x1, -R23 ;  /* 0x00000001080b7824 */ /* 0x040fe200078e0a17 */
[----:B------:R-:W-:-:S04]  /*30f0*/  LOP3.LUT R9, R8, 0x80000000, RZ, 0xfc, !PT ;  /* 0x8000000008097812 */ /* 0x000fc800078efcff */
[C---:B0-2---:R-:W-:Y:S01]  /*3100*/  IADD3 R6, P0, PT, R11.reuse, R6, RZ ;  /* 0x000000060b067210 */ /* 0x045fe20007f1e0ff */
[----:B------:R0:W-:Y:S03]  /*3110*/  STG.E.STRONG.SYS desc[UR8][R16.64], R9 ;  /* 0x0000000910007986 */ /* 0x0001e6000c115908 */
[----:B------:R-:W-:-:S05]  /*3120*/  LEA.HI.X.SX32 R7, R11, R7, 0x1, P0 ;  /* 0x000000070b077211 */ /* 0x000fca00000f0eff */
[----:B------:R0:W-:Y:S04]  /*3130*/  STS.64 [R29+0x9000], R6 ;  /* 0x009000061d007388 */ /* 0x0001e80000000a00 */
.L_x_248:
[----:B------:R-:W-:Y:S05]  /*3140*/  BSYNC B1 ;  /* 0x0000000000017941 */ /* 0x000fea0003800000 */
.L_x_247:
        /* <DEDUP_REMOVED lines=11> */
[----:B0-----:R-:W-:-:S04]  /*3200*/  IADD3 R42, P0, P1, R8, R42, R23 ;  /* 0x0000002a082a7210 */ /* 0x001fc8000791e017 */
[----:B------:R-:W-:-:S05]  /*3210*/  IADD3.X R43, PT, PT, R9, R19, R10, P0, P1 ;  /* 0x00000013092b7210 */ /* 0x000fca00007e240a */
[----:B------:R0:W-:Y:S04]  /*3220*/  STG.E.64 desc[UR8][R6.64], R42 ;  /* 0x0000002a06007986 */ /* 0x0001e8000c101b08 */
.L_x_255:
        /* <DEDUP_REMOVED lines=73> */
.L_x_256:
[----:B------:R-:W-:Y:S01]  /*36c0*/  IMAD R9, R0, -0x900, R31 ;  /* 0xfffff70000097824 */ /* 0x000fe200078e021f */
[----:B------:R-:W-:Y:S01]  /*36d0*/  BSSY.RECONVERGENT B0, `(.L_x_258) ;  /* 0x0000019000007945 */ /* 0x000fe20003800200 */
[C---:B0-----:R-:W-:Y:S02]  /*36e0*/  VIADD R6, R5.reuse, 0x180 ;  /* 0x0000018005067836 */ /* 0x041fe40000000000 */
[C---:B------:R-:W-:Y:S01]  /*36f0*/  VIADD R7, R5.reuse, 0x300 ;  /* 0x0000030005077836 */ /* 0x040fe20000000000 */
[CC--:B------:R-:W-:Y:S01]  /*3700*/  ISETP.GE.AND P6, PT, R5.reuse, R9.reuse, PT ;  /* 0x000000090500720c */ /* 0x0c0fe20003fc6270 */
[C---:B------:R-:W-:Y:S01]  /*3710*/  VIADD R8, R5.reuse, 0x480 ;  /* 0x0000048005087836 */ /* 0x040fe20000000000 */
[-C--:B------:R-:W-:Y:S01]  /*3720*/  ISETP.GE.AND P1, PT, R6, R9.reuse, PT ;  /* 0x000000090600720c */ /* 0x080fe20003f26270 */
[----:B------:R-:W-:Y:S01]  /*3730*/  VIADD R6, R5, 0x600 ;  /* 0x0000060005067836 */ /* 0x000fe20000000000 */
[-C--:B------:R-:W-:Y:S01]  /*3740*/  ISETP.GE.AND P2, PT, R7, R9.reuse, PT ;  /* 0x000000090700720c */ /* 0x080fe20003f46270 */
[----:B------:R-:W-:Y:S01]  /*3750*/  VIADD R7, R5, 0x780 ;  /* 0x0000078005077836 */ /* 0x000fe20000000000 */
[----:B------:R-:W-:-:S02]  /*3760*/  ISETP.GE.AND P3, PT, R8, R9, PT ;  /* 0x000000090800720c */ /* 0x000fc40003f66270 */
[-C--:B------:R-:W-:Y:S02]  /*3770*/  ISETP.GE.AND P4, PT, R6, R9.reuse, PT ;  /* 0x000000090600720c */ /* 0x080fe40003f86270 */
        /* <DEDUP_REMOVED lines=14> */
.L_x_259:
[----:B------:R-:W-:Y:S05]  /*3860*/  BSYNC.RECONVERGENT B0 ;  /* 0x0000000000007941 */ /* 0x000fea0003800200 */
.L_x_258:
[----:B------:R-:W-:Y:S01]  /*3870*/  NOP ;  /* 0x0000000000007918 */ /* 0x000fe20000000000 */
[----:B------:R-:W-:Y:S04]  /*3880*/  BSSY.RECONVERGENT B0, `(.L_x_260) ;  /* 0x000000e000007945 */ /* 0x000fe80003800200 */
[----:B------:R-:W-:Y:S05]  /*3890*/  @P1 BRA `(.L_x_261) ;  /* 0x0000000000301947 */ /* 0x000fea0003800000 */
        /* <DEDUP_REMOVED lines=12> */
.L_x_261:
[----:B------:R-:W-:Y:S05]  /*3960*/  BSYNC.RECONVERGENT B0 ;  /* 0x0000000000007941 */ /* 0x000fea0003800200 */
.L_x_260:
[----:B------:R-:W-:Y:S01]  /*3970*/  NOP ;  /* 0x0000000000007918 */ /* 0x000fe20000000000 */
[----:B------:R-:W-:Y:S04]  /*3980*/  BSSY.RECONVERGENT B0, `(.L_x_262) ;  /* 0x000000e000007945 */ /* 0x000fe80003800200 */
[----:B------:R-:W-:Y:S05]  /*3990*/  @P2 BRA `(.L_x_263) ;  /* 0x0000000000302947 */ /* 0x000fea0003800000 */
        /* <DEDUP_REMOVED lines=12> */
.L_x_263:
[----:B------:R-:W-:Y:S05]  /*3a60*/  BSYNC.RECONVERGENT B0 ;  /* 0x0000000000007941 */ /* 0x000fea0003800200 */
.L_x_262:
[----:B------:R-:W-:Y:S01]  /*3a70*/  NOP ;  /* 0x0000000000007918 */ /* 0x000fe20000000000 */
[----:B------:R-:W-:Y:S04]  /*3a80*/  BSSY.RECONVERGENT B0, `(.L_x_264) ;  /* 0x000000e000007945 */ /* 0x000fe80003800200 */
[----:B------:R-:W-:Y:S05]  /*3a90*/  @P3 BRA `(.L_x_265) ;  /* 0x0000000000303947 */ /* 0x000fea0003800000 */
        /* <DEDUP_REMOVED lines=12> */
.L_x_265:
[----:B------:R-:W-:Y:S05]  /*3b60*/  BSYNC.RECONVERGENT B0 ;  /* 0x0000000000007941 */ /* 0x000fea0003800200 */
.L_x_264:
[----:B------:R-:W-:Y:S01]  /*3b70*/  NOP ;  /* 0x0000000000007918 */ /* 0x000fe20000000000 */
[----:B------:R-:W-:Y:S04]  /*3b80*/  BSSY.RECONVERGENT B0, `(.L_x_266) ;  /* 0x000000e000007945 */ /* 0x000fe80003800200 */
[----:B------:R-:W-:Y:S05]  /*3b90*/  @P4 BRA `(.L_x_267) ;  /* 0x0000000000304947 */ /* 0x000fea0003800000 */
        /* <DEDUP_REMOVED lines=12> */
.L_x_267:
[----:B------:R-:W-:Y:S05]  /*3c60*/  BSYNC.RECONVERGENT B0 ;  /* 0x0000000000007941 */ /* 0x000fea0003800200 */
.L_x_266:
        /* <DEDUP_REMOVED lines=15> */
.L_x_269:
[----:B------:R-:W-:Y:S05]  /*3d60*/  BSYNC.RECONVERGENT B0 ;  /* 0x0000000000007941 */ /* 0x000fea0003800200 */
.L_x_268:
[----:B------:R-:W-:Y:S01]  /*3d70*/  NOP ;  /* 0x0000000000007918 */ /* 0x000fe20000000000 */
.L_x_257:
[----:B------:R0:W5:Y:S01]  /*3d80*/  @!P0 LDG.E.128 R24, desc[UR8][R2.64] ;  /* 0x0000000802188981 */ /* 0x000162000c1e1d00 */
[----:B------:R-:W0:Y:S03]  /*3d90*/  LDCU UR5, c[0x0][0x3c4] ;  /* 0x00007880ff0577ac */ /* 0x000e260008000800 */
[----:B------:R0:W5:Y:S04]  /*3da0*/  @!P0 LDG.E.128 R20, desc[UR8][R2.64+0x200] ;  /* 0x0002000802148981 */ /* 0x000168000c1e1d00 */
[----:B------:R0:W5:Y:S04]  /*3db0*/  @!P0 LDG.E.128 R16, desc[UR8][R2.64+0x400] ;  /* 0x0004000802108981 */ /* 0x000168000c1e1d00 */
[----:B------:R0:W5:Y:S04]  /*3dc0*/  @!P0 LDG.E.128 R12, desc[UR8][R2.64+0x600] ;  /* 0x00060008020c8981 */ /* 0x000168000c1e1d00 */
[----:B01234-:R0:W5:Y:S04]  /*3dd0*/  @!P0 LDG.E.128 R8, desc[UR8][R2.64+0x800] ;  /* 0x0008000802088981 */ /* 0x01f168000c1e1d00 */
[----:B------:R0:W5:Y:S04]  /*3de0*/  @!P0 LDG.E.128 R4, desc[UR8][R2.64+0xa00] ;  /* 0x000a000802048981 */ /* 0x000168000c1e1d00 */
[----:B------:R-:W1:Y:S04]  /*3df0*/  LDS.64 R42, [R29] ;  /* 0x000000001d2a7984 */ /* 0x000e680000000a00 */
[----:B------:R-:W2:Y:S04]  /*3e00*/  LDS.64 R44, [R29+0xc00] ;  /* 0x000c00001d2c7984 */ /* 0x000ea80000000a00 */
[----:B------:R-:W3:Y:S04]  /*3e10*/  LDS.64 R46, [R29+0x1800] ;  /* 0x001800001d2e7984 */ /* 0x000ee80000000a00 */
[----:B------:R-:W4:Y:S04]  /*3e20*/  LDS.64 R48, [R29+0x2400] ;  /* 0x002400001d307984 */ /* 0x000f280000000a00 */
[----:B------:R-:W0:Y:S04]  /*3e30*/  LDS.64 R50, [R29+0x3000] ;  /* 0x003000001d327984 */ /* 0x000e280000000a00 */
[----:B------:R-:W0:Y:S01]  /*3e40*/  LDS.64 R52, [R29+0x3c00] ;  /* 0x003c00001d347984 */ /* 0x000e220000000a00 */
[----:B-1----:R-:W-:-:S02]  /*3e50*/  SHF.R.U64 R41, R42, UR5, R43 ;  /* 0x000000052a297c19 */ /* 0x002fc4000800122b */
[----:B--2---:R-:W-:Y:S02]  /*3e60*/  SHF.R.U64 R39, R44, UR5, R45 ;  /* 0x000000052c277c19 */ /* 0x004fe4000800122d */
[----:B------:R-:W-:Y:S02]  /*3e70*/  LOP3.LUT R41, R41, UR4, RZ, 0x30, !PT ;  /* 0x0000000429297c12 */ /* 0x000fe4000f8e30ff */
[----:B---3--:R-:W-:Y:S02]  /*3e80*/  SHF.R.U64 R37, R46, UR5, R47 ;  /* 0x000000052e257c19 */ /* 0x008fe4000800122f */
[----:B------:R-:W-:Y:S02]  /*3e90*/  LOP3.LUT R39, R39, UR4, RZ, 0x30, !PT ;  /* 0x0000000427277c12 */ /* 0x000fe4000f8e30ff */
[----:B----4-:R-:W-:Y:S02]  /*3ea0*/  SHF.R.U64 R35, R48, UR5, R49 ;  /* 0x0000000530237c19 */ /* 0x010fe40008001231 */
[----:B------:R-:W-:-:S02]  /*3eb0*/  LOP3.LUT R37, R37, UR4, RZ, 0x30, !PT ;  /* 0x0000000425257c12 */ /* 0x000fc4000f8e30ff */
[----:B0-----:R-:W-:Y:S02]  /*3ec0*/  SHF.R.U64 R33, R50, UR5, R51 ;  /* 0x0000000532217c19 */ /* 0x001fe40008001233 */
[----:B------:R-:W-:Y:S02]  /*3ed0*/  LOP3.LUT R35, R35, UR4, RZ, 0x30, !PT ;  /* 0x0000000423237c12 */ /* 0x000fe4000f8e30ff */
[----:B------:R-:W-:Y:S02]  /*3ee0*/  SHF.R.U64 R52, R52, UR5, R53 ;  /* 0x0000000534347c19 */ /* 0x000fe40008001235 */
[----:B------:R-:W-:Y:S02]  /*3ef0*/  LOP3.LUT R33, R33, UR4, RZ, 0x30, !PT ;  /* 0x0000000421217c12 */ /* 0x000fe4000f8e30ff */
[----:B------:R-:W-:Y:S01]  /*3f00*/  LOP3.LUT R29, R52, UR4, RZ, 0x30, !PT ;  /* 0x00000004341d7c12 */ /* 0x000fe2000f8e30ff */
[----:B------:R-:W-:Y:S06]  /*3f10*/  @!P0 BRA `(.L_x_270) ;  /* 0x0000000000488947 */ /* 0x000fec0003800000 */
        /* <DEDUP_REMOVED lines=12> */
[----:B-----5:R0:W5:Y:S04]  /*3fe0*/  @!P1 LDG.E.128 R24, desc[UR8][R2.64] ;  /* 0x0000000802189981 */ /* 0x020168000c1e1d00 */
[----:B------:R0:W5:Y:S04]  /*3ff0*/  @!P2 LDG.E.128 R20, desc[UR8][R2.64+0x200] ;  /* 0x000200080214a981 */ /* 0x000168000c1e1d00 */
[----:B------:R0:W5:Y:S04]  /*4000*/  @!P3 LDG.E.128 R16, desc[UR8][R2.64+0x400] ;  /* 0x000400080210b981 */ /* 0x000168000c1e1d00 */
[----:B------:R0:W5:Y:S04]  /*4010*/  @!P4 LDG.E.128 R12, desc[UR8][R2.64+0x600] ;  /* 0x00060008020cc981 */ /* 0x000168000c1e1d00 */
[----:B------:R0:W5:Y:S04]  /*4020*/  @!P5 LDG.E.128 R8, desc[UR8][R2.64+0x800] ;  /* 0x000800080208d981 */ /* 0x000168000c1e1d00 */
[----:B------:R0:W5:Y:S02]  /*4030*/  @!P6 LDG.E.128 R4, desc[UR8][R2.64+0xa00] ;  /* 0x000a00080204e981 */ /* 0x000164000c1e1d00 */
.L_x_270:
[----:B------:R-:W1:Y:S08]  /*4040*/  S2UR UR5, SR_CgaCtaId ;  /* 0x00000000000579c3 */ /* 0x000e700000008800 */
[----:B------:R-:W-:Y:S06]  /*4050*/  BAR.SYNC.DEFER_BLOCKING 0x0 ;  /* 0x0000000000007b1d */ /* 0x000fec0000010000 */
[----:B------:R-:W-:Y:S01]  /*4060*/  UMOV UR4, 0x400 ;  /* 0x0000040000047882 */ /* 0x000fe20000000000 */
[----:B0-----:R-:W0:Y:S01]  /*4070*/  S2R R2, SR_TID.X ;  /* 0x0000000000027919 */ /* 0x001e220000002100 */
[----:B-1----:R-:W-:-:S06]  /*4080*/  ULEA UR4, UR5, UR4, 0x18 ;  /* 0x0000000405047291 */ /* 0x002fcc000f8ec0ff */
[----:B------:R-:W-:Y:S02]  /*4090*/  LEA R43, R30, UR4, 0x3 ;  /* 0x000000041e2b7c11 */ /* 0x000fe4000f8e18ff */
[----:B------:R-:W-:Y:S02]  /*40a0*/  LEA R45, R32, UR4, 0x3 ;  /* 0x00000004202d7c11 */ /* 0x000fe4000f8e18ff */
[----:B------:R-:W-:Y:S01]  /*40b0*/  LEA R47, R34, UR4, 0x3 ;  /* 0x00000004222f7c11 */ /* 0x000fe2000f8e18ff */
[----:B------:R-:W-:Y:S01]  /*40c0*/  IMAD R43, R30, 0x8, R43 ;  /* 0x000000081e2b7824 */ /* 0x000fe200078e022b */
[----:B------:R-:W-:Y:S01]  /*40d0*/  LEA R49, R36, UR4, 0x3 ;  /* 0x0000000424317c11 */ /* 0x000fe2000f8e18ff */
[----:B------:R-:W-:Y:S01]  /*40e0*/  IMAD R45, R32, 0x8, R45 ;  /* 0x00000008202d7824 */ /* 0x000fe200078e022d */
[----:B------:R-:W-:Y:S01]  /*40f0*/  LEA R51, R38, UR4, 0x3 ;  /* 0x0000000426337c11 */ /* 0x000fe2000f8e18ff */
[----:B------:R-:W-:Y:S01]  /*4100*/  IMAD R47, R34, 0x8, R47 ;  /* 0x00000008222f7824 */ /* 0x000fe200078e022f */
[----:B------:R-:W-:Y:S01]  /*4110*/  LEA R53, R40, UR4, 0x3 ;  /* 0x0000000428357c11 */ /* 0x000fe2000f8e18ff */
[----:B------:R-:W-:Y:S01]  /*4120*/  IMAD R49, R36, 0x8, R49 ;  /* 0x0000000824317824 */ /* 0x000fe200078e0231 */
[----:B-----5:R1:W-:Y:S01]  /*4130*/  STS.128 [R43+-0x10], R24 ;  /* 0xfffff0182b007388 */ /* 0x0203e20000000c00 */
[----:B------:R-:W-:Y:S01]  /*4140*/  IMAD R51, R38, 0x8, R51 ;  /* 0x0000000826337824 */ /* 0x000fe200078e0233 */
[----:B0-----:R-:W-:Y:S01]  /*4150*/  LEA R3, R2, UR4, 0x3 ;  /* 0x0000000402037c11 */ /* 0x001fe2000f8e18ff */
[----:B------:R-:W-:Y:S01]  /*4160*/  IMAD R53, R40, 0x8, R53 ;  /* 0x0000000828357824 */ /* 0x000fe200078e0235 */
[----:B------:R1:W-:Y:S04]  /*4170*/  STS.128 [R45+-0x10], R20 ;  /* 0xfffff0142d007388 */ /* 0x0003e80000000c00 */
[----:B------:R1:W-:Y:S04]  /*4180*/  STS.128 [R47+-0x10], R16 ;  /* 0xfffff0102f007388 */ /* 0x0003e80000000c00 */
[----:B------:R1:W-:Y:S04]  /*4190*/  STS.128 [R49+-0x10], R12 ;  /* 0xfffff00c31007388 */ /* 0x0003e80000000c00 */
[----:B------:R1:W-:Y:S04]  /*41a0*/  STS.128 [R51+-0x10], R8 ;  /* 0xfffff00833007388 */ /* 0x0003e80000000c00 */
[----:B------:R1:W-:Y:S01]  /*41b0*/  STS.128 [R53+-0x10], R4 ;  /* 0xfffff00435007388 */ /* 0x0003e20000000c00 */
[----:B------:R-:W-:Y:S06]  /*41c0*/  BAR.SYNC.DEFER_BLOCKING 0x0 ;  /* 0x0000000000007b1d */ /* 0x000fec0000010000 */
[----:B------:R-:W-:Y:S05]  /*41d0*/  @P0 BRA `(.L_x_271) ;  /* 0x0000000000e40947 */ /* 0x000fea0003800000 */
[----:B-1----:R-:W-:Y:S01]  /*41e0*/  LEA R8, R41, UR4, 0x3 ;  /* 0x0000000429087c11 */ /* 0x002fe2000f8e18ff */
[----:B------:R-:W-:Y:S01]  /*41f0*/  IMAD R0, R2, 0x8, R3 ;  /* 0x0000000802007824 */ /* 0x000fe200078e0203 */
[----:B------:R-:W0:Y:S01]  /*4200*/  LDCU.64 UR6, c[0x0][0x3b0] ;  /* 0x00007600ff0677ac */ /* 0x000e220008000a00 */
[----:B------:R-:W-:Y:S02]  /*4210*/  LEA R39, R39, UR4, 0x3 ;  /* 0x0000000427277c11 */ /* 0x000fe4000f8e18ff */
[----:B------:R-:W-:Y:S01]  /*4220*/  LEA R37, R37, UR4, 0x3 ;  /* 0x0000000425257c11 */ /* 0x000fe2000f8e18ff */
[----:B------:R-:W1:Y:S01]  /*4230*/  LDS.64 R8, [R8+0x9000] ;  /* 0x0090000008087984 */ /* 0x000e620000000a00 */
[----:B------:R-:W-:Y:S02]  /*4240*/  LEA R35, R35, UR4, 0x3 ;  /* 0x0000000423237c11 */ /* 0x000fe4000f8e18ff */
[----:B------:R-:W-:Y:S01]  /*4250*/  LEA R33, R33, UR4, 0x3 ;  /* 0x0000000421217c11 */ /* 0x000fe2000f8e18ff */
[----:B------:R-:W2:Y:S01]  /*4260*/  LDS.128 R4, [R0] ;  /* 0x0000000000047984 */ /* 0x000ea20000000c00 */
[----:B-1----:R-:W-:-:S05]  /*4270*/  IADD3 R3, P0, PT, R8, R2, RZ ;  /* 0x0000000208037210 */ /* 0x002fca0007f1e0ff */
[----:B------:R-:W-:Y:S01]  /*4280*/  IMAD.X R10, RZ, RZ, R9, P0 ;  /* 0x000000ffff0a7224 */ /* 0x000fe200000e0609 */
[----:B0-----:R-:W-:-:S04]  /*4290*/  LEA R14, P0, R3, UR6, 0x4 ;  /* 0x00000006030e7c11 */ /* 0x001fc8000f8020ff */
[----:B------:R-:W-:-:S05]  /*42a0*/  LEA.HI.X R15, R3, UR7, R10, 0x4, P0 ;  /* 0x00000007030f7c11 */ /* 0x000fca00080f240a */
[----:B--2---:R-:W-:Y:S01]  /*42b0*/  STG.E.128 desc[UR8][R14.64], R4 ;  /* 0x000000040e007986 */ /* 0x004fe2000c101d08 */
[----:B------:R-:W-:-:S03]  /*42c0*/  NOP ;  /* 0x0000000000007918 */ /* 0x000fc60000000000 */
[----:B------:R-:W0:Y:S04]  /*42d0*/  LDS.64 R12, [R39+0x9000] ;  /* 0x00900000270c7984 */ /* 0x000e280000000a00 */
[----:B------:R-:W1:Y:S01]  /*42e0*/  LDS.128 R8, [R0+0x1800] ;  /* 0x0018000000087984 */ /* 0x000e620000000c00 */
[----:B0-----:R-:W-:-:S05]  /*42f0*/  IADD3 R3, P0, PT, R12, R2, RZ ;  /* 0x000000020c037210 */ /* 0x001fca0007f1e0ff */
[----:B------:R-:W-:Y:S01]  /*4300*/  IMAD.X R12, RZ, RZ, R13, P0 ;  /* 0x000000ffff0c7224 */ /* 0x000fe200000e060d */
[----:B------:R-:W-:-:S04]  /*4310*/  LEA R16, P0, R3, UR6, 0x4 ;  /* 0x0000000603107c11 */ /* 0x000fc8000f8020ff */
[----:B------:R-:W-:-:S05]  /*4320*/  LEA.HI.X R17, R3, UR7, R12, 0x4, P0 ;  /* 0x0000000703117c11 */ /* 0x000fca00080f240c */
[----:B-1----:R-:W-:Y:S01]  /*4330*/  STG.E.128 desc[UR8][R16.64+0x1800], R8 ;  /* 0x0018000810007986 */ /* 0x002fe2000c101d08 */
        /* <DEDUP_REMOVED lines=22> */
[----:B------:R-:W-:Y:S02]  /*44a0*/  LEA.HI.X R15, R3, UR7, R12, 0x4, P0 ;  /* 0x00000007030f7c11 */ /* 0x000fe400080f240c */
[----:B------:R-:W-:-:S03]  /*44b0*/  LEA R12, R29, UR4, 0x3 ;  /* 0x000000041d0c7c11 */ /* 0x000fc6000f8e18ff */
        /* <DEDUP_REMOVED lines=9> */
[----:B------:R-:W-:Y:S01]  /*4550*/  NOP ;  /* 0x0000000000007918 */ /* 0x000fe20000000000 */
[----:B------:R-:W-:Y:S05]  /*4560*/  EXIT ;  /* 0x000000000000794d */ /* 0x000fea0003800000 */
.L_x_271:
[----:B------:R-:W-:Y:S01]  /*4570*/  IMAD R31, R0, -0x900, R31 ;  /* 0xfffff700001f7824 */ /* 0x000fe200078e021f */
[----:B------:R-:W-:Y:S01]  /*4580*/  BSSY.RECONVERGENT B0, `(.L_x_272) ;  /* 0x0000017000007945 */ /* 0x000fe20003800200 */
[C---:B------:R-:W-:Y:S01]  /*4590*/  VIADD R0, R2.reuse, 0x180 ;  /* 0x0000018002007836 */ /* 0x040fe20000000000 */
[----:B------:R-:W-:Y:S01]  /*45a0*/  LEA R41, R41, UR4, 0x3 ;  /* 0x0000000429297c11 */ /* 0x000fe2000f8e18ff */
[C---:B-1----:R-:W-:Y:S01]  /*45b0*/  VIADD R4, R2.reuse, 0x300 ;  /* 0x0000030002047836 */ /* 0x042fe20000000000 */
        /* <DEDUP_REMOVED lines=10> */
[----:B------:R-:W0:Y:S01]  /*4660*/  LDS.64 R4, [R41+0x9000] ;  /* 0x0090000029047984 */ /* 0x000e220000000a00 */
[----:B------:R-:W-:Y:S01]  /*4670*/  IMAD R8, R2, 0x8, R3 ;  /* 0x0000000802087824 */ /* 0x000fe200078e0203 */
[----:B------:R-:W1:Y:S05]  /*4680*/  LDCU.64 UR6, c[0x0][0x3b0] ;  /* 0x00007600ff0677ac */ /* 0x000e6a0008000a00 */
[----:B------:R-:W2:Y:S01]  /*4690*/  LDS.128 R8, [R8] ;  /* 0x0000000008087984 */ /* 0x000ea20000000c00 */
[----:B0-----:R-:W-:-:S05]  /*46a0*/  IADD3 R0, P5, PT, R4, R2, RZ ;  /* 0x0000000204007210 */ /* 0x001fca0007fbe0ff */
[----:B------:R-:W-:Y:S01]  /*46b0*/  IMAD.X R5, RZ, RZ, R5, P5 ;  /* 0x000000ffff057224 */ /* 0x000fe200028e0605 */
[----:B-1----:R-:W-:-:S04]  /*46c0*/  LEA R4, P5, R0, UR6, 0x4 ;  /* 0x0000000600047c11 */ /* 0x002fc8000f8a20ff */
[----:B------:R-:W-:-:S05]  /*46d0*/  LEA.HI.X R5, R0, UR7, R5, 0x4, P5 ;  /* 0x0000000700057c11 */ /* 0x000fca000a8f2405 */
[----:B--2---:R0:W-:Y:S04]  /*46e0*/  STG.E.128 desc[UR8][R4.64], R8 ;  /* 0x0000000804007986 */ /* 0x0041e8000c101d08 */
.L_x_273:
[----:B------:R-:W-:Y:S05]  /*46f0*/  BSYNC.RECONVERGENT B0 ;  /* 0x0000000000007941 */ /* 0x000fea0003800200 */
.L_x_272:
[----:B------:R-:W-:Y:S01]  /*4700*/  NOP ;  /* 0x0000000000007918 */ /* 0x000fe20000000000 */
[----:B------:R-:W-:Y:S01]  /*4710*/  BSSY.RECONVERGENT B0, `(.L_x_274) ;  /* 0x000000c000007945 */ /* 0x000fe20003800200 */
[----:B------:R-:W-:-:S03]  /*4720*/  LEA R39, R39, UR4, 0x3 ;  /* 0x0000000427277c11 */ /* 0x000fc6000f8e18ff */
[----:B------:R-:W-:Y:S05]  /*4730*/  @P4 BRA `(.L_x_275) ;  /* 0x0000000000244947 */ /* 0x000fea0003800000 */
[----:B0-----:R-:W0:Y:S01]  /*4740*/  LDS.64 R4, [R39+0x9000] ;  /* 0x0090000027047984 */ /* 0x001e220000000a00 */
[----:B------:R-:W-:Y:S01]  /*4750*/  IMAD R8, R2, 0x8, R3 ;  /* 0x0000000802087824 */ /* 0x000fe200078e0203 */
[----:B------:R-:W1:Y:S05]  /*4760*/  LDCU.64 UR6, c[0x0][0x3b0] ;  /* 0x00007600ff0677ac */ /* 0x000e6a0008000a00 */
[----:B------:R-:W2:Y:S01]  /*4770*/  LDS.128 R8, [R8+0x1800] ;  /* 0x0018000008087984 */ /* 0x000ea20000000c00 */
[----:B0-----:R-:W-:-:S05]  /*4780*/  IADD3 R0, P4, PT, R4, R2, RZ ;  /* 0x0000000204007210 */ /* 0x001fca0007f9e0ff */
[----:B------:R-:W-:Y:S01]  /*4790*/  IMAD.X R5, RZ, RZ, R5, P4 ;  /* 0x000000ffff057224 */ /* 0x000fe200020e0605 */
[----:B-1----:R-:W-:-:S04]  /*47a0*/  LEA R4, P4, R0, UR6, 0x4 ;  /* 0x0000000600047c11 */ /* 0x002fc8000f8820ff */
[----:B------:R-:W-:-:S05]  /*47b0*/  LEA.HI.X R5, R0, UR7, R5, 0x4, P4 ;  /* 0x0000000700057c11 */ /* 0x000fca000a0f2405 */
[----:B--2---:R1:W-:Y:S04]  /*47c0*/  STG.E.128 desc[UR8][R4.64+0x1800], R8 ;  /* 0x0018000804007986 */ /* 0x0043e8000c101d08 */
.L_x_275:
[----:B------:R-:W-:Y:S05]  /*47d0*/  BSYNC.RECONVERGENT B0 ;  /* 0x0000000000007941 */ /* 0x000fea0003800200 */
.L_x_274:
[----:B------:R-:W-:Y:S01]  /*47e0*/  NOP ;  /* 0x0000000000007918 */ /* 0x000fe20000000000 */
[----:B------:R-:W-:Y:S01]  /*47f0*/  BSSY.RECONVERGENT B0, `(.L_x_276) ;  /* 0x000000c000007945 */ /* 0x000fe20003800200 */
[----:B------:R-:W-:-:S03]  /*4800*/  LEA R37, R37, UR4, 0x3 ;  /* 0x0000000425257c11 */ /* 0x000fc6000f8e18ff */
[----:B------:R-:W-:Y:S05]  /*4810*/  @P0 BRA `(.L_x_277) ;  /* 0x0000000000240947 */ /* 0x000fea0003800000 */
[----:B01----:R-:W0:Y:S01]  /*4820*/  LDS.64 R4, [R37+0x9000] ;  /* 0x0090000025047984 */ /* 0x003e220000000a00 */
        /* <DEDUP_REMOVED lines=8> */
.L_x_277:
[----:B------:R-:W-:Y:S05]  /*48b0*/  BSYNC.RECONVERGENT B0 ;  /* 0x0000000000007941 */ /* 0x000fea0003800200 */
.L_x_276:
[----:B------:R-:W-:Y:S01]  /*48c0*/  NOP ;  /* 0x0000000000007918 */ /* 0x000fe20000000000 */
[----:B------:R-:W-:Y:S01]  /*48d0*/  BSSY.RECONVERGENT B0, `(.L_x_278) ;  /* 0x000000c000007945 */ /* 0x000fe20003800200 */
[----:B------:R-:W-:-:S03]  /*48e0*/  LEA R35, R35, UR4, 0x3 ;  /* 0x0000000423237c11 */ /* 0x000fc6000f8e18ff */
[----:B------:R-:W-:Y:S05]  /*48f0*/  @P1 BRA `(.L_x_279) ;  /* 0x0000000000241947 */ /* 0x000fea0003800000 */
[----:B012---:R-:W0:Y:S01]  /*4900*/  LDS.64 R4, [R35+0x9000] ;  /* 0x0090000023047984 */ /* 0x007e220000000a00 */
        /* <DEDUP_REMOVED lines=8> */
.L_x_279:
[----:B------:R-:W-:Y:S05]  /*4990*/  BSYNC.RECONVERGENT B0 ;  /* 0x0000000000007941 */ /* 0x000fea0003800200 */
.L_x_278:
[----:B------:R-:W-:Y:S01]  /*49a0*/  NOP ;  /* 0x0000000000007918 */ /* 0x000fe20000000000 */
[----:B------:R-:W-:Y:S01]  /*49b0*/  BSSY.RECONVERGENT B0, `(.L_x_280) ;  /* 0x000000d000007945 */ /* 0x000fe20003800200 */
[----:B------:R-:W-:Y:S02]  /*49c0*/  LEA R33, R33, UR4, 0x3 ;  /* 0x0000000421217c11 */ /* 0x000fe4000f8e18ff */
[----:B------:R-:W-:Y:S01]  /*49d0*/  LEA R29, R29, UR4, 0x3 ;  /* 0x000000041d1d7c11 */ /* 0x000fe2000f8e18ff */
[----:B------:R-:W-:Y:S06]  /*49e0*/  @P2 BRA `(.L_x_281) ;  /* 0x0000000000242947 */ /* 0x000fec0003800000 */
[----:B0123--:R-:W0:Y:S01]  /*49f0*/  LDS.64 R4, [R33+0x9000] ;  /* 0x0090000021047984 */ /* 0x00fe220000000a00 */
        /* <DEDUP_REMOVED lines=8> */
.L_x_281:
[----:B------:R-:W-:Y:S05]  /*4a80*/  BSYNC.RECONVERGENT B0 ;  /* 0x0000000000007941 */ /* 0x000fea0003800200 */
.L_x_280:
[----:B------:R-:W-:Y:S01]  /*4a90*/  NOP ;  /* 0x0000000000007918 */ /* 0x000fe20000000000 */
[----:B01234-:R-:W0:Y:S01]  /*4aa0*/  LDS.64 R4, [R29+0x9000] ;  /* 0x009000001d047984 */ /* 0x01fe220000000a00 */
[----:B------:R-:W-:Y:S01]  /*4ab0*/  @!P3 IMAD R8, R2, 0x8, R3 ;  /* 0x000000080208b824 */ /* 0x000fe200078e0203 */
[----:B------:R-:W1:Y:S05]  /*4ac0*/  @!P3 LDC.64 R6, c[0x0][0x3b0] ;  /* 0x0000ec00ff06bb82 */ /* 0x000e6a0000000a00 */
[----:B------:R-:W2:Y:S01]  /*4ad0*/  @!P3 LDS.128 R8, [R8+0x7800] ;  /* 0x007800000808b984 */ /* 0x000ea20000000c00 */
[----:B0-----:R-:W-:-:S05]  /*4ae0*/  IADD3 R0, P0, PT, R4, R2, RZ ;  /* 0x0000000204007210 */ /* 0x001fca0007f1e0ff */
[----:B------:R-:W-:Y:S01]  /*4af0*/  IMAD.X R4, RZ, RZ, R5, P0 ;  /* 0x000000ffff047224 */ /* 0x000fe200000e0605 */
[----:B-1----:R-:W-:-:S04]  /*4b00*/  @!P3 LEA R2, P0, R0, R6, 0x4 ;  /* 0x000000060002b211 */ /* 0x002fc800078020ff */
[----:B------:R-:W-:-:S05]  /*4b10*/  @!P3 LEA.HI.X R3, R0, R7, R4, 0x4, P0 ;  /* 0x000000070003b211 */ /* 0x000fca00000f2404 */
[----:B--2---:R-:W-:Y:S01]  /*4b20*/  @!P3 STG.E.128 desc[UR8][R2.64+0x7800], R8 ;  /* 0x007800080200b986 */ /* 0x004fe2000c101d08 */
[----:B------:R-:W-:Y:S01]  /*4b30*/  NOP ;  /* 0x0000000000007918 */ /* 0x000fe20000000000 */
[----:B------:R-:W-:Y:S05]  /*4b40*/  EXIT ;  /* 0x000000000000794d */ /* 0x000fea0003800000 */
.L_x_232:
[----:B------:R-:W-:Y:S02]  /*4b50*/  IMAD.MOV.U32 R61, RZ, RZ, R54 ;  /* 0x000000ffff3d7224 */ /* 0x000fe400078e0036 */
[----:B------:R-:W-:Y:S02]  /*4b60*/  IMAD.MOV.U32 R62, RZ, RZ, 0x1 ;  /* 0x00000001ff3e7424 */ /* 0x000fe400078e00ff */
[----:B------:R-:W-:Y:S02]  /*4b70*/  IMAD.MOV.U32 R63, RZ, RZ, RZ ;  /* 0x000000ffff3f7224 */ /* 0x000fe400078e00ff */
[----:B------:R-:W-:-:S07]  /*4b80*/  IMAD.MOV.U32 R60, RZ, RZ, -0x1 ;  /* 0xffffffffff3c7424 */ /* 0x000fce00078e00ff */
[----:B------:R-:W-:Y:S05]  /*4b90*/  WARPSYNC.COLLECTIVE R60, `(.L_x_282) ;  /* 0x000000003c087348 */ /* 0x000fea0003c00000 */
[----:B------:R0:W1:Y:S02]  /*4ba0*/  SHFL.UP P0, R59, R61, R62, R63 ;  /* 0x0400003e3d3b7389 */ /* 0x000064000000003f */
[----:B01----:R-:W-:Y:S05]  /*4bb0*/  ENDCOLLECTIVE ;  /* 0x000000000000791b */ /* 0x003fea0003800000 */
.L_x_282:
[----:B------:R-:W-:Y:S02]  /*4bc0*/  IMAD.MOV.U32 R62, RZ, RZ, 0x2 ;  /* 0x00000002ff3e7424 */ /* 0x000fe400078e00ff */
[----:B------:R-:W-:-:S04]  /*4bd0*/  IMAD.MOV.U32 R55, RZ, RZ, R59 ;  /* 0x000000ffff377224 */ /* 0x000fc800078e003b */
[----:B------:R-:W-:-:S04]  /*4be0*/  @P0 IMAD.IADD R55, R54, 0x1, R55 ;  /* 0x0000000136370824 */ /* 0x000fc800078e0237 */
[----:B------:R-:W-:-:S07]  /*4bf0*/  IMAD.MOV.U32 R61, RZ, RZ, R55 ;  /* 0x000000ffff3d7224 */ /* 0x000fce00078e0037 */
[----:B------:R-:W-:Y:S05]  /*4c00*/  WARPSYNC.COLLECTIVE R60, `(.L_x_283) ;  /* 0x000000003c087348 */ /* 0x000fea0003c00000 */
[----:B------:R0:W1:Y:S02]  /*4c10*/  SHFL.UP P0, R59, R61, R62, R63 ;  /* 0x0400003e3d3b7389 */ /* 0x000064000000003f */
[----:B01----:R-:W-:Y:S05]  /*4c20*/  ENDCOLLECTIVE ;  /* 0x000000000000791b */ /* 0x003fea0003800000 */
.L_x_283:
[----:B------:R-:W-:Y:S02]  /*4c30*/  IMAD.MOV.U32 R62, RZ, RZ, 0x4 ;  /* 0x00000004ff3e7424 */ /* 0x000fe400078e00ff */
[----:B------:R-:W-:-:S04]  /*4c40*/  IMAD.MOV.U32 R56, RZ, RZ, R59 ;  /* 0x000000ffff387224 */ /* 0x000fc800078e003b */
[----:B------:R-:W-:-:S04]  /*4c50*/  @P0 IMAD.IADD R56, R55, 0x1, R56 ;  /* 0x0000000137380824 */ /* 0x000fc800078e0238 */
[----:B------:R-:W-:-:S07]  /*4c60*/  IMAD.MOV.U32 R61, RZ, RZ, R56 ;  /* 0x000000ffff3d7224 */ /* 0x000fce00078e0038 */
[----:B------:R-:W-:Y:S05]  /*4c70*/  WARPSYNC.COLLECTIVE R60, `(.L_x_284) ;  /* 0x000000003c087348 */ /* 0x000fea0003c00000 */
[----:B------:R0:W1:Y:S02]  /*4c80*/  SHFL.UP P0, R59, R61, R62, R63 ;  /* 0x0400003e3d3b7389 */ /* 0x000064000000003f */
[----:B01----:R-:W-:Y:S05]  /*4c90*/  ENDCOLLECTIVE ;  /* 0x000000000000791b */ /* 0x003fea0003800000 */
.L_x_284:
[----:B------:R-:W-:Y:S02]  /*4ca0*/  IMAD.MOV.U32 R62, RZ, RZ, 0x8 ;  /* 0x00000008ff3e7424 */ /* 0x000fe400078e00ff */
[----:B------:R-:W-:-:S04]  /*4cb0*/  IMAD.MOV.U32 R57, RZ, RZ, R59 ;  /* 0x000000ffff397224 */ /* 0x000fc800078e003b */
[----:B------:R-:W-:-:S04]  /*4cc0*/  @P0 IMAD.IADD R57, R56, 0x1, R57 ;  /* 0x0000000138390824 */ /* 0x000fc800078e0239 */
[----:B------:R-:W-:-:S07]  /*4cd0*/  IMAD.MOV.U32 R61, RZ, RZ, R57 ;  /* 0x000000ffff3d7224 */ /* 0x000fce00078e0039 */
[----:B------:R-:W-:Y:S05]  /*4ce0*/  WARPSYNC.COLLECTIVE R60, `(.L_x_285) ;  /* 0x000000003c087348 */ /* 0x000fea0003c00000 */
[----:B------:R0:W1:Y:S02]  /*4cf0*/  SHFL.UP P0, R59, R61, R62, R63 ;  /* 0x0400003e3d3b7389 */ /* 0x000064000000003f */
[----:B01----:R-:W-:Y:S05]  /*4d00*/  ENDCOLLECTIVE ;  /* 0x000000000000791b */ /* 0x003fea0003800000 */
.L_x_285:
[----:B------:R-:W-:Y:S02]  /*4d10*/  IMAD.MOV.U32 R62, RZ, RZ, 0x10 ;  /* 0x00000010ff3e7424 */ /* 0x000fe400078e00ff */
[----:B------:R-:W-:-:S04]  /*4d20*/  IMAD.MOV.U32 R58, RZ, RZ, R59 ;  /* 0x000000ffff3a7224 */ /* 0x000fc800078e003b */
[----:B------:R-:W-:-:S04]  /*4d30*/  @P0 IMAD.IADD R58, R57, 0x1, R58 ;  /* 0x00000001393a0824 */ /* 0x000fc800078e023a */
[----:B------:R-:W-:-:S07]  /*4d40*/  IMAD.MOV.U32 R61, RZ, RZ, R58 ;  /* 0x000000ffff3d7224 */ /* 0x000fce00078e003a */
[----:B------:R-:W-:Y:S05]  /*4d50*/  WARPSYNC.COLLECTIVE R60, `(.L_x_286) ;  /* 0x000000003c087348 */ /* 0x000fea0003c00000 */
[----:B------:R0:W1:Y:S02]  /*4d60*/  SHFL.UP P0, R59, R61, R62, R63 ;  /* 0x0400003e3d3b7389 */ /* 0x000064000000003f */
[----:B01----:R-:W-:Y:S05]  /*4d70*/  ENDCOLLECTIVE ;  /* 0x000000000000791b */ /* 0x003fea0003800000 */
.L_x_286:
[----:B------:R-:W-:Y:S05]  /*4d80*/  BRA `(.L_x_287) ;  /* 0xffffffcc008c7947 */ /* 0x000fea000383ffff */
.L_x_288:
        /* <DEDUP_REMOVED lines=15> */
.L_x_2165:


//--------------------- .text._ZN3cub18CUB_300001_SM_10006detail10radix_sort33DeviceRadixSortExclusiveSumKernelINS1_5radix10policy_hubIm7double2yE10Policy1000EyEEvPT0_ --------------------------
	.section	.text._ZN3cub18CUB_300001_SM_10006detail10radix_sort33DeviceRadixSortExclusiveSumKernelINS1_5radix10policy_hubIm7double2yE10Policy1000EyEEvPT0_,"ax",@progbits
	.align	128
        .global         _ZN3cub18CUB_300001_SM_10006detail10radix_sort33DeviceRadixSortExclusiveSumKernelINS1_5radix10policy_hubIm7double2yE10Policy1000EyEEvPT0_
        .type           _ZN3cub18CUB_300001_SM_10006detail10radix_sort33DeviceRadixSortExclusiveSumKernelINS1_5radix10policy_hubIm7double2yE10Policy1000EyEEvPT0_,@function
        .size           _ZN3cub18CUB_300001_SM_10006detail10radix_sort33DeviceRadixSortExclusiveSumKernelINS1_5radix10policy_hubIm7double2yE10Policy1000EyEEvPT0_,(.L_x_2166 - _ZN3cub18CUB_300001_SM_10006detail10radix_sort33DeviceRadixSortExclusiveSumKernelINS1_5radix10policy_hubIm7double2yE10Policy1000EyEEvPT0_)
        .other          _ZN3cub18CUB_300001_SM_10006detail10radix_sort33DeviceRadixSortExclusiveSumKernelINS1_5radix10policy_hubIm7double2yE10Policy1000EyEEvPT0_,@"STO_CUDA_ENTRY STV_DEFAULT"
_ZN3cub18CUB_300001_SM_10006detail10radix_sort33DeviceRadixSortExclusiveSumKernelINS1_5radix10policy_hubIm7double2yE10Policy1000EyEEvPT0_:
.text._ZN3cub18CUB_300001_SM_10006detail10radix_sort33DeviceRadixSortExclusiveSumKernelINS1_5radix10policy_hubIm7double2yE10Policy1000EyEEvPT0_:
        /* <DEDUP_REMOVED lines=63> */
.L_x_301:
        /* <DEDUP_REMOVED lines=28> */
.L_x_289:
[----:B------:R-:W-:Y:S05]  /*05b0*/  WARPSYNC.ALL ;  /* 0x0000000000007948 */ /* 0x000fea0003800000 */
[----:B------:R-:W-:Y:S06]  /*05c0*/  BAR.SYNC.DEFER_BLOCKING 0x0 ;  /* 0x0000000000007b1d */ /* 0x000fec0000010000 */
[----:B------:R-:W-:Y:S05]  /*05d0*/  @P1 EXIT ;  /* 0x000000000000194d */ /* 0x000fea0003800000 */
[----:B01----:R-:W0:Y:S04]  /*05e0*/  LDS.64 R2, [R0+0x10] ;  /* 0x0000100000027984 */ /* 0x003e280000000a00 */
[----:B0-----:R-:W-:Y:S01]  /*05f0*/  STG.E.64 desc[UR4][R16.64], R2 ;  /* 0x0000000210007986 */ /* 0x001fe2000c101b04 */
[----:B------:R-:W-:Y:S05]  /*0600*/  EXIT ;  /* 0x000000000000794d */ /* 0x000fea0003800000 */
.L_x_290:
[----:B------:R-:W-:Y:S02]  /*0610*/  IMAD.MOV.U32 R24, RZ, RZ, R20 ;  /* 0x000000ffff187224 */ /* 0x000fe400078e0014 */
[----:B------:R-:W-:Y:S02]  /*0620*/  IMAD.MOV.U32 R23, RZ, RZ, 0x1 ;  /* 0x00000001ff177424 */ /* 0x000fe400078e00ff */
[----:B------:R-:W-:Y:S02]  /*0630*/  IMAD.MOV.U32 R22, RZ, RZ, RZ ;  /* 0x000000ffff167224 */ /* 0x000fe400078e00ff */
[----:B------:R-:W-:-:S07]  /*0640*/  IMAD.MOV.U32 R21, RZ, RZ, -0x1 ;  /* 0xffffffffff157424 */ /* 0x000fce00078e00ff */
[----:B------:R-:W-:Y:S05]  /*0650*/  WARPSYNC.COLLECTIVE R21, `(.L_x_291) ;  /* 0x0000000015087348 */ /* 0x000fea0003c00000 */
[----:B------:R0:W1:Y:S02]  /*0660*/  SHFL.UP P0, R25, R24, R23, R22 ;  /* 0x0400001718197389 */ /* 0x0000640000000016 */
[----:B01----:R-:W-:Y:S05]  /*0670*/  ENDCOLLECTIVE ;  /* 0x000000000000791b */ /* 0x003fea0003800000 */
.L_x_291:
[----:B------:R-:W-:Y:S02]  /*0680*/  IMAD.MOV.U32 R24, RZ, RZ, R19 ;  /* 0x000000ffff187224 */ /* 0x000fe400078e0013 */
[----:B------:R-:W-:-:S07]  /*0690*/  IMAD.MOV.U32 R27, RZ, RZ, R25 ;  /* 0x000000ffff1b7224 */ /* 0x000fce00078e0019 */
[----:B------:R-:W-:Y:S05]  /*06a0*/  WARPSYNC.COLLECTIVE R21, `(.L_x_292) ;  /* 0x0000000015087348 */ /* 0x000fea0003c00000 */
[----:B------:R0:W1:Y:S02]  /*06b0*/  SHFL.UP P0, R25, R24, R23, R22 ;  /* 0x0400001718197389 */ /* 0x0000640000000016 */
[----:B01----:R-:W-:Y:S05]  /*06c0*/  ENDCOLLECTIVE ;  /* 0x000000000000791b */ /* 0x003fea0003800000 */
.L_x_292:
        /* <DEDUP_REMOVED lines=9> */
.L_x_293:
[----:B------:R-:W-:Y:S02]  /*0760*/  IMAD.MOV.U32 R24, RZ, RZ, R26 ;  /* 0x000000ffff187224 */ /* 0x000fe400078e001a */
[----:B------:R-:W-:-:S07]  /*0770*/  IMAD.MOV.U32 R28, RZ, RZ, R25 ;  /* 0x000000ffff1c7224 */ /* 0x000fce00078e0019 */
[----:B------:R-:W-:Y:S05]  /*0780*/  WARPSYNC.COLLECTIVE R21, `(.L_x_294) ;  /* 0x0000000015087348 */ /* 0x000fea0003c00000 */
[----:B------:R0:W1:Y:S02]  /*0790*/  SHFL.UP P0, R25, R24, R23, R22 ;  /* 0x0400001718197389 */ /* 0x0000640000000016 */
[----:B01----:R-:W-:Y:S05]  /*07a0*/  ENDCOLLECTIVE ;  /* 0x000000000000791b */ /* 0x003fea0003800000 */
.L_x_294:
        /* <DEDUP_REMOVED lines=9> */
.L_x_295:
[----:B------:R-:W-:Y:S02]  /*0840*/  IMAD.MOV.U32 R24, RZ, RZ, R29 ;  /* 0x000000ffff187224 */ /* 0x000fe400078e001d */
[----:B------:R-:W-:-:S07]  /*0850*/  IMAD.MOV.U32 R27, RZ, RZ, R25 ;  /* 0x000000ffff1b7224 */ /* 0x000fce00078e0019 */
[----:B------:R-:W-:Y:S05]  /*0860*/  WARPSYNC.COLLECTIVE R21, `(.L_x_296) ;  /* 0x0000000015087348 */ /* 0x000fea0003c00000 */
[----:B------:R0:W1:Y:S02]  /*0870*/  SHFL.UP P0, R25, R24, R23, R22 ;  /* 0x0400001718197389 */ /* 0x0000640000000016 */
[----:B01----:R-:W-:Y:S05]  /*0880*/  ENDCOLLECTIVE ;  /* 0x000000000000791b */ /* 0x003fea0003800000 */
.L_x_296:
        /* <DEDUP_REMOVED lines=9> */
.L_x_297:
[----:B------:R-:W-:Y:S02]  /*0920*/  IMAD.MOV.U32 R24, RZ, RZ, R29 ;  /* 0x000000ffff187224 */ /* 0x000fe400078e001d */
[----:B------:R-:W-:-:S07]  /*0930*/  IMAD.MOV.U32 R27, RZ, RZ, R25 ;  /* 0x000000ffff1b7224 */ /* 0x000fce00078e0019 */
[----:B------:R-:W-:Y:S05]  /*0940*/  WARPSYNC.COLLECTIVE R21, `(.L_x_298) ;  /* 0x0000000015087348 */ /* 0x000fea0003c00000 */
[----:B------:R0:W1:Y:S02]  /*0950*/  SHFL.UP P0, R25, R24, R23, R22 ;  /* 0x0400001718197389 */ /* 0x0000640000000016 */
[----:B01----:R-:W-:Y:S05]  /*0960*/  ENDCOLLECTIVE ;  /* 0x000000000000791b */ /* 0x003fea0003800000 */
.L_x_298:
        /* <DEDUP_REMOVED lines=9> */
.L_x_299:
[----:B------:R-:W-:Y:S02]  /*0a00*/  IMAD.MOV.U32 R24, RZ, RZ, R26 ;  /* 0x000000ffff187224 */ /* 0x000fe400078e001a */
[----:B------:R-:W-:-:S07]  /*0a10*/  IMAD.MOV.U32 R28, RZ, RZ, R25 ;  /* 0x000000ffff1c7224 */ /* 0x000fce00078e0019 */
[----:B------:R-:W-:Y:S05]  /*0a20*/  WARPSYNC.COLLECTIVE R21, `(.L_x_300) ;  /* 0x0000000015087348 */ /* 0x000fea0003c00000 */
[----:B------:R0:W1:Y:S02]  /*0a30*/  SHFL.UP P0, R25, R24, R23, R22 ;  /* 0x0400001718197389 */ /* 0x0000640000000016 */
[----:B01----:R-:W-:Y:S05]  /*0a40*/  ENDCOLLECTIVE ;  /* 0x000000000000791b */ /* 0x003fea0003800000 */
.L_x_300:
[----:B------:R-:W-:Y:S05]  /*0a50*/  BRA `(.L_x_301) ;  /* 0xfffffff800647947 */ /* 0x000fea000383ffff */
.L_x_302:
        /* <DEDUP_REMOVED lines=10> */
.L_x_2166:


//--------------------- .text._ZN3cub18CUB_300001_SM_10006detail10radix_sort30DeviceRadixSortHistogramKernelINS1_5radix10policy_hubIm7double2yE10Policy1000ELNS0_9SortOrderE0EmyNS1_21identity_decomposer_tEEEvPT2_PKT1_SB_iiT3_ --------------------------
	.section	.text._ZN3cub18CUB_300001_SM_10006detail10radix_sort30DeviceRadixSortHistogramKernelINS1_5radix10policy_hubIm7double2yE10Policy1000ELNS0_9SortOrderE0EmyNS1_21identity_decomposer_tEEEvPT2_PKT1_SB_iiT3_,"ax",@progbits
	.align	128
        .global         _ZN3cub18CUB_300001_SM_10006detail10radix_sort30DeviceRadixSortHistogramKernelINS1_5radix10policy_hubIm7double2yE10Policy1000ELNS0_9SortOrderE0EmyNS1_21identity_decomposer_tEEEvPT2_PKT1_SB_iiT3_
        .type           _ZN3cub18CUB_300001_SM_10006detail10radix_sort30DeviceRadixSortHistogramKernelINS1_5radix10policy_hubIm7double2yE10Policy1000ELNS0_9SortOrderE0EmyNS1_21identity_decomposer_tEEEvPT2_PKT1_SB_iiT3_,@function
        .size           _ZN3cub18CUB_300001_SM_10006detail10radix_sort30DeviceRadixSortHistogramKernelINS1_5radix10policy_hubIm7double2yE10Policy1000ELNS0_9SortOrderE0EmyNS1_21identity_decomposer_tEEEvPT2_PKT1_SB_iiT3_,(.L_x_2167 - _ZN3cub18CUB_300001_SM_10006detail10radix_sort30DeviceRadixSortHistogramKernelINS1_5radix10policy_hubIm7double2yE10Policy1000ELNS0_9SortOrderE0EmyNS1_21identity_decomposer_tEEEvPT2_PKT1_SB_iiT3_)
        .other          _ZN3cub18CUB_300001_SM_10006detail10radix_sort30DeviceRadixSortHistogramKernelINS1_5radix10policy_hubIm7double2yE10Policy1000ELNS0_9SortOrderE0EmyNS1_21identity_decomposer_tEEEvPT2_PKT1_SB_iiT3_,@"STO_CUDA_ENTRY STV_DEFAULT"
_ZN3cub18CUB_300001_SM_10006detail10radix_sort30DeviceRadixSortHistogramKernelINS1_5radix10policy_hubIm7double2yE10Policy1000ELNS0_9SortOrderE0EmyNS1_21identity_decomposer_tEEEvPT2_PKT1_SB_iiT3_:
.text._ZN3cub18CUB_300001_SM_10006detail10radix_sort30DeviceRadixSortHistogramKernelINS1_5radix10policy_hubIm7double2yE10Policy1000ELNS0_9SortOrderE0EmyNS1_21identity_decomposer_tEEEvPT2_PKT1_SB_iiT3_:
        /* <DEDUP_REMOVED lines=27> */
.L_x_386:
        /* <DEDUP_REMOVED lines=15> */
.L_x_306:
        /* <DEDUP_REMOVED lines=21> */
.L_x_305:
        /* <DEDUP_REMOVED lines=20> */
.L_x_308:
        /* <DEDUP_REMOVED lines=17> */
.L_x_307:
[----:B------:R-:W-:-:S13]  /*0640*/  ISETP.GT.U32.AND P2, PT, R0, 0x7f, PT ;  /* 0x0000007f0000780c */ /* 0x000fda0003f44070 */
[----:B------:R-:W-:Y:S05]  /*0650*/  @P2 BRA `(.L_x_304) ;  /* 0x0000000000dc2947 */ /* 0x000fea0003800000 */
[----:B--2---:R-:W-:Y:S01]  /*0660*/  IMAD.MOV.U32 R7, RZ, RZ, RZ ;  /* 0x000000ffff077224 */ /* 0x004fe200078e00ff */
[----:B------:R-:W-:Y:S06]  /*0670*/  @!P0 BRA `(.L_x_309) ;  /* 0x0000000000588947 */ /* 0x000fec0003800000 */
[----:B------:R-:W-:-:S07]  /*0680*/  IMAD.MOV.U32 R7, RZ, RZ, RZ ;  /* 0x000000ffff077224 */ /* 0x000fce00078e00ff */
.L_x_310:
        /* <DEDUP_REMOVED lines=21> */
.L_x_309:
        /* <DEDUP_REMOVED lines=14> */
.L_x_311:
        /* <DEDUP_REMOVED lines=17> */
.L_x_304:
[----:B------:R-:W-:Y:S05]  /*09d0*/  BSYNC.RECONVERGENT B0 ;  /* 0x0000000000007941 */ /* 0x000fea0003800200 */
.L_x_303:
        /* <DEDUP_REMOVED lines=16> */
.L_x_317:
        /* <DEDUP_REMOVED lines=36> */
.L_x_313:
        /* <DEDUP_REMOVED lines=79> */
.L_x_314:
        /* <DEDUP_REMOVED lines=8> */
.L_x_316:
        /* <DEDUP_REMOVED lines=73> */
.L_x_315:
[----:B------:R-:W-:Y:S05]  /*1720*/  BRA.U !UP0, `(.L_x_317) ;  /* 0xfffffff108ec7547 */ /* 0x000fea000b83ffff */
.L_x_312:
        /* <DEDUP_REMOVED lines=16> */
.L_x_337:
        /* <DEDUP_REMOVED lines=16> */
.L_x_322:
[----:B------:R-:W-:Y:S05]  /*1930*/  BSYNC.RECONVERGENT B1 ;  /* 0x0000000000017941 */ /* 0x000fea0003800200 */
.L_x_321:
        /* <DEDUP_REMOVED lines=15> */
.L_x_324:
[----:B------:R-:W-:Y:S05]  /*1a30*/  BSYNC.RECONVERGENT B1 ;  /* 0x0000000000017941 */ /* 0x000fea0003800200 */
.L_x_323:
        /* <DEDUP_REMOVED lines=8> */
.L_x_326:
[----:B------:R-:W-:Y:S05]  /*1ac0*/  BSYNC.RECONVERGENT B1 ;  /* 0x0000000000017941 */ /* 0x000fea0003800200 */
.L_x_325:
        /* <DEDUP_REMOVED lines=8> */
.L_x_328:
[----:B------:R-:W-:Y:S05]  /*1b50*/  BSYNC.RECONVERGENT B1 ;  /* 0x0000000000017941 */ /* 0x000fea0003800200 */
.L_x_327:
[----:B------:R-:W-:Y:S04]  /*1b60*/  BSSY.RECONVERGENT B1, `(.L_x_329) ;  /* 0x0000007000017945 */ /* 0x000fe80003800200 */
[----:B------:R-:W-:Y:S05]  /*1b70*/  @!P2 BRA `(.L_x_330) ;  /* 0x000000000014a947 */ /* 0x000fea0003800000 */
[----:B0123--:R-:W-:Y:S01]  /*1b80*/  LEA R19, R11, R0, 0x8 ;  /* 0x000000000b137211 */ /* 0x00ffe200078e40ff */
[----:B------:R-:W-:-:S04]  /*1b90*/  IMAD.MOV.U32 R17, RZ, RZ, RZ ;  /* 0x000000ffff117224 */ /* 0x000fc800078e00ff */
[----:B------:R-:W-:-:S04]  /*1ba0*/  VIADD R19, R19, 0x400 ;  /* 0x0000040013137836 */ /* 0x000fc80000000000 */
[----:B------:R-:W-:-:S05]  /*1bb0*/  IMAD.WIDE.U32 R18, R19, 0x8, R8 ;  /* 0x0000000813127825 */ /* 0x000fca00078e0008 */
[----:B------:R4:W-:Y:S02]  /*1bc0*/  REDG.E.ADD.64.STRONG.GPU desc[UR16][R18.64], R16 ;  /* 0x000000101200798e */ /* 0x0009e4000c12e510 */
.L_x_330:
[----:B------:R-:W-:Y:S05]  /*1bd0*/  BSYNC.RECONVERGENT B1 ;  /* 0x0000000000017941 */ /* 0x000fea0003800200 */
.L_x_329:
[----:B------:R-:W-:Y:S04]  /*1be0*/  BSSY.RECONVERGENT B1, `(.L_x_331) ;  /* 0x0000007000017945 */ /* 0x000fe80003800200 */
[----:B------:R-:W-:Y:S05]  /*1bf0*/  @!P3 BRA `(.L_x_332) ;  /* 0x000000000014b947 */ /* 0x000fea0003800000 */
[----:B----4-:R-:W-:Y:S02]  /*1c00*/  IMAD R17, R11, 0x100, R0 ;  /* 0x000001000b117824 */ /* 0x010fe400078e0200 */
[----:B------:R-:W-:Y:S02]  /*1c10*/  IMAD.MOV.U32 R15, RZ, RZ, RZ ;  /* 0x000000ffff0f7224 */ /* 0x000fe400078e00ff */
[----:B------:R-:W-:-:S04]  /*1c20*/  VIADD R17, R17, 0x500 ;  /* 0x0000050011117836 */ /* 0x000fc80000000000 */
[----:B------:R-:W-:-:S05]  /*1c30*/  IMAD.WIDE.U32 R16, R17, 0x8, R8 ;  /* 0x0000000811107825 */ /* 0x000fca00078e0008 */
[----:B------:R4:W-:Y:S02]  /*1c40*/  REDG.E.ADD.64.STRONG.GPU desc[UR16][R16.64], R14 ;  /* 0x0000000e1000798e */ /* 0x0009e4000c12e510 */
.L_x_332:
[----:B------:R-:W-:Y:S05]  /*1c50*/  BSYNC.RECONVERGENT B1 ;  /* 0x0000000000017941 */ /* 0x000fea0003800200 */
.L_x_331:
        /* <DEDUP_REMOVED lines=8> */
.L_x_334:
[----:B------:R-:W-:Y:S05]  /*1ce0*/  BSYNC.RECONVERGENT B1 ;  /* 0x0000000000017941 */ /* 0x000fea0003800200 */
.L_x_333:
        /* <DEDUP_REMOVED lines=8> */
.L_x_336:
[----:B------:R-:W-:Y:S05]  /*1d70*/  BSYNC.RECONVERGENT B1 ;  /* 0x0000000000017941 */ /* 0x000fea0003800200 */
.L_x_335:
[----:B------:R-:W-:-:S04]  /*1d80*/  IADD3 R11, PT, PT, R11, 0x8, RZ ;  /* 0x000000080b0b7810 */ /* 0x000fc80007ffe0ff */
[----:B------:R-:W-:-:S13]  /*1d90*/  ISETP.NE.AND P0, PT, R11, R6, PT ;  /* 0x000000060b00720c */ /* 0x000fda0003f05270 */
[----:B------:R-:W-:Y:S05]  /*1da0*/  @P0 BRA `(.L_x_337) ;  /* 0xfffffff800a00947 */ /* 0x000fea000383ffff */
[----:B------:R-:W-:-:S07]  /*1db0*/  IMAD.MOV.U32 R9, RZ, RZ, R6 ;  /* 0x000000ffff097224 */ /* 0x000fce00078e0006 */
.L_x_320:
        /* <DEDUP_REMOVED lines=25> */
.L_x_341:
[----:B------:R-:W-:Y:S05]  /*1f50*/  BSYNC.RECONVERGENT B1 ;  /* 0x0000000000017941 */ /* 0x000fea0003800200 */
.L_x_340:
        /* <DEDUP_REMOVED lines=9> */
.L_x_343:
[----:B------:R-:W-:Y:S05]  /*1ff0*/  BSYNC.RECONVERGENT B1 ;  /* 0x0000000000017941 */ /* 0x000fea0003800200 */
.L_x_342:
        /* <DEDUP_REMOVED lines=9> */
.L_x_345:
[----:B------:R-:W-:Y:S05]  /*2090*/  BSYNC.RECONVERGENT B1 ;  /* 0x0000000000017941 */ /* 0x000fea0003800200 */
.L_x_344:
        /* <DEDUP_REMOVED lines=9> */
.L_x_347:
[----:B------:R-:W-:Y:S05]  /*2130*/  BSYNC.RECONVERGENT B1 ;  /* 0x0000000000017941 */ /* 0x000fea0003800200 */
.L_x_346:
[----:B------:R-:W-:-:S07]  /*2140*/  VIADD R9, R9, 0x4 ;  /* 0x0000000409097836 */ /* 0x000fce0000000000 */
.L_x_339:
        /* <DEDUP_REMOVED lines=18> */
.L_x_351:
[----:B------:R-:W-:Y:S05]  /*2270*/  BSYNC.RECONVERGENT B2 ;  /* 0x0000000000027941 */ /* 0x000fea0003800200 */
.L_x_350:
        /* <DEDUP_REMOVED lines=9> */
.L_x_353:
[----:B------:R-:W-:Y:S05]  /*2310*/  BSYNC.RECONVERGENT B2 ;  /* 0x0000000000027941 */ /* 0x000fea0003800200 */
.L_x_352:
[----:B------:R-:W-:-:S07]  /*2320*/  IADD3 R9, PT, PT, R9, 0x2, RZ ;  /* 0x0000000209097810 */ /* 0x000fce0007ffe0ff */
.L_x_349:
        /* <DEDUP_REMOVED lines=12> */
.L_x_348:
[----:B------:R-:W-:Y:S05]  /*23f0*/  BSYNC.RECONVERGENT B1 ;  /* 0x0000000000017941 */ /* 0x000fea0003800200 */
.L_x_338:
[----:B------:R-:W-:-:S13]  /*2400*/  ISETP.GT.U32.AND P0, PT, R0, 0x7f, PT ;  /* 0x0000007f0000780c */ /* 0x000fda0003f04070 */
[----:B------:R-:W-:Y:S05]  /*2410*/  @P0 BRA `(.L_x_319) ;  /* 0x0000000800a00947 */ /* 0x000fea0003800000 */
[----:B------:R-:W-:Y:S01]  /*2420*/  ISETP.GE.U32.AND P0, PT, R13, 0x7, PT ;  /* 0x000000070d00780c */ /* 0x000fe20003f06070 */
[----:B----4-:R-:W-:-:S12]  /*2430*/  IMAD.MOV.U32 R9, RZ, RZ, RZ ;  /* 0x000000ffff097224 */ /* 0x010fd800078e00ff */
[----:B------:R-:W-:Y:S05]  /*2440*/  @!P0 BRA `(.L_x_354) ;  /* 0x0000000400248947 */ /* 0x000fea0003800000 */
[----:B------:R-:W4:Y:S01]  /*2450*/  LDC.64 R8, c[0x0][0x380] ;  /* 0x0000e000ff087b82 */ /* 0x000f220000000a00 */
[----:B0123--:R-:W-:-:S07]  /*2460*/  IMAD.MOV.U32 R15, RZ, RZ, RZ ;  /* 0x000000ffff0f7224 */ /* 0x00ffce00078e00ff */
.L_x_371:
        /* <DEDUP_REMOVED lines=19> */
.L_x_356:
[----:B------:R-:W-:Y:S05]  /*25a0*/  BSYNC.RECONVERGENT B1 ;  /* 0x0000000000017941 */ /* 0x000fea0003800200 */
.L_x_355:
[----:B------:R-:W-:Y:S04]  /*25b0*/  BSSY.RECONVERGENT B1, `(.L_x_357) ;  /* 0x0000005000017945 */ /* 0x000fe80003800200 */
[----:B------:R-:W-:Y:S05]  /*25c0*/  @!P1 BRA `(.L_x_358) ;  /* 0x00000000000c9947 */ /* 0x000fea0003800000 */
[----:B0-2---:R-:W-:Y:S02]  /*25d0*/  IMAD.MOV.U32 R12, RZ, RZ, R20 ;  /* 0x000000ffff0c7224 */ /* 0x005fe400078e0014 */
[----:B------:R-:W-:-:S05]  /*25e0*/  IMAD.MOV.U32 R13, RZ, RZ, RZ ;  /* 0x000000ffff0d7224 */ /* 0x000fca00078e00ff */
[----:B------:R1:W-:Y:S02]  /*25f0*/  REDG.E.ADD.64.STRONG.GPU desc[UR16][R10.64+0xc00], R12 ;  /* 0x000c000c0a00798e */ /* 0x0003e4000c12e510 */
.L_x_358:
[----:B------:R-:W-:Y:S05]  /*2600*/  BSYNC.RECONVERGENT B1 ;  /* 0x0000000000017941 */ /* 0x000fea0003800200 */
.L_x_357:
        /* <DEDUP_REMOVED lines=12> */
.L_x_360:
[----:B------:R-:W-:Y:S05]  /*26d0*/  BSYNC.RECONVERGENT B1 ;  /* 0x0000000000017941 */ /* 0x000fea0003800200 */
.L_x_359:
[----:B------:R-:W-:Y:S04]  /*26e0*/  BSSY.RECONVERGENT B1, `(.L_x_361) ;  /* 0x0000005000017945 */ /* 0x000fe80003800200 */
[----:B------:R-:W-:Y:S05]  /*26f0*/  @!P1 BRA `(.L_x_362) ;  /* 0x00000000000c9947 */ /* 0x000fea0003800000 */
[----:B012---:R-:W-:Y:S02]  /*2700*/  IMAD.MOV.U32 R12, RZ, RZ, R22 ;  /* 0x000000ffff0c7224 */ /* 0x007fe400078e0016 */
[----:B------:R-:W-:-:S05]  /*2710*/  IMAD.MOV.U32 R13, RZ, RZ, RZ ;  /* 0x000000ffff0d7224 */ /* 0x000fca00078e00ff */
[----:B------:R3:W-:Y:S02]  /*2720*/  REDG.E.ADD.64.STRONG.GPU desc[UR16][R10.64+0x1c00], R12 ;  /* 0x001c000c0a00798e */ /* 0x0007e4000c12e510 */
.L_x_362:
[----:B------:R-:W-:Y:S05]  /*2730*/  BSYNC.RECONVERGENT B1 ;  /* 0x0000000000017941 */ /* 0x000fea0003800200 */
.L_x_361:
[----:B------:R-:W-:Y:S04]  /*2740*/  BSSY.RECONVERGENT B1, `(.L_x_363) ;  /* 0x0000005000017945 */ /* 0x000fe80003800200 */
[----:B------:R-:W-:Y:S05]  /*2750*/  @!P2 BRA `(.L_x_364) ;  /* 0x00000000000ca947 */ /* 0x000fea0003800000 */
[----:B0123--:R-:W-:Y:S02]  /*2760*/  IMAD.MOV.U32 R12, RZ, RZ, R23 ;  /* 0x000000ffff0c7224 */ /* 0x00ffe400078e0017 */
[----:B------:R-:W-:-:S05]  /*2770*/  IMAD.MOV.U32 R13, RZ, RZ, RZ ;  /* 0x000000ffff0d7224 */ /* 0x000fca00078e00ff */
[----:B------:R4:W-:Y:S02]  /*2780*/  REDG.E.ADD.64.STRONG.GPU desc[UR16][R10.64+0x2400], R12 ;  /* 0x0024000c0a00798e */ /* 0x0009e4000c12e510 */
.L_x_364:
[----:B------:R-:W-:Y:S05]  /*2790*/  BSYNC.RECONVERGENT B1 ;  /* 0x0000000000017941 */ /* 0x000fea0003800200 */
.L_x_363:
[----:B------:R-:W-:Y:S04]  /*27a0*/  BSSY.RECONVERGENT B1, `(.L_x_365) ;  /* 0x0000005000017945 */ /* 0x000fe80003800200 */
[----:B------:R-:W-:Y:S05]  /*27b0*/  @!P3 BRA `(.L_x_366) ;  /* 0x00000000000cb947 */ /* 0x000fea0003800000 */
[----:B01234-:R-:W-:Y:S02]  /*27c0*/  HFMA2 R13, -RZ, RZ, 0, 0 ;  /* 0x00000000ff0d7431 */ /* 0x01ffe400000001ff */
[----:B------:R-:W-:-:S05]  /*27d0*/  IMAD.MOV.U32 R12, RZ, RZ, R24 ;  /* 0x000000ffff0c7224 */ /* 0x000fca00078e0018 */
[----:B------:R0:W-:Y:S02]  /*27e0*/  REDG.E.ADD.64.STRONG.GPU desc[UR16][R10.64+0x2c00], R12 ;  /* 0x002c000c0a00798e */ /* 0x0001e4000c12e510 */
.L_x_366:
[----:B------:R-:W-:Y:S05]  /*27f0*/  BSYNC.RECONVERGENT B1 ;  /* 0x0000000000017941 */ /* 0x000fea0003800200 */
.L_x_365:
[----:B------:R-:W-:Y:S04]  /*2800*/  BSSY.RECONVERGENT B1, `(.L_x_367) ;  /* 0x0000005000017945 */ /* 0x000fe80003800200 */
[----:B------:R-:W-:Y:S05]  /*2810*/  @!P4 BRA `(.L_x_368) ;  /* 0x00000000000cc947 */ /* 0x000fea0003800000 */
[----:B01234-:R-:W-:Y:S02]  /*2820*/  IMAD.MOV.U32 R12, RZ, RZ, R25 ;  /* 0x000000ffff0c7224 */ /* 0x01ffe400078e0019 */
[----:B------:R-:W-:-:S05]  /*2830*/  IMAD.MOV.U32 R13, RZ, RZ, RZ ;  /* 0x000000ffff0d7224 */ /* 0x000fca00078e00ff */
[----:B------:R0:W-:Y:S02]  /*2840*/  REDG.E.ADD.64.STRONG.GPU desc[UR16][R10.64+0x3400], R12 ;  /* 0x0034000c0a00798e */ /* 0x0001e4000c12e510 */
.L_x_368:
[----:B------:R-:W-:Y:S05]  /*2850*/  BSYNC.RECONVERGENT B1 ;  /* 0x0000000000017941 */ /* 0x000fea0003800200 */
.L_x_367:
[----:B------:R-:W-:Y:S04]  /*2860*/  BSSY.RECONVERGENT B1, `(.L_x_369) ;  /* 0x0000005000017945 */ /* 0x000fe80003800200 */
[----:B------:R-:W-:Y:S05]  /*2870*/  @!P5 BRA `(.L_x_370) ;  /* 0x00000000000cd947 */ /* 0x000fea0003800000 */
[----:B01234-:R-:W-:Y:S02]  /*2880*/  IMAD.MOV.U32 R12, RZ, RZ, R26 ;  /* 0x000000ffff0c7224 */ /* 0x01ffe400078e001a */
[----:B------:R-:W-:-:S05]  /*2890*/  IMAD.MOV.U32 R13, RZ, RZ, RZ ;  /* 0x000000ffff0d7224 */ /* 0x000fca00078e00ff */
[----:B------:R0:W-:Y:S02]  /*28a0*/  REDG.E.ADD.64.STRONG.GPU desc[UR16][R10.64+0x3c00], R12 ;  /* 0x003c000c0a00798e */ /* 0x0001e4000c12e510 */
.L_x_370:
[----:B------:R-:W-:Y:S05]  /*28b0*/  BSYNC.RECONVERGENT B1 ;  /* 0x0000000000017941 */ /* 0x000fea0003800200 */
.L_x_369:
[----:B------:R-:W-:Y:S05]  /*28c0*/  @P0 BRA `(.L_x_371) ;  /* 0xfffffff800e80947 */ /* 0x000fea000383ffff */
[----:B------:R-:W-:-:S07]  /*28d0*/  IMAD.MOV.U32 R9, RZ, RZ, R6 ;  /* 0x000000ffff097224 */ /* 0x000fce00078e0006 */
.L_x_354:
        /* <DEDUP_REMOVED lines=20> */
.L_x_374:
[----:B------:R-:W-:Y:S05]  /*2a20*/  BSYNC.RECONVERGENT B1 ;  /* 0x0000000000017941 */ /* 0x000fea0003800200 */
.L_x_373:
        /* <DEDUP_REMOVED lines=9> */
.L_x_376:
[----:B------:R-:W-:Y:S05]  /*2ac0*/  BSYNC.RECONVERGENT B1 ;  /* 0x0000000000017941 */ /* 0x000fea0003800200 */
.L_x_375:
        /* <DEDUP_REMOVED lines=9> */
.L_x_378:
[----:B------:R-:W-:Y:S05]  /*2b60*/  BSYNC.RECONVERGENT B1 ;  /* 0x0000000000017941 */ /* 0x000fea0003800200 */
.L_x_377:
        /* <DEDUP_REMOVED lines=9> */
.L_x_380:
[----:B------:R-:W-:Y:S05]  /*2c00*/  BSYNC.RECONVERGENT B1 ;  /* 0x0000000000017941 */ /* 0x000fea0003800200 */
.L_x_379:
[----:B------:R-:W-:-:S07]  /*2c10*/  IADD3 R9, PT, PT, R9, 0x4, RZ ;  /* 0x0000000409097810 */ /* 0x000fce0007ffe0ff */
.L_x_372:
        /* <DEDUP_REMOVED lines=17> */
.L_x_383:
[----:B------:R-:W-:Y:S05]  /*2d30*/  BSYNC.RECONVERGENT B1 ;  /* 0x0000000000017941 */ /* 0x000fea0003800200 */
.L_x_382:
        /* <DEDUP_REMOVED lines=9> */
.L_x_385:
[----:B------:R-:W-:Y:S05]  /*2dd0*/  BSYNC.RECONVERGENT B1 ;  /* 0x0000000000017941 */ /* 0x000fea0003800200 */
.L_x_384:
[----:B------:R-:W-:-:S07]  /*2de0*/  VIADD R9, R9, 0x2 ;  /* 0x0000000209097836 */ /* 0x000fce0000000000 */
.L_x_381:
        /* <DEDUP_REMOVED lines=11> */
.L_x_319:
[----:B------:R-:W-:Y:S05]  /*2ea0*/  BSYNC.RECONVERGENT B0 ;  /* 0x0000000000007941 */ /* 0x000fea0003800200 */
.L_x_318:
        /* <DEDUP_REMOVED lines=17> */
.L_x_387:
        /* <DEDUP_REMOVED lines=12> */
.L_x_2167:


//--------------------- .text._ZN3cub18CUB_300001_SM_10006detail10radix_sort31DeviceRadixSortSingleTileKernelINS1_5radix10policy_hubIm7double2yE10Policy1000ELNS0_9SortOrderE0EmS6_yNS1_21identity_decomposer_tEEEvPKT1_PSB_PKT2_PSF_T3_iiT4_ --------------------------
	.section	.text._ZN3cub18CUB_300001_SM_10006detail10radix_sort31DeviceRadixSortSingleTileKernelINS1_5radix10policy_hubIm7double2yE10Policy1000ELNS0_9SortOrderE0EmS6_yNS1_21identity_decomposer_tEEEvPKT1_PSB_PKT2_PSF_T3_iiT4_,"ax",@progbits
	.align	128
        .global         _ZN3cub18CUB_300001_SM_10006detail10radix_sort31DeviceRadixSortSingleTileKernelINS1_5radix10policy_hubIm7double2yE10Policy1000ELNS0_9SortOrderE0EmS6_yNS1_21identity_decomposer_tEEEvPKT1_PSB_PKT2_PSF_T3_iiT4_
        .type           _ZN3cub18CUB_300001_SM_10006detail10radix_sort31DeviceRadixSortSingleTileKernelINS1_5radix10policy_hubIm7double2yE10Policy1000ELNS0_9SortOrderE0EmS6_yNS1_21identity_decomposer_tEEEvPKT1_PSB_PKT2_PSF_T3_iiT4_,@function
        .size           _ZN3cub18CUB_300001_SM_10006detail10radix_sort31DeviceRadixSortSingleTileKernelINS1_5radix10policy_hubIm7double2yE10Policy1000ELNS0_9SortOrderE0EmS6_yNS1_21identity_decomposer_tEEEvPKT1_PSB_PKT2_PSF_T3_iiT4_,(.L_x_2168 - _ZN3cub18CUB_300001_SM_10006detail10radix_sort31DeviceRadixSortSingleTileKernelINS1_5radix10policy_hubIm7double2yE10Policy1000ELNS0_9SortOrderE0EmS6_yNS1_21identity_decomposer_tEEEvPKT1_PSB_PKT2_PSF_T3_iiT4_)
        .other          _ZN3cub18CUB_300001_SM_10006detail10radix_sort31DeviceRadixSortSingleTileKernelINS1_5radix10policy_hubIm7double2yE10Policy1000ELNS0_9SortOrderE0EmS6_yNS1_21identity_decomposer_tEEEvPKT1_PSB_PKT2_PSF_T3_iiT4_,@"STO_CUDA_ENTRY STV_DEFAULT"
_ZN3cub18CUB_300001_SM_10006detail10radix_sort31DeviceRadixSortSingleTileKernelINS1_5radix10policy_hubIm7double2yE10Policy1000ELNS0_9SortOrderE0EmS6_yNS1_21identity_decomposer_tEEEvPKT1_PSB_PKT2_PSF_T3_iiT4_:
.text._ZN3cub18CUB_300001_SM_10006detail10radix_sort31DeviceRadixSortSingleTileKernelINS1_5radix10policy_hubIm7double2yE10Policy1000ELNS0_9SortOrderE0EmS6_yNS1_21identity_decomposer_tEEEvPKT1_PSB_PKT2_PSF_T3_iiT4_:
[----:B------:R-:W-:Y:S01]  /*0000*/  LDC R1, c[0x0][0x37c] ;  /* 0x0000df00ff017b82 */ /* 0x000fe20000000800 */
[----:B------:R-:W0:Y:S01]  /*0010*/  S2R R0, SR_TID.X ;  /* 0x0000000000007919 */ /* 0x000e220000002100 */
[----:B------:R-:W1:Y:S06]  /*0020*/  LDCU UR4, c[0x0][0x3a0] ;  /* 0x00007400ff0477ac */ /* 0x000e6c0008000800 */
[----:B------:R-:W2:Y:S01]  /*0030*/  LDC.64 R28, c[0x0][0x380] ;  /* 0x0000e000ff1c7b82 */ /* 0x000ea20000000a00 */
[----:B------:R-:W-:Y:S01]  /*0040*/  IMAD.MOV.U32 R6, RZ, RZ, -0x1 ;  /* 0xffffffffff067424 */ /* 0x000fe200078e00ff */
[----:B------:R-:W-:Y:S01]  /*0050*/  MOV R7, 0xffffffff ;  /* 0xffffffff00077802 */ /* 0x000fe20000000f00 */
[----:B------:R-:W3:Y:S01]  /*0060*/  LDCU.64 UR10, c[0x0][0x358] ;  /* 0x00006b00ff0a77ac */ /* 0x000ee20008000a00 */
[----:B------:R-:W-:Y:S01]  /*0070*/  IMAD.MOV.U32 R8, RZ, RZ, -0x1 ;  /* 0xffffffffff087424 */ /* 0x000fe200078e00ff */
[----:B------:R-:W-:Y:S01]  /*0080*/  MOV R11, 0xffffffff ;  /* 0xffffffff000b7802 */ /* 0x000fe20000000f00 */
[----:B------:R-:W-:Y:S01]  /*0090*/  IMAD.MOV.U32 R9, RZ, RZ, -0x1 ;  /* 0xffffffffff097424 */ /* 0x000fe200078e00ff */
[----:B------:R-:W4:Y:S01]  /*00a0*/  LDCU.64 UR6, c[0x0][0x3a8] ;  /* 0x00007500ff0677ac */ /* 0x000f220008000a00 */
[----:B------:R-:W-:Y:S01]  /*00b0*/  IMAD.MOV.U32 R10, RZ, RZ, -0x1 ;  /* 0xffffffffff0a7424 */ /* 0x000fe200078e00ff */
[----:B------:R-:W3:Y:S01]  /*00c0*/  LDC.64 R30, c[0x0][0x390] ;  /* 0x0000e400ff1e7b82 */ /* 0x000ee20000000a00 */
[----:B------:R-:W1:Y:S01]  /*00d0*/  LDCU UR12, c[0x0][0x3ac] ;  /* 0x00007580ff0c77ac */ /* 0x000e620008000800 */
[----:B0-----:R-:W-:-:S04]  /*00e0*/  IMAD.SHL.U32 R2, R0, 0x4, RZ ;  /* 0x0000000400027824 */ /* 0x001fc800078e00ff */
[C---:B------:R-:W-:Y:S01]  /*00f0*/  VIADD R3, R2.reuse, 0x1 ;  /* 0x0000000102037836 */ /* 0x040fe20000000000 */
[C---:B------:R-:W-:Y:S01]  /*0100*/  IADD3 R5, PT, PT, R2.reuse, 0x3, RZ ;  /* 0x0000000302057810 */ /* 0x040fe20007ffe0ff */
[C---:B------:R-:W-:Y:S01]  /*0110*/  VIADD R4, R2.reuse, 0x2 ;  /* 0x0000000202047836 */ /* 0x040fe20000000000 */
[C---:B-1----:R-:W-:Y:S01]  /*0120*/  ISETP.GE.AND P0, PT, R2.reuse, UR4, PT ;  /* 0x0000000402007c0c */ /* 0x042fe2000bf06270 */
[----:B--2---:R-:W-:Y:S01]  /*0130*/  IMAD.WIDE.U32 R28, R2, 0x8, R28 ;  /* 0x00000008021c7825 */ /* 0x004fe200078e001c */
[----:B------:R-:W-:Y:S02]  /*0140*/  ISETP.GE.AND P1, PT, R3, UR4, PT ;  /* 0x0000000403007c0c */ /* 0x000fe4000bf26270 */
[----:B------:R-:W-:Y:S01]  /*0150*/  ISETP.GE.AND P2, PT, R4, UR4, PT ;  /* 0x0000000404007c0c */ /* 0x000fe2000bf46270 */
[----:B------:R-:W-:Y:S01]  /*0160*/  IMAD.MOV.U32 R4, RZ, RZ, -0x1 ;  /* 0xffffffffff047424 */ /* 0x000fe200078e00ff */
[----:B------:R-:W-:Y:S01]  /*0170*/  ISETP.GE.AND P3, PT, R5, UR4, PT ;  /* 0x0000000405007c0c */ /* 0x000fe2000bf66270 */
[----:B------:R-:W-:Y:S01]  /*0180*/  IMAD.MOV.U32 R5, RZ, RZ, -0x1 ;  /* 0xffffffffff057424 */ /* 0x000fe200078e00ff */
[----:B------:R-:W0:Y:S01]  /*0190*/  S2UR UR5, SR_CgaCtaId ;  /* 0x00000000000579c3 */ /* 0x000e220000008800 */
[----:B---3--:R-:W-:-:S04]  /*01a0*/  IMAD.WIDE.U32 R30, R2, 0x10, R30 ;  /* 0x00000010021e7825 */ /* 0x008fc800078e001e */
[----:B------:R1:W5:Y:S04]  /*01b0*/  @!P0 LDG.E.64 R4, desc[UR10][R28.64] ;  /* 0x0000000a1c048981 */ /* 0x000368000c1e1b00 */
[----:B------:R1:W5:Y:S04]  /*01c0*/  @!P1 LDG.E.64 R6, desc[UR10][R28.64+0x8] ;  /* 0x0000080a1c069981 */ /* 0x000368000c1e1b00 */
[----:B------:R1:W5:Y:S04]  /*01d0*/  @!P2 LDG.E.64 R8, desc[UR10][R28.64+0x10] ;  /* 0x0000100a1c08a981 */ /* 0x000368000c1e1b00 */
[----:B------:R1:W5:Y:S01]  /*01e0*/  @!P3 LDG.E.64 R10, desc[UR10][R28.64+0x18] ;  /* 0x0000180a1c0ab981 */ /* 0x000362000c1e1b00 */
[----:B------:R-:W-:Y:S06]  /*01f0*/  BAR.SYNC.DEFER_BLOCKING 0x0 ;  /* 0x0000000000007b1d */ /* 0x000fec0000010000 */
[----:B------:R-:W-:Y:S01]  /*0200*/  UMOV UR4, 0x400 ;  /* 0x0000040000047882 */ /* 0x000fe20000000000 */
[----:B------:R-:W2:Y:S01]  /*0210*/  S2R R3, SR_LANEID ;  /* 0x0000000000037919 */ /* 0x000ea20000000000 */
[----:B0-----:R-:W-:-:S06]  /*0220*/  ULEA UR4, UR5, UR4, 0x18 ;  /* 0x0000000405047291 */ /* 0x001fcc000f8ec0ff */
[----:B------:R-:W-:Y:S01]  /*0230*/  VIADD R37, R2, UR4 ;  /* 0x0000000402257c36 */ /* 0x000fe20008000000 */
[----:B------:R1:W5:Y:S04]  /*0240*/  @!P0 LDG.E.128 R12, desc[UR10][R30.64] ;  /* 0x0000000a1e0c8981 */ /* 0x000368000c1e1d00 */
[----:B------:R1:W5:Y:S04]  /*0250*/  @!P1 LDG.E.128 R16, desc[UR10][R30.64+0x10] ;  /* 0x0000100a1e109981 */ /* 0x000368000c1e1d00 */
[----:B------:R1:W5:Y:S04]  /*0260*/  @!P2 LDG.E.128 R20, desc[UR10][R30.64+0x20] ;  /* 0x0000200a1e14a981 */ /* 0x000368000c1e1d00 */
[----:B------:R1:W5:Y:S01]  /*0270*/  @!P3 LDG.E.128 R24, desc[UR10][R30.64+0x30] ;  /* 0x0000300a1e18b981 */ /* 0x000362000c1e1d00 */
[----:B------:R-:W-:Y:S01]  /*0280*/  IMAD R39, R0, 0x80, R37 ;  /* 0x0000008000277824 */ /* 0x000fe200078e0225 */
[----:B------:R-:W-:Y:S01]  /*0290*/  SHF.R.U32.HI R84, RZ, 0x5, R0 ;  /* 0x00000005ff547819 */ /* 0x000fe20000011600 */
[----:B----4-:R-:W-:-:S02]  /*02a0*/  UIADD3 UR8, UPT, UPT, UR6, 0x6, URZ ;  /* 0x0000000606087890 */ /* 0x010fc4000fffe0ff */
[----:B------:R-:W-:Y:S01]  /*02b0*/  IMAD R41, R0, -0x64, R39 ;  /* 0xffffff9c00297824 */ /* 0x000fe200078e0227 */
[----:B------:R-:W-:Y:S01]  /*02c0*/  LEA R36, R84, UR4, 0x2 ;  /* 0x0000000454247c11 */ /* 0x000fe2000f8e10ff */
[----:B------:R-:W-:Y:S02]  /*02d0*/  UIADD3 UR5, UPT, UPT, -UR6, UR7, URZ ;  /* 0x0000000706057290 */ /* 0x000fe4000fffe1ff */
[----:B------:R-:W-:Y:S01]  /*02e0*/  IMAD R43, R0, 0x20, R41 ;  /* 0x00000020002b7824 */ /* 0x000fe200078e0229 */
[----:B-12---:R-:W-:Y:S09]  /*02f0*/  BAR.SYNC.DEFER_BLOCKING 0x0 ;  /* 0x0000000000007b1d */ /* 0x006ff20000010000 */
.L_x_389:
[----:B------:R-:W-:Y:S01]  /*0300*/  UISETP.LT.AND UP0, UPT, UR5, 0x6, UPT ;  /* 0x000000060500788c */ /* 0x000fe2000bf01270 */
[----:B------:R-:W-:Y:S01]  /*0310*/  STS [R2+UR4], RZ ;  /* 0x000000ff02007988 */ /* 0x000fe20008000804 */
[----:B------:R-:W-:Y:S01]  /*0320*/  UMOV UR7, 0x1 ;  /* 0x0000000100077882 */ /* 0x000fe20000000000 */
[----:B------:R-:W-:Y:S01]  /*0330*/  UIADD3 UR9, UPT, UPT, UR8, -0x6, URZ ;  /* 0xfffffffa08097890 */ /* 0x000fe2000fffe0ff */
[----:B------:R-:W-:Y:S01]  /*0340*/  ISETP.NE.AND P1, PT, R3, 0x1f, PT ;  /* 0x0000001f0300780c */ /* 0x000fe20003f25270 */
[----:B------:R-:W-:Y:S01]  /*0350*/  USEL UR6, UR5, 0x6, UP0 ;  /* 0x0000000605067887 */ /* 0x000fe20008000000 */
[----:B------:R-:W-:Y:S01]  /*0360*/  STS [R2+UR4+0x400], RZ ;  /* 0x000400ff02007988 */ /* 0x000fe20008000804 */
[----:B------:R-:W-:Y:S01]  /*0370*/  ISETP.NE.AND P2, PT, R84, 0x6, PT ;  /* 0x000000065400780c */ /* 0x000fe20003f45270 */
[----:B------:R-:W-:Y:S01]  /*0380*/  UISETP.GE.AND UP0, UPT, UR8, UR12, UPT ;  /* 0x0000000c0800728c */ /* 0x000fe2000bf06270 */
[----:B-----5:R-:W-:Y:S01]  /*0390*/  SHF.R.U64 R28, R4, UR9, R5 ;  /* 0x00000009041c7c19 */ /* 0x020fe20008001205 */
[----:B------:R-:W-:Y:S01]  /*03a0*/  USHF.L.U32 UR6, UR7, UR6, URZ ;  /* 0x0000000607067299 */ /* 0x000fe200080006ff */
[----:B------:R-:W-:Y:S01]  /*03b0*/  STS [R2+UR4+0x800], RZ ;  /* 0x000800ff02007988 */ /* 0x000fe20008000804 */
[----:B0-----:R-:W0:Y:S01]  /*03c0*/  S2UR UR7, SR_CgaCtaId ;  /* 0x00000000000779c3 */ /* 0x001e220000008800 */
[----:B------:R-:W-:Y:S01]  /*03d0*/  ISETP.NE.AND P3, PT, R84, 0x7, PT ;  /* 0x000000075400780c */ /* 0x000fe20003f65270 */
[----:B------:R-:W-:Y:S01]  /*03e0*/  UIADD3 UR6, UPT, UPT, UR6, -0x1, URZ ;  /* 0xffffffff06067890 */ /* 0x000fe2000fffe0ff */
[----:B------:R-:W-:Y:S04]  /*03f0*/  STS [R2+UR4+0xc00], RZ ;  /* 0x000c00ff02007988 */ /* 0x000fe80008000804 */
[----:B------:R-:W-:Y:S01]  /*0400*/  STS [R2+UR4+0x1000], RZ ;  /* 0x001000ff02007988 */ /* 0x000fe20008000804 */
[----:B------:R-:W-:-:S03]  /*0410*/  LOP3.LUT R28, R28, UR6, RZ, 0xc0, !PT ;  /* 0x000000061c1c7c12 */ /* 0x000fc6000f8ec0ff */
[----:B------:R-:W-:Y:S01]  /*0420*/  STS [R2+UR4+0x1400], RZ ;  /* 0x001400ff02007988 */ /* 0x000fe20008000804 */
[----:B------:R-:W-:Y:S02]  /*0430*/  SHF.L.U32 R29, R28, 0xa, RZ ;  /* 0x0000000a1c1d7819 */ /* 0x000fe400000006ff */
[----:B------:R-:W-:Y:S01]  /*0440*/  SHF.R.U32.HI R30, RZ, 0x4, R28 ;  /* 0x00000004ff1e7819 */ /* 0x000fe2000001161c */
[----:B------:R-:W-:Y:S01]  /*0450*/  STS [R2+UR4+0x1800], RZ ;  /* 0x001800ff02007988 */ /* 0x000fe20008000804 */
[----:B------:R-:W-:Y:S02]  /*0460*/  LOP3.LUT R28, R29, 0x7c00, RZ, 0xc0, !PT ;  /* 0x00007c001d1c7812 */ /* 0x000fe400078ec0ff */
[----:B------:R-:W-:Y:S01]  /*0470*/  LOP3.LUT R30, R30, 0xffffffe, RZ, 0xc0, !PT ;  /* 0x0ffffffe1e1e7812 */ /* 0x000fe200078ec0ff */
[----:B------:R-:W-:Y:S03]  /*0480*/  STS [R2+UR4+0x1c00], RZ ;  /* 0x001c00ff02007988 */ /* 0x000fe60008000804 */
[----:B------:R-:W-:Y:S01]  /*0490*/  IADD3 R49, PT, PT, R30, R37, R28 ;  /* 0x000000251e317210 */ /* 0x000fe20007ffe01c */
[----:B------:R-:W-:Y:S01]  /*04a0*/  STS [R2+UR4+0x2000], RZ ;  /* 0x002000ff02007988 */ /* 0x000fe20008000804 */
[----:B------:R-:W-:-:S03]  /*04b0*/  SHF.R.U64 R28, R6, UR9, R7 ;  /* 0x00000009061c7c19 */ /* 0x000fc60008001207 */
[----:B------:R-:W-:Y:S01]  /*04c0*/  STS [R2+UR4+0x2400], RZ ;  /* 0x002400ff02007988 */ /* 0x000fe20008000804 */
[----:B------:R-:W-:-:S03]  /*04d0*/  LOP3.LUT R28, R28, UR6, RZ, 0xc0, !PT ;  /* 0x000000061c1c7c12 */ /* 0x000fc6000f8ec0ff */
[----:B------:R-:W-:Y:S02]  /*04e0*/  STS [R2+UR4+0x2800], RZ ;  /* 0x002800ff02007988 */ /* 0x000fe40008000804 */
[----:B------:R-:W-:Y:S01]  /*04f0*/  IMAD.SHL.U32 R29, R28, 0x400, RZ ;  /* 0x000004001c1d7824 */ /* 0x000fe200078e00ff */
[----:B------:R-:W-:Y:S01]  /*0500*/  SHF.R.U32.HI R28, RZ, 0x4, R28 ;  /* 0x00000004ff1c7819 */ /* 0x000fe2000001161c */
[----:B------:R-:W-:Y:S03]  /*0510*/  STS [R2+UR4+0x2c00], RZ ;  /* 0x002c00ff02007988 */ /* 0x000fe60008000804 */
[----:B------:R-:W-:Y:S01]  /*0520*/  LOP3.LUT R42, R29, 0x7c00, RZ, 0xc0, !PT ;  /* 0x00007c001d2a7812 */ /* 0x000fe200078ec0ff */
[----:B------:R-:W-:Y:S01]  /*0530*/  STS [R2+UR4+0x3000], RZ ;  /* 0x003000ff02007988 */ /* 0x000fe20008000804 */
[----:B------:R-:W-:-:S03]  /*0540*/  LOP3.LUT R29, R28, 0xffffffe, RZ, 0xc0, !PT ;  /* 0x0ffffffe1c1d7812 */ /* 0x000fc600078ec0ff */
[----:B------:R-:W-:Y:S01]  /*0550*/  STS [R2+UR4+0x3400], RZ ;  /* 0x003400ff02007988 */ /* 0x000fe20008000804 */
[----:B------:R-:W-:Y:S02]  /*0560*/  IADD3 R42, PT, PT, R29, R37, R42 ;  /* 0x000000251d2a7210 */ /* 0x000fe40007ffe02a */
[----:B------:R-:W-:Y:S01]  /*0570*/  SHF.R.U64 R29, R8, UR9, R9 ;  /* 0x00000009081d7c19 */ /* 0x000fe20008001209 */
[----:B------:R-:W-:Y:S03]  /*0580*/  STS [R2+UR4+0x3800], RZ ;  /* 0x003800ff02007988 */ /* 0x000fe60008000804 */
[----:B------:R-:W-:Y:S01]  /*0590*/  LOP3.LUT R29, R29, UR6, RZ, 0xc0, !PT ;  /* 0x000000061d1d7c12 */ /* 0x000fe2000f8ec0ff */
[----:B------:R-:W-:Y:S04]  /*05a0*/  STS [R2+UR4+0x3c00], RZ ;  /* 0x003c00ff02007988 */ /* 0x000fe80008000804 */
[----:B------:R-:W-:Y:S01]  /*05b0*/  STS [R2+UR4+0x4000], RZ ;  /* 0x004000ff02007988 */ /* 0x000fe20008000804 */
[----:B------:R-:W-:Y:S01]  /*05c0*/  IMAD.SHL.U32 R30, R29, 0x400, RZ ;  /* 0x000004001d1e7824 */ /* 0x000fe200078e00ff */
[----:B------:R-:W-:-:S02]  /*05d0*/  SHF.R.U32.HI R29, RZ, 0x4, R29 ;  /* 0x00000004ff1d7819 */ /* 0x000fc4000001161d */
[----:B------:R-:W-:Y:S02]  /*05e0*/  STS [R2+UR4+0x4400], RZ ;  /* 0x004400ff02007988 */ /* 0x000fe40008000804 */
[----:B------:R-:W-:Y:S02]  /*05f0*/  LOP3.LUT R30, R30, 0x7c00, RZ, 0xc0, !PT ;  /* 0x00007c001e1e7812 */ /* 0x000fe400078ec0ff */
[----:B------:R-:W-:Y:S01]  /*0600*/  STS [R2+UR4+0x4800], RZ ;  /* 0x004800ff02007988 */ /* 0x000fe20008000804 */
[----:B------:R-:W-:-:S03]  /*0610*/  LOP3.LUT R38, R29, 0xffffffe, RZ, 0xc0, !PT ;  /* 0x0ffffffe1d267812 */ /* 0x000fc600078ec0ff */
[----:B------:R-:W-:Y:S01]  /*0620*/  STS [R2+UR4+0x4c00], RZ ;  /* 0x004c00ff02007988 */ /* 0x000fe20008000804 */
[----:B------:R-:W-:-:S03]  /*0630*/  IADD3 R38, PT, PT, R38, R37, R30 ;  /* 0x0000002526267210 */ /* 0x000fc60007ffe01e */
[----:B------:R-:W-:Y:S04]  /*0640*/  STS [R2+UR4+0x5000], RZ ;  /* 0x005000ff02007988 */ /* 0x000fe80008000804 */
        /* <DEDUP_REMOVED lines=12> */
[----:B------:R-:W1:Y:S02]  /*0710*/  LDS.U16 R48, [R49] ;  /* 0x0000000031307984 */ /* 0x000e640000000400 */
[----:B-1----:R-:W-:-:S05]  /*0720*/  VIADD R28, R48, 0x1 ;  /* 0x00000001301c7836 */ /* 0x002fca0000000000 */
[----:B------:R1:W-:Y:S04]  /*0730*/  STS.U16 [R49], R28 ;  /* 0x0000001c31007388 */ /* 0x0003e80000000400 */
[----:B------:R-:W2:Y:S01]  /*0740*/  LDS.U16 R47, [R42] ;  /* 0x000000002a2f7984 */ /* 0x000ea20000000400 */
[----:B-1----:R-:W-:-:S04]  /*0750*/  SHF.R.U64 R28, R10, UR9, R11 ;  /* 0x000000090a1c7c19 */ /* 0x002fc8000800120b */
[----:B------:R-:W-:Y:S01]  /*0760*/  LOP3.LUT R28, R28, UR6, RZ, 0xc0, !PT ;  /* 0x000000061c1c7c12 */ /* 0x000fe2000f8ec0ff */
[----:B------:R-:W-:Y:S02]  /*0770*/  UMOV UR6, 0x400 ;  /* 0x0000040000067882 */ /* 0x000fe40000000000 */
[----:B0-----:R-:W-:Y:S02]  /*0780*/  ULEA UR6, UR7, UR6, 0x18 ;  /* 0x0000000607067291 */ /* 0x001fe4000f8ec0ff */
[----:B------:R-:W-:Y:S01]  /*0790*/  IMAD.SHL.U32 R30, R28, 0x400, RZ ;  /* 0x000004001c1e7824 */ /* 0x000fe200078e00ff */
[----:B------:R-:W-:-:S04]  /*07a0*/  SHF.R.U32.HI R28, RZ, 0x4, R28 ;  /* 0x00000004ff1c7819 */ /* 0x000fc8000001161c */
[----:B------:R-:W-:Y:S02]  /*07b0*/  LOP3.LUT R30, R30, 0x7c00, RZ, 0xc0, !PT ;  /* 0x00007c001e1e7812 */ /* 0x000fe400078ec0ff */
[----:B------:R-:W-:-:S04]  /*07c0*/  LOP3.LUT R28, R28, 0xffffffe, RZ, 0xc0, !PT ;  /* 0x0ffffffe1c1c7812 */ /* 0x000fc800078ec0ff */
[----:B------:R-:W-:Y:S02]  /*07d0*/  IADD3 R40, PT, PT, R28, R37, R30 ;  /* 0x000000251c287210 */ /* 0x000fe40007ffe01e */
[----:B--2---:R-:W-:-:S05]  /*07e0*/  IADD3 R29, PT, PT, R47, 0x1, RZ ;  /* 0x000000012f1d7810 */ /* 0x004fca0007ffe0ff */
        /* <DEDUP_REMOVED lines=12> */
[----:B---3--:R-:W3:Y:S04]  /*08b0*/  LDS R77, [R39+0x10] ;  /* 0x00001000274d7984 */ /* 0x008ee80000000800 */
[----:B----4-:R-:W4:Y:S04]  /*08c0*/  LDS R78, [R39+0x14] ;  /* 0x00001400274e7984 */ /* 0x010f280000000800 */
[----:B------:R-:W4:Y:S04]  /*08d0*/  LDS R79, [R39+0x18] ;  /* 0x00001800274f7984 */ /* 0x000f280000000800 */
[----:B------:R-:W4:Y:S04]  /*08e0*/  LDS R80, [R39+0x1c] ;  /* 0x00001c0027507984 */ /* 0x000f280000000800 */
[----:B------:R-:W4:Y:S04]  /*08f0*/  LDS R81, [R39+0x20] ;  /* 0x0000200027517984 */ /* 0x000f280000000800 */
[----:B------:R-:W4:Y:S04]  /*0900*/  LDS R72, [R39+0x24] ;  /* 0x0000240027487984 */ /* 0x000f280000000800 */
[----:B------:R-:W4:Y:S01]  /*0910*/  LDS R71, [R39+0x28] ;  /* 0x0000280027477984 */ /* 0x000f220000000800 */
[----:B0-----:R-:W-:-:S03]  /*0920*/  IADD3 R74, PT, PT, R73, R74, RZ ;  /* 0x0000004a494a7210 */ /* 0x001fc60007ffe0ff */
[----:B------:R-:W0:Y:S02]  /*0930*/  LDS R70, [R39+0x2c] ;  /* 0x00002c0027467984 */ /* 0x000e240000000800 */
[----:B-1----:R-:W-:Y:S02]  /*0940*/  IMAD.IADD R75, R75, 0x1, R74 ;  /* 0x000000014b4b7824 */ /* 0x002fe400078e024a */
[----:B------:R-:W1:Y:S02]  /*0950*/  LDS R69, [R39+0x30] ;  /* 0x0000300027457984 */ /* 0x000e640000000800 */
[----:B--2---:R-:W-:Y:S02]  /*0960*/  IMAD.IADD R76, R76, 0x1, R75 ;  /* 0x000000014c4c7824 */ /* 0x004fe400078e024b */
[----:B------:R-:W2:Y:S02]  /*0970*/  LDS R68, [R39+0x34] ;  /* 0x0000340027447984 */ /* 0x000ea40000000800 */
[----:B---3--:R-:W-:-:S02]  /*0980*/  IMAD.IADD R77, R77, 0x1, R76 ;  /* 0x000000014d4d7824 */ /* 0x008fc400078e024c */
[----:B------:R-:W3:Y:S03]  /*0990*/  LDS R67, [R39+0x38] ;  /* 0x0000380027437984 */ /* 0x000ee60000000800 */
[----:B----4-:R-:W-:Y:S01]  /*09a0*/  IADD3 R78, PT, PT, R78, R77, RZ ;  /* 0x0000004d4e4e7210 */ /* 0x010fe20007ffe0ff */
[----:B------:R-:W4:Y:S04]  /*09b0*/  LDS R66, [R39+0x3c] ;  /* 0x00003c0027427984 */ /* 0x000f280000000800 */
[----:B------:R-:W-:Y:S01]  /*09c0*/  IMAD.IADD R79, R79, 0x1, R78 ;  /* 0x000000014f4f7824 */ /* 0x000fe200078e024e */
[----:B------:R-:W4:Y:S03]  /*09d0*/  LDS R65, [R39+0x40] ;  /* 0x0000400027417984 */ /* 0x000f260000000800 */
[----:B------:R-:W-:Y:S01]  /*09e0*/  IMAD.IADD R80, R80, 0x1, R79 ;  /* 0x0000000150507824 */ /* 0x000fe200078e024f */
[----:B------:R-:W4:Y:S03]  /*09f0*/  LDS R64, [R39+0x44] ;  /* 0x0000440027407984 */ /* 0x000f260000000800 */
[----:B------:R-:W-:Y:S01]  /*0a00*/  IMAD.IADD R81, R81, 0x1, R80 ;  /* 0x0000000151517824 */ /* 0x000fe200078e0250 */
[----:B------:R-:W4:Y:S04]  /*0a10*/  LDS R63, [R39+0x48] ;  /* 0x00004800273f7984 */ /* 0x000f280000000800 */
[----:B------:R-:W-:Y:S01]  /*0a20*/  IADD3 R72, PT, PT, R72, R81, RZ ;  /* 0x0000005148487210 */ /* 0x000fe20007ffe0ff */
[----:B------:R-:W4:Y:S04]  /*0a30*/  LDS R62, [R39+0x4c] ;  /* 0x00004c00273e7984 */ /* 0x000f280000000800 */
[----:B------:R-:W-:Y:S01]  /*0a40*/  IMAD.IADD R71, R71, 0x1, R72 ;  /* 0x0000000147477824 */ /* 0x000fe200078e0248 */
[----:B------:R-:W4:Y:S03]  /*0a50*/  LDS R61, [R39+0x50] ;  /* 0x00005000273d7984 */ /* 0x000f260000000800 */
[----:B0-----:R-:W-:Y:S01]  /*0a60*/  IMAD.IADD R70, R70, 0x1, R71 ;  /* 0x0000000146467824 */ /* 0x001fe200078e0247 */
[----:B------:R-:W0:Y:S03]  /*0a70*/  LDS R60, [R39+0x54] ;  /* 0x00005400273c7984 */ /* 0x000e260000000800 */
[----:B-1----:R-:W-:Y:S01]  /*0a80*/  IMAD.IADD R69, R69, 0x1, R70 ;  /* 0x0000000145457824 */ /* 0x002fe200078e0246 */
[----:B------:R-:W1:Y:S04]  /*0a90*/  LDS R59, [R39+0x58] ;  /* 0x00005800273b7984 */ /* 0x000e680000000800 */
[----:B--2---:R-:W-:Y:S01]  /*0aa0*/  IADD3 R68, PT, PT, R68, R69, RZ ;  /* 0x0000004544447210 */ /* 0x004fe20007ffe0ff */
[----:B------:R-:W2:Y:S04]  /*0ab0*/  LDS R58, [R39+0x5c] ;  /* 0x00005c00273a7984 */ /* 0x000ea80000000800 */
[----:B---3--:R-:W-:Y:S01]  /*0ac0*/  IMAD.IADD R67, R67, 0x1, R68 ;  /* 0x0000000143437824 */ /* 0x008fe200078e0244 */
[----:B------:R-:W3:Y:S03]  /*0ad0*/  LDS R57, [R39+0x60] ;  /* 0x0000600027397984 */ /* 0x000ee60000000800 */
[----:B----4-:R-:W-:Y:S01]  /*0ae0*/  IMAD.IADD R66, R66, 0x1, R67 ;  /* 0x0000000142427824 */ /* 0x010fe200078e0243 */
[----:B------:R-:W4:Y:S03]  /*0af0*/  LDS R56, [R39+0x64] ;  /* 0x0000640027387984 */ /* 0x000f260000000800 */
[----:B------:R-:W-:Y:S01]  /*0b00*/  IMAD.IADD R65, R65, 0x1, R66 ;  /* 0x0000000141417824 */ /* 0x000fe200078e0242 */
[----:B------:R-:W4:Y:S04]  /*0b10*/  LDS R55, [R39+0x68] ;  /* 0x0000680027377984 */ /* 0x000f280000000800 */
[----:B------:R-:W-:Y:S01]  /*0b20*/  IADD3 R64, PT, PT, R64, R65, RZ ;  /* 0x0000004140407210 */ /* 0x000fe20007ffe0ff */
[----:B------:R-:W4:Y:S04]  /*0b30*/  LDS R54, [R39+0x6c] ;  /* 0x00006c0027367984 */ /* 0x000f280000000800 */
[----:B------:R-:W-:Y:S01]  /*0b40*/  IMAD.IADD R63, R63, 0x1, R64 ;  /* 0x000000013f3f7824 */ /* 0x000fe200078e0240 */
[----:B------:R-:W4:Y:S03]  /*0b50*/  LDS R53, [R39+0x70] ;  /* 0x0000700027357984 */ /* 0x000f260000000800 */
[----:B------:R-:W-:Y:S01]  /*0b60*/  IMAD.IADD R62, R62, 0x1, R63 ;  /* 0x000000013e3e7824 */ /* 0x000fe200078e023f */
[----:B------:R-:W4:Y:S03]  /*0b70*/  LDS R52, [R39+0x74] ;  /* 0x0000740027347984 */ /* 0x000f260000000800 */
[----:B------:R-:W-:Y:S01]  /*0b80*/  IMAD.IADD R61, R61, 0x1, R62 ;  /* 0x000000013d3d7824 */ /* 0x000fe200078e023e */
[----:B------:R-:W4:Y:S04]  /*0b90*/  LDS R51, [R39+0x78] ;  /* 0x0000780027337984 */ /* 0x000f280000000800 */
[----:B0-----:R-:W-:Y:S01]  /*0ba0*/  IADD3 R60, PT, PT, R60, R61, RZ ;  /* 0x0000003d3c3c7210 */ /* 0x001fe20007ffe0ff */
[----:B------:R-:W0:Y:S04]  /*0bb0*/  LDS R50, [R39+0x7c] ;  /* 0x00007c0027327984 */ /* 0x000e280000000800 */
[----:B-1----:R-:W-:Y:S01]  /*0bc0*/  IMAD.IADD R59, R59, 0x1, R60 ;  /* 0x000000013b3b7824 */ /* 0x002fe200078e023c */
[----:B------:R-:W1:Y:S03]  /*0bd0*/  LDS R29, [R39+0x80] ;  /* 0x00008000271d7984 */ /* 0x000e660000000800 */
[----:B--2---:R-:W-:-:S04]  /*0be0*/  IMAD.IADD R58, R58, 0x1, R59 ;  /* 0x000000013a3a7824 */ /* 0x004fc800078e023b */
[----:B---3--:R-:W-:-:S05]  /*0bf0*/  IMAD.IADD R57, R57, 0x1, R58 ;  /* 0x0000000139397824 */ /* 0x008fca00078e023a */
[----:B----4-:R-:W-:-:S05]  /*0c00*/  IADD3 R56, PT, PT, R56, R57, RZ ;  /* 0x0000003938387210 */ /* 0x010fca0007ffe0ff */
[----:B------:R-:W-:-:S04]  /*0c10*/  IMAD.IADD R55, R55, 0x1, R56 ;  /* 0x0000000137377824 */ /* 0x000fc800078e0238 */
[----:B------:R-:W-:-:S04]  /*0c20*/  IMAD.IADD R54, R54, 0x1, R55 ;  /* 0x0000000136367824 */ /* 0x000fc800078e0237 */
[----:B------:R-:W-:-:S05]  /*0c30*/  IMAD.IADD R53, R53, 0x1, R54 ;  /* 0x0000000135357824 */ /* 0x000fca00078e0236 */
[----:B------:R-:W-:-:S05]  /*0c40*/  IADD3 R52, PT, PT, R52, R53, RZ ;  /* 0x0000003534347210 */ /* 0x000fca0007ffe0ff */
[----:B------:R-:W-:-:S04]  /*0c50*/  IMAD.IADD R51, R51, 0x1, R52 ;  /* 0x0000000133337824 */ /* 0x000fc800078e0234 */
[----:B0-----:R-:W-:-:S04]  /*0c60*/  IMAD.IADD R50, R50, 0x1, R51 ;  /* 0x0000000132327824 */ /* 0x001fc800078e0233 */
[----:B-1----:R-:W-:-:S05]  /*0c70*/  IMAD.IADD R82, R29, 0x1, R50 ;  /* 0x000000011d527824 */ /* 0x002fca00078e0232 */
[----:B------:R-:W0:Y:S02]  /*0c80*/  SHFL.UP P0, R29, R82, 0x1, RZ ;  /* 0x04200000521d7989 */ /* 0x000e2400000000ff */
[----:B0-----:R-:W-:-:S05]  /*0c90*/  @P0 IADD3 R29, PT, PT, R82, R29, RZ ;  /* 0x0000001d521d0210 */ /* 0x001fca0007ffe0ff */
[----:B------:R-:W0:Y:S02]  /*0ca0*/  SHFL.UP P0, R28, R29, 0x2, RZ ;  /* 0x044000001d1c7989 */ /* 0x000e2400000000ff */
[----:B0-----:R-:W-:-:S05]  /*0cb0*/  @P0 IMAD.IADD R28, R29, 0x1, R28 ;  /* 0x000000011d1c0824 */ /* 0x001fca00078e021c */
[----:B------:R-:W0:Y:S02]  /*0cc0*/  SHFL.UP P0, R33, R28, 0x4, RZ ;  /* 0x048000001c217989 */ /* 0x000e2400000000ff */
[----:B0-----:R-:W-:-:S05]  /*0cd0*/  @P0 IMAD.IADD R33, R28, 0x1, R33 ;  /* 0x000000011c210824 */ /* 0x001fca00078e0221 */
[----:B------:R-:W0:Y:S02]  /*0ce0*/  SHFL.UP P0, R86, R33, 0x8, RZ ;  /* 0x0500000021567989 */ /* 0x000e2400000000ff */
[----:B0-----:R-:W-:-:S05]  /*0cf0*/  @P0 IMAD.IADD R86, R33, 0x1, R86 ;  /* 0x0000000121560824 */ /* 0x001fca00078e0256 */
[----:B------:R-:W0:Y:S02]  /*0d00*/  SHFL.UP P0, R83, R86, 0x10, RZ ;  /* 0x0600000056537989 */ /* 0x000e2400000000ff */
[----:B0-----:R-:W-:Y:S02]  /*0d10*/  @P0 IADD3 R83, PT, PT, R86, R83, RZ ;  /* 0x0000005356530210 */ /* 0x001fe40007ffe0ff */
[----:B------:R-:W-:-:S03]  /*0d20*/  ISETP.NE.AND P0, PT, R84, 0x1, PT ;  /* 0x000000015400780c */ /* 0x000fc60003f05270 */
[----:B------:R-:W-:Y:S01]  /*0d30*/  @!P1 STS [R36+0x8400], R83 ;  /* 0x0084005324009388 */ /* 0x000fe20000000800 */
[----:B------:R-:W-:Y:S01]  /*0d40*/  BAR.SYNC.DEFER_BLOCKING 0x0 ;  /* 0x0000000000007b1d */ /* 0x000fe20000010000 */
[----:B------:R-:W-:Y:S01]  /*0d50*/  ISETP.NE.AND P1, PT, R84, 0x4, PT ;  /* 0x000000045400780c */ /* 0x000fe20003f25270 */
[----:B------:R-:W-:-:S04]  /*0d60*/  IMAD.IADD R82, R83, 0x1, -R82 ;  /* 0x0000000153527824 */ /* 0x000fc800078e0a52 */
[----:B------:R-:W0:Y:S04]  /*0d70*/  LDS.128 R28, [UR6+0x8400] ;  /* 0x00840006ff1c7984 */ /* 0x000e280008000c00 */
[----:B------:R-:W1:Y:S01]  /*0d80*/  LDS.128 R32, [UR6+0x8410] ;  /* 0x00841006ff207984 */ /* 0x000e620008000c00 */
[C---:B0-----:R-:W-:Y:S01]  /*0d90*/  IMAD.IADD R29, R28.reuse, 0x1, R29 ;  /* 0x000000011c1d7824 */ /* 0x041fe200078e021d */
[----:B------:R-:W-:Y:S02]  /*0da0*/  SEL R45, R28, R45, !P0 ;  /* 0x0000002d1c2d7207 */ /* 0x000fe40004000000 */
[----:B------:R-:W-:Y:S01]  /*0db0*/  ISETP.NE.AND P0, PT, R84, 0x2, PT ;  /* 0x000000025400780c */ /* 0x000fe20003f05270 */
[----:B------:R-:W-:-:S03]  /*0dc0*/  IMAD.IADD R30, R30, 0x1, R29 ;  /* 0x000000011e1e7824 */ /* 0x000fc600078e021d */
[----:B------:R-:W-:Y:S01]  /*0dd0*/  SEL R45, R29, R45, !P0 ;  /* 0x0000002d1d2d7207 */ /* 0x000fe20004000000 */
[----:B------:R-:W-:Y:S01]  /*0de0*/  IMAD.IADD R31, R31, 0x1, R30 ;  /* 0x000000011f1f7824 */ /* 0x000fe200078e021e */
[----:B------:R-:W-:-:S04]  /*0df0*/  ISETP.NE.AND P0, PT, R84, 0x3, PT ;  /* 0x000000035400780c */ /* 0x000fc80003f05270 */
[----:B------:R-:W-:Y:S02]  /*0e00*/  SEL R45, R30, R45, !P0 ;  /* 0x0000002d1e2d7207 */ /* 0x000fe40004000000 */
[C---:B-1----:R-:W-:Y:S02]  /*0e10*/  IADD3 R32, PT, PT, R31.reuse, R32, RZ ;  /* 0x000000201f207210 */ /* 0x042fe40007ffe0ff */
[----:B------:R-:W-:Y:S02]  /*0e20*/  ISETP.NE.AND P0, PT, R84, 0x5, PT ;  /* 0x000000055400780c */ /* 0x000fe40003f05270 */
[----:B------:R-:W-:Y:S01]  /*0e30*/  SEL R45, R31, R45, !P1 ;  /* 0x0000002d1f2d7207 */ /* 0x000fe20004800000 */
[----:B------:R-:W-:Y:S01]  /*0e40*/  IMAD.IADD R33, R33, 0x1, R32 ;  /* 0x0000000121217824 */ /* 0x000fe200078e0220 */
[----:B------:R-:W-:Y:S02]  /*0e50*/  ISETP.NE.AND P1, PT, R3, RZ, PT ;  /* 0x000000ff0300720c */ /* 0x000fe40003f25270 */
[----:B------:R-:W-:Y:S01]  /*0e60*/  SEL R45, R32, R45, !P0 ;  /* 0x0000002d202d7207 */ /* 0x000fe20004000000 */
[----:B------:R-:W-:Y:S01]  /*0e70*/  IMAD.IADD R34, R34, 0x1, R33 ;  /* 0x0000000122227824 */ /* 0x000fe200078e0221 */
[----:B------:R-:W-:-:S02]  /*0e80*/  ISETP.GT.U32.AND P0, PT, R0, 0x1f, PT ;  /* 0x0000001f0000780c */ /* 0x000fc40003f04070 */
[----:B------:R-:W-:Y:S02]  /*0e90*/  SEL R45, R33, R45, !P2 ;  /* 0x0000002d212d7207 */ /* 0x000fe40005000000 */
[----:B------:R-:W-:Y:S02]  /*0ea0*/  ISETP.GT.U32.OR P2, PT, R0, 0x1f, P1 ;  /* 0x0000001f0000780c */ /* 0x000fe40000f44470 */
[----:B------:R-:W-:Y:S02]  /*0eb0*/  SEL R28, R82, RZ, P1 ;  /* 0x000000ff521c7207 */ /* 0x000fe40000800000 */
[----:B------:R-:W-:Y:S02]  /*0ec0*/  SEL R45, R34, R45, !P3 ;  /* 0x0000002d222d7207 */ /* 0x000fe40005800000 */
[----:B------:R-:W-:-:S03]  /*0ed0*/  IADD3 R35, PT, PT, R35, R34, RZ ;  /* 0x0000002223237210 */ /* 0x000fc60007ffe0ff */
        /* <DEDUP_REMOVED lines=77> */
[----:B------:R-:W3:Y:S01]  /*13b0*/  LDS.U16 R31, [R40] ;  /* 0x00000000281f7984 */ /* 0x000ee20000000400 */
[----:B0-----:R-:W-:Y:S01]  /*13c0*/  IADD3 R48, PT, PT, R48, R49, RZ ;  /* 0x0000003130307210 */ /* 0x001fe20007ffe0ff */
[----:B-1----:R-:W-:-:S02]  /*13d0*/  IMAD.IADD R28, R47, 0x1, R42 ;  /* 0x000000012f1c7824 */ /* 0x002fc400078e022a */
[----:B--2---:R-:W-:Y:S01]  /*13e0*/  IMAD.IADD R46, R46, 0x1, R29 ;  /* 0x000000012e2e7824 */ /* 0x004fe200078e021d */
[----:B---3--:R-:W-:Y:S01]  /*13f0*/  IADD3 R44, PT, PT, R44, R31, RZ ;  /* 0x0000001f2c2c7210 */ /* 0x008fe20007ffe0ff */
        /* <DEDUP_REMOVED lines=8> */
[----:B------:R-:W-:Y:S01]  /*1480*/  LEA R35, R44, UR6, 0x3 ;  /* 0x000000062c237c11 */ /* 0x000fe2000f8e18ff */
[----:B------:R-:W-:Y:S01]  /*1490*/  IMAD R47, R48, 0x8, R29 ;  /* 0x00000008302f7824 */ /* 0x000fe200078e021d */
[----:B------:R-:W-:Y:S01]  /*14a0*/  LEA R51, R46, R33, 0x3 ;  /* 0x000000212e337211 */ /* 0x000fe200078e18ff */
[----:B------:R0:W-:Y:S01]  /*14b0*/  STS.64 [R31], R6 ;  /* 0x000000061f007388 */ /* 0x0001e20000000a00 */
[----:B------:R-:W-:-:S02]  /*14c0*/  IMAD R49, R28, 0x8, R31 ;  /* 0x000000081c317824 */ /* 0x000fc400078e021f */
[----:B------:R-:W-:Y:S01]  /*14d0*/  IMAD R53, R44, 0x8, R35 ;  /* 0x000000082c357824 */ /* 0x000fe200078e0223 */
[----:B------:R0:W-:Y:S04]  /*14e0*/  STS.64 [R33], R8 ;  /* 0x0000000821007388 */ /* 0x0001e80000000a00 */
[----:B------:R0:W-:Y:S01]  /*14f0*/  STS.64 [R35], R10 ;  /* 0x0000000a23007388 */ /* 0x0001e20000000a00 */
[----:B------:R-:W-:Y:S06]  /*1500*/  BAR.SYNC.DEFER_BLOCKING 0x0 ;  /* 0x0000000000007b1d */ /* 0x000fec0000010000 */
[----:B------:R0:W1:Y:S04]  /*1510*/  LDS.128 R4, [R41] ;  /* 0x0000000029047984 */ /* 0x0000680000000c00 */
[----:B------:R0:W2:Y:S01]  /*1520*/  LDS.128 R8, [R41+0x10] ;  /* 0x0000100029087984 */ /* 0x0000a20000000c00 */
[----:B------:R-:W-:Y:S06]  /*1530*/  BAR.SYNC.DEFER_BLOCKING 0x0 ;  /* 0x0000000000007b1d */ /* 0x000fec0000010000 */
[----:B------:R0:W-:Y:S04]  /*1540*/  STS.128 [R47], R12 ;  /* 0x0000000c2f007388 */ /* 0x0001e80000000c00 */
[----:B------:R0:W-:Y:S04]  /*1550*/  STS.128 [R49], R16 ;  /* 0x0000001031007388 */ /* 0x0001e80000000c00 */
[----:B------:R0:W-:Y:S04]  /*1560*/  STS.128 [R51], R20 ;  /* 0x0000001433007388 */ /* 0x0001e80000000c00 */
[----:B------:R0:W-:Y:S01]  /*1570*/  STS.128 [R53], R24 ;  /* 0x0000001835007388 */ /* 0x0001e20000000c00 */
[----:B------:R-:W-:Y:S06]  /*1580*/  BAR.SYNC.DEFER_BLOCKING 0x0 ;  /* 0x0000000000007b1d */ /* 0x000fec0000010000 */
[----:B------:R0:W3:Y:S04]  /*1590*/  LDS.128 R12, [R43] ;  /* 0x000000002b0c7984 */ /* 0x0000e80000000c00 */
[----:B------:R0:W4:Y:S04]  /*15a0*/  LDS.128 R16, [R43+0x10] ;  /* 0x000010002b107984 */ /* 0x0001280000000c00 */
[----:B------:R0:W0:Y:S04]  /*15b0*/  LDS.128 R20, [R43+0x20] ;  /* 0x000020002b147984 */ /* 0x0000280000000c00 */
[----:B------:R0:W0:Y:S01]  /*15c0*/  LDS.128 R24, [R43+0x30] ;  /* 0x000030002b187984 */ /* 0x0000220000000c00 */
[----:B------:R-:W-:Y:S06]  /*15d0*/  BAR.SYNC.DEFER_BLOCKING 0x0 ;  /* 0x0000000000007b1d */ /* 0x000fec0000010000 */
[----:B-12---:R-:W-:Y:S05]  /*15e0*/  BRA `(.L_x_389) ;  /* 0xffffffec00447947 */ /* 0x006fea000383ffff */
.L_x_388:
[----:B------:R-:W-:Y:S01]  /*15f0*/  LEA R3, R48, UR6, 0x3 ;  /* 0x0000000630037c11 */ /* 0x000fe2000f8e18ff */
[----:B------:R-:W0:Y:S01]  /*1600*/  LDCU.64 UR4, c[0x0][0x3a0] ;  /* 0x00007400ff0477ac */ /* 0x000e220008000a00 */
[----:B------:R-:W-:Y:S01]  /*1610*/  LEA R29, R28, UR6, 0x3 ;  /* 0x000000061c1d7c11 */ /* 0x000fe2000f8e18ff */
[----:B------:R-:W-:Y:S01]  /*1620*/  IMAD R43, R0, -0x38, R43 ;  /* 0xffffffc8002b7824 */ /* 0x000fe200078e022b */
[----:B------:R-:W-:Y:S01]  /*1630*/  LEA R31, R46, UR6, 0x3 ;  /* 0x000000062e1f7c11 */ /* 0x000fe2000f8e18ff */
[----:B------:R-:W-:Y:S01]  /*1640*/  STS.64 [R3], R4 ;  /* 0x0000000403007388 */ /* 0x000fe20000000a00 */
[----:B------:R-:W-:Y:S01]  /*1650*/  LEA R33, R44, UR6, 0x3 ;  /* 0x000000062c217c11 */ /* 0x000fe2000f8e18ff */
[----:B------:R-:W-:Y:S01]  /*1660*/  IMAD R45, R48, 0x8, R3 ;  /* 0x00000008302d7824 */ /* 0x000fe200078e0203 */
[----:B------:R-:W1:Y:S01]  /*1670*/  LDC.64 R40, c[0x0][0x398] ;  /* 0x0000e600ff287b82 */ /* 0x000e620000000a00 */
[----:B------:R-:W-:Y:S01]  /*1680*/  STS.64 [R29], R6 ;  /* 0x000000061d007388 */ /* 0x000fe20000000a00 */
[----:B------:R-:W-:Y:S01]  /*1690*/  IMAD R47, R28, 0x8, R29 ;  /* 0x000000081c2f7824 */ /* 0x000fe200078e021d */
[----:B------:R-:W-:Y:S01]  /*16a0*/  LEA R51, R44, R33, 0x3 ;  /* 0x000000212c337211 */ /* 0x000fe200078e18ff */
[----:B------:R-:W-:Y:S01]  /*16b0*/  IMAD R49, R46, 0x8, R31 ;  /* 0x000000082e317824 */ /* 0x000fe200078e021f */
[----:B------:R2:W-:Y:S01]  /*16c0*/  STS.64 [R31], R8 ;  /* 0x000000081f007388 */ /* 0x0005e20000000a00 */
[----:B------:R-:W-:-:S03]  /*16d0*/  IMAD R42, R0, 0x8, R43 ;  /* 0x00000008002a7824 */ /* 0x000fc600078e022b */
[----:B------:R-:W-:Y:S01]  /*16e0*/  STS.64 [R33], R10 ;  /* 0x0000000a21007388 */ /* 0x000fe20000000a00 */
[----:B0-----:R-:W-:Y:S01]  /*16f0*/  MOV R2, UR5 ;  /* 0x0000000500027c02 */ /* 0x001fe20008000f00 */
[----:B------:R-:W-:Y:S01]  /*1700*/  BAR.SYNC.DEFER_BLOCKING 0x0 ;  /* 0x0000000000007b1d */ /* 0x000fe20000010000 */
[----:B------:R-:W-:-:S04]  /*1710*/  ISETP.LT.U32.AND P0, PT, R0, UR4, PT ;  /* 0x0000000400007c0c */ /* 0x000fc8000bf01070 */
[----:B------:R-:W-:-:S03]  /*1720*/  ISETP.GT.U32.AND.EX P0, PT, R2, RZ, PT, P0 ;  /* 0x000000ff0200720c */ /* 0x000fc60003f04100 */
[----:B--2---:R-:W0:Y:S01]  /*1730*/  LDC.64 R30, c[0x0][0x388] ;  /* 0x0000e200ff1e7b82 */ /* 0x004e220000000a00 */
[----:B------:R-:W2:Y:S04]  /*1740*/  LDS.64 R2, [R43] ;  /* 0x000000002b027984 */ /* 0x000ea80000000a00 */
[----:B------:R-:W-:Y:S04]  /*1750*/  LDS.64 R4, [R43+0x800] ;  /* 0x000800002b047984 */ /* 0x000fe80000000a00 */
[----:B------:R-:W-:Y:S04]  /*1760*/  LDS.64 R6, [R43+0x1000] ;  /* 0x001000002b067984 */ /* 0x000fe80000000a00 */
[----:B------:R-:W-:Y:S01]  /*1770*/  LDS.64 R28, [R43+0x1800] ;  /* 0x001800002b1c7984 */ /* 0x000fe20000000a00 */
[----:B------:R-:W-:Y:S06]  /*1780*/  BAR.SYNC.DEFER_BLOCKING 0x0 ;  /* 0x0000000000007b1d */ /* 0x000fec0000010000 */
[----:B------:R3:W-:Y:S04]  /*1790*/  STS.128 [R45], R12 ;  /* 0x0000000c2d007388 */ /* 0x0007e80000000c00 */
[----:B------:R4:W-:Y:S04]  /*17a0*/  STS.128 [R47], R16 ;  /* 0x000000102f007388 */ /* 0x0009e80000000c00 */
[----:B------:R-:W-:Y:S04]  /*17b0*/  STS.128 [R49], R20 ;  /* 0x0000001431007388 */ /* 0x000fe80000000c00 */
[----:B------:R-:W-:Y:S01]  /*17c0*/  STS.128 [R51], R24 ;  /* 0x0000001833007388 */ /* 0x000fe20000000c00 */
[----:B------:R-:W-:Y:S01]  /*17d0*/  BAR.SYNC.DEFER_BLOCKING 0x0 ;  /* 0x0000000000007b1d */ /* 0x000fe20000010000 */
[C---:B---3--:R-:W-:Y:S01]  /*17e0*/  VIADD R12, R0.reuse, 0x100 ;  /* 0x00000100000c7836 */ /* 0x048fe20000000000 */
[C---:B------:R-:W-:Y:S01]  /*17f0*/  IADD3 R13, PT, PT, R0.reuse, 0x200, RZ ;  /* 0x00000200000d7810 */ /* 0x040fe20007ffe0ff */
[----:B-1----:R-:W-:-:S03]  /*1800*/  IMAD.WIDE.U32 R14, R0, 0x10, R40 ;  /* 0x00000010000e7825 */ /* 0x002fc600078e0028 */
[----:B------:R-:W-:Y:S01]  /*1810*/  ISETP.LT.U32.AND P1, PT, R12, UR4, PT ;  /* 0x000000040c007c0c */ /* 0x000fe2000bf21070 */
[----:B------:R-:W-:Y:S01]  /*1820*/  IMAD.U32 R12, RZ, RZ, UR5 ;  /* 0x00000005ff0c7e24 */ /* 0x000fe2000f8e00ff */
[----:B------:R-:W-:Y:S01]  /*1830*/  ISETP.LT.U32.AND P2, PT, R13, UR4, PT ;  /* 0x000000040d007c0c */ /* 0x000fe2000bf41070 */
[----:B------:R-:W-:Y:S02]  /*1840*/  IMAD.U32 R13, RZ, RZ, UR5 ;  /* 0x00000005ff0d7e24 */ /* 0x000fe4000f8e00ff */
[----:B----4-:R-:W-:Y:S01]  /*1850*/  IMAD.U32 R16, RZ, RZ, UR5 ;  /* 0x00000005ff107e24 */ /* 0x010fe2000f8e00ff */
[----:B------:R-:W-:Y:S02]  /*1860*/  ISETP.GT.U32.AND.EX P1, PT, R12, RZ, PT, P1 ;  /* 0x000000ff0c00720c */ /* 0x000fe40003f24110 */
[----:B------:R-:W-:Y:S02]  /*1870*/  IADD3 R12, PT, PT, R0, 0x300, RZ ;  /* 0x00000300000c7810 */ /* 0x000fe40007ffe0ff */
[----:B------:R-:W-:-:S02]  /*1880*/  ISETP.GT.U32.AND.EX P2, PT, R13, RZ, PT, P2 ;  /* 0x000000ff0d00720c */ /* 0x000fc40003f44120 */
[----:B------:R-:W-:Y:S01]  /*1890*/  ISETP.LT.U32.AND P3, PT, R12, UR4, PT ;  /* 0x000000040c007c0c */ /* 0x000fe2000bf61070 */
[----:B0-----:R-:W-:-:S03]  /*18a0*/  IMAD.WIDE.U32 R12, R0, 0x8, R30 ;  /* 0x00000008000c7825 */ /* 0x001fc600078e001e */
[----:B------:R-:W-:Y:S01]  /*18b0*/  ISETP.GT.U32.AND.EX P3, PT, R16, RZ, PT, P3 ;  /* 0x000000ff1000720c */ /* 0x000fe20003f64130 */
[----:B------:R-:W0:Y:S04]  /*18c0*/  @P0 LDS.128 R36, [R42] ;  /* 0x000000002a240984 */ /* 0x000e280000000c00 */
[----:B------:R-:W1:Y:S04]  /*18d0*/  LDS.128 R8, [R42+0x1000] ;  /* 0x001000002a087984 */ /* 0x000e680000000c00 */
[----:B------:R-:W3:Y:S04]  /*18e0*/  LDS.128 R32, [R42+0x2000] ;  /* 0x002000002a207984 */ /* 0x000ee80000000c00 */
[----:B--2---:R2:W-:Y:S04]  /*18f0*/  @P0 STG.E.64 desc[UR10][R12.64], R2 ;  /* 0x000000020c000986 */ /* 0x0045e8000c101b0a */
[----:B0-----:R2:W-:Y:S04]  /*1900*/  @P0 STG.E.128 desc[UR10][R14.64], R36 ;  /* 0x000000240e000986 */ /* 0x0015e8000c101d0a */
[----:B------:R2:W-:Y:S04]  /*1910*/  @P1 STG.E.64 desc[UR10][R12.64+0x800], R4 ;  /* 0x000800040c001986 */ /* 0x0005e8000c101b0a */
[----:B-1----:R2:W-:Y:S04]  /*1920*/  @P1 STG.E.128 desc[UR10][R14.64+0x1000], R8 ;  /* 0x001000080e001986 */ /* 0x0025e8000c101d0a */
[----:B------:R2:W-:Y:S04]  /*1930*/  @P2 STG.E.64 desc[UR10][R12.64+0x1000], R6 ;  /* 0x001000060c002986 */ /* 0x0005e8000c101b0a */
[----:B---3--:R2:W-:Y:S01]  /*1940*/  @P2 STG.E.128 desc[UR10][R14.64+0x2000], R32 ;  /* 0x002000200e002986 */ /* 0x0085e2000c101d0a */
[----:B------:R-:W-:Y:S05]  /*1950*/  @!P3 EXIT ;  /* 0x000000000000b94d */ /* 0x000fea0003800000 */
[----:B--2---:R-:W0:Y:S04]  /*1960*/  LDS.128 R4, [R42+0x3000] ;  /* 0x003000002a047984 */ /* 0x004e280000000c00 */
[----:B------:R-:W-:Y:S04]  /*1970*/  STG.E.64 desc[UR10][R12.64+0x1800], R28 ;  /* 0x0018001c0c007986 */ /* 0x000fe8000c101b0a */
[----:B0-----:R-:W-:Y:S01]  /*1980*/  STG.E.128 desc[UR10][R14.64+0x3000], R4 ;  /* 0x003000040e007986 */ /* 0x001fe2000c101d0a */
[----:B------:R-:W-:Y:S05]  /*1990*/  EXIT ;  /* 0x000000000000794d */ /* 0x000fea0003800000 */
.L_x_390:
        /* <DEDUP_REMOVED lines=14> */
.L_x_2168:


//--------------------- .text._ZN3cub18CUB_300001_SM_10006detail8for_each13static_kernelINS2_12policy_hub_t12policy_500_tEmN6thrust24THRUST_300001_SM_1000_NS8cuda_cub20__uninitialized_fill7functorINS7_10device_ptrIiEEiEEEEvT0_T1_ --------------------------
	.section	.text._ZN3cub18CUB_300001_SM_10006detail8for_each13static_kernelINS2_12policy_hub_t12policy_500_tEmN6thrust24THRUST_300001_SM_1000_NS8cuda_cub20__uninitialized_fill7functorINS7_10device_ptrIiEEiEEEEvT0_T1_,"ax",@progbits
	.align	128
        .global         _ZN3cub18CUB_300001_SM_10006detail8for_each13static_kernelINS2_12policy_hub_t12policy_500_tEmN6thrust24THRUST_300001_SM_1000_NS8cuda_cub20__uninitialized_fill7functorINS7_10device_ptrIiEEiEEEEvT0_T1_
        .type           _ZN3cub18CUB_300001_SM_10006detail8for_each13static_kernelINS2_12policy_hub_t12policy_500_tEmN6thrust24THRUST_300001_SM_1000_NS8cuda_cub20__uninitialized_fill7functorINS7_10device_ptrIiEEiEEEEvT0_T1_,@function
        .size           _ZN3cub18CUB_300001_SM_10006detail8for_each13static_kernelINS2_12policy_hub_t12policy_500_tEmN6thrust24THRUST_300001_SM_1000_NS8cuda_cub20__uninitialized_fill7functorINS7_10device_ptrIiEEiEEEEvT0_T1_,(.L_x_2169 - _ZN3cub18CUB_300001_SM_10006detail8for_each13static_kernelINS2_12policy_hub_t12policy_500_tEmN6thrust24THRUST_300001_SM_1000_NS8cuda_cub20__uninitialized_fill7functorINS7_10device_ptrIiEEiEEEEvT0_T1_)
        .other          _ZN3cub18CUB_300001_SM_10006detail8for_each13static_kernelINS2_12policy_hub_t12policy_500_tEmN6thrust24THRUST_300001_SM_1000_NS8cuda_cub20__uninitialized_fill7functorINS7_10device_ptrIiEEiEEEEvT0_T1_,@"STO_CUDA_ENTRY STV_DEFAULT"
_ZN3cub18CUB_300001_SM_10006detail8for_each13static_kernelINS2_12policy_hub_t12policy_500_tEmN6thrust24THRUST_300001_SM_1000_NS8cuda_cub20__uninitialized_fill7functorINS7_10device_ptrIiEEiEEEEvT0_T1_:
.text._ZN3cub18CUB_300001_SM_10006detail8for_each13static_kernelINS2_12policy_hub_t12policy_500_tEmN6thrust24THRUST_300001_SM_1000_NS8cuda_cub20__uninitialized_fill7functorINS7_10device_ptrIiEEiEEEEvT0_T1_:
[----:B------:R-:W-:Y:S08]  /*0000*/  LDC R1, c[0x0][0x37c] ;  /* 0x0000df00ff017b82 */ /* 0x000ff00000000800 */
[----:B------:R-:W0:Y:S01]  /*0010*/  S2UR UR4, SR_CTAID.X ;  /* 0x00000000000479c3 */ /* 0x000e220000002500 */
[----:B------:R-:W1:Y:S01]  /*0020*/  LDCU.64 UR6, c[0x0][0x380] ;  /* 0x00007000ff0677ac */ /* 0x000e620008000a00 */
[----:B------:R-:W2:Y:S01]  /*0030*/  LDCU.64 UR8, c[0x0][0x358] ;  /* 0x00006b00ff0877ac */ /* 0x000ea20008000a00 */
[----:B0-----:R-:W-:-:S04]  /*0040*/  UIMAD.WIDE.U32 UR4, UR4, 0x200, URZ ;  /* 0x00000200040478a5 */ /* 0x001fc8000f8e00ff */
[----:B-1----:R-:W-:-:S04]  /*0050*/  UIADD3 UR6, UP0, UPT, -UR4, UR6, URZ ;  /* 0x0000000604067290 */ /* 0x002fc8000ff1e1ff */
[----:B------:R-:W-:Y:S02]  /*0060*/  UIADD3.X UR7, UPT, UPT, ~UR5, UR7, URZ, UP0, !UPT ;  /* 0x0000000705077290 */ /* 0x000fe400087fe5ff */
[----:B------:R-:W-:-:S04]  /*0070*/  UISETP.GE.U32.AND UP0, UPT, UR6, 0x200, UPT ;  /* 0x000002000600788c */ /* 0x000fc8000bf06070 */
[----:B------:R-:W-:-:S09]  /*0080*/  UISETP.GE.U32.AND.EX UP0, UPT, UR7, URZ, UPT, UP0 ;  /* 0x000000ff0700728c */ /* 0x000fd2000bf06100 */
[----:B--2---:R-:W-:Y:S05]  /*0090*/  BRA.U !UP0, `(.L_x_391) ;  /* 0x0000000108287547 */ /* 0x004fea000b800000 */
[----:B------:R-:W0:Y:S01]  /*00a0*/  S2R R0, SR_TID.X ;  /* 0x0000000000007919 */ /* 0x000e220000002100 */
[----:B------:R-:W1:Y:S01]  /*00b0*/  LDCU.64 UR6, c[0x0][0x388] ;  /* 0x00007100ff0677ac */ /* 0x000e620008000a00 */
[----:B------:R-:W2:Y:S01]  /*00c0*/  LDC R5, c[0x0][0x390] ;  /* 0x0000e400ff057b82 */ /* 0x000ea20000000800 */
[----:B0-----:R-:W-:-:S05]  /*00d0*/  IADD3 R0, P0, PT, R0, UR4, RZ ;  /* 0x0000000400007c10 */ /* 0x001fca000ff1e0ff */
[----:B------:R-:W-:Y:S01]  /*00e0*/  IMAD.X R3, RZ, RZ, UR5, P0 ;  /* 0x00000005ff037e24 */ /* 0x000fe200080e06ff */
[----:B-1----:R-:W-:-:S04]  /*00f0*/  LEA R2, P0, R0, UR6, 0x2 ;  /* 0x0000000600027c11 */ /* 0x002fc8000f8010ff */
[----:B------:R-:W-:-:S05]  /*0100*/  LEA.HI.X R3, R0, UR7, R3, 0x2, P0 ;  /* 0x0000000700037c11 */ /* 0x000fca00080f1403 */
[----:B--2---:R-:W-:Y:S04]  /*0110*/  STG.E desc[UR8][R2.64], R5 ;  /* 0x0000000502007986 */ /* 0x004fe8000c101908 */
[----:B------:R-:W-:Y:S01]  /*0120*/  STG.E desc[UR8][R2.64+0x400], R5 ;  /* 0x0004000502007986 */ /* 0x000fe2000c101908 */
[----:B------:R-:W-:Y:S05]  /*0130*/  EXIT ;  /* 0x000000000000794d */ /* 0x000fea0003800000 */
.L_x_391:
[----:B------:R-:W0:Y:S01]  /*0140*/  S2R R0, SR_TID.X ;  /* 0x0000000000007919 */ /* 0x000e220000002100 */
[----:B------:R-:W-:Y:S01]  /*0150*/  IMAD.U32 R2, RZ, RZ, UR7 ;  /* 0x00000007ff027e24 */ /* 0x000fe2000f8e00ff */
[----:B------:R-:W1:Y:S01]  /*0160*/  LDCU.64 UR10, c[0x0][0x388] ;  /* 0x00007100ff0a77ac */ /* 0x000e620008000a00 */
[----:B------:R-:W-:Y:S01]  /*0170*/  IMAD.U32 R4, RZ, RZ, UR7 ;  /* 0x00000007ff047e24 */ /* 0x000fe2000f8e00ff */
[----:B0-----:R-:W-:-:S04]  /*0180*/  ISETP.LT.U32.AND P0, PT, R0, UR6, PT ;  /* 0x0000000600007c0c */ /* 0x001fc8000bf01070 */
[----:B------:R-:W-:Y:S01]  /*0190*/  ISETP.GT.U32.AND.EX P0, PT, R2, RZ, PT, P0 ;  /* 0x000000ff0200720c */ /* 0x000fe20003f04100 */
[C---:B------:R-:W-:Y:S01]  /*01a0*/  VIADD R2, R0.reuse, 0x100 ;  /* 0x0000010000027836 */ /* 0x040fe20000000000 */
[----:B------:R-:W-:-:S04]  /*01b0*/  IADD3 R0, P2, PT, R0, UR4, RZ ;  /* 0x0000000400007c10 */ /* 0x000fc8000ff5e0ff */
[----:B------:R-:W-:Y:S01]  /*01c0*/  ISETP.LT.U32.AND P1, PT, R2, UR6, PT ;  /* 0x0000000602007c0c */ /* 0x000fe2000bf21070 */
[----:B------:R-:W-:Y:S01]  /*01d0*/  IMAD.X R3, RZ, RZ, UR5, P2 ;  /* 0x00000005ff037e24 */ /* 0x000fe200090e06ff */
[----:B-1----:R-:W-:Y:S02]  /*01e0*/  LEA R2, P2, R0, UR10, 0x2 ;  /* 0x0000000a00027c11 */ /* 0x002fe4000f8410ff */
[----:B------:R-:W-:Y:S02]  /*01f0*/  ISETP.GT.U32.AND.EX P1, PT, R4, RZ, PT, P1 ;  /* 0x000000ff0400720c */ /* 0x000fe40003f24110 */
[----:B------:R-:W-:Y:S01]  /*0200*/  LEA.HI.X R3, R0, UR11, R3, 0x2, P2 ;  /* 0x0000000b00037c11 */ /* 0x000fe200090f1403 */
[----:B------:R-:W0:Y:S04]  /*0210*/  @P0 LDC R5, c[0x0][0x390] ;  /* 0x0000e400ff050b82 */ /* 0x000e280000000800 */
[----:B0-----:R0:W-:Y:S06]  /*0220*/  @P0 STG.E desc[UR8][R2.64], R5 ;  /* 0x0000000502000986 */ /* 0x0011ec000c101908 */
[----:B------:R-:W-:Y:S05]  /*0230*/  @!P1 EXIT ;  /* 0x000000000000994d */ /* 0x000fea0003800000 */
[----:B0-----:R-:W0:Y:S02]  /*0240*/  LDC R5, c[0x0][0x390] ;  /* 0x0000e400ff057b82 */ /* 0x001e240000000800 */
[----:B0-----:R-:W-:Y:S01]  /*0250*/  STG.E desc[UR8][R2.64+0x400], R5 ;  /* 0x0004000502007986 */ /* 0x001fe2000c101908 */
[----:B------:R-:W-:Y:S05]  /*0260*/  EXIT ;  /* 0x000000000000794d */ /* 0x000fea0003800000 */
.L_x_392:
        /* <DEDUP_REMOVED lines=9> */
.L_x_2169:


//--------------------- .text._ZN3cub18CUB_300001_SM_10006detail8for_each13static_kernelINS2_12policy_hub_t12policy_500_tEmN6thrust24THRUST_300001_SM_1000_NS8cuda_cub20__uninitialized_fill7functorINS7_10device_ptrI7double2EESC_EEEEvT0_T1_ --------------------------
	.section	.text._ZN3cub18CUB_300001_SM_10006detail8for_each13static_kernelINS2_12policy_hub_t12policy_500_tEmN6thrust24THRUST_300001_SM_1000_NS8cuda_cub20__uninitialized_fill7functorINS7_10device_ptrI7double2EESC_EEEEvT0_T1_,"ax",@progbits
	.align	128
        .global         _ZN3cub18CUB_300001_SM_10006detail8for_each13static_kernelINS2_12policy_hub_t12policy_500_tEmN6thrust24THRUST_300001_SM_1000_NS8cuda_cub20__uninitialized_fill7functorINS7_10device_ptrI7double2EESC_EEEEvT0_T1_
        .type           _ZN3cub18CUB_300001_SM_10006detail8for_each13static_kernelINS2_12policy_hub_t12policy_500_tEmN6thrust24THRUST_300001_SM_1000_NS8cuda_cub20__uninitialized_fill7functorINS7_10device_ptrI7double2EESC_EEEEvT0_T1_,@function
        .size           _ZN3cub18CUB_300001_SM_10006detail8for_each13static_kernelINS2_12policy_hub_t12policy_500_tEmN6thrust24THRUST_300001_SM_1000_NS8cuda_cub20__uninitialized_fill7functorINS7_10device_ptrI7double2EESC_EEEEvT0_T1_,(.L_x_2170 - _ZN3cub18CUB_300001_SM_10006detail8for_each13static_kernelINS2_12policy_hub_t12policy_500_tEmN6thrust24THRUST_300001_SM_1000_NS8cuda_cub20__uninitialized_fill7functorINS7_10device_ptrI7double2EESC_EEEEvT0_T1_)
        .other          _ZN3cub18CUB_300001_SM_10006detail8for_each13static_kernelINS2_12policy_hub_t12policy_500_tEmN6thrust24THRUST_300001_SM_1000_NS8cuda_cub20__uninitialized_fill7functorINS7_10device_ptrI7double2EESC_EEEEvT0_T1_,@"STO_CUDA_ENTRY STV_DEFAULT"
_ZN3cub18CUB_300001_SM_10006detail8for_each13static_kernelINS2_12policy_hub_t12policy_500_tEmN6thrust24THRUST_300001_SM_1000_NS8cuda_cub20__uninitialized_fill7functorINS7_10device_ptrI7double2EESC_EEEEvT0_T1_:
.text._ZN3cub18CUB_300001_SM_10006detail8for_each13static_kernelINS2_12policy_hub_t12policy_500_tEmN6thrust24THRUST_300001_SM_1000_NS8cuda_cub20__uninitialized_fill7functorINS7_10device_ptrI7double2EESC_EEEEvT0_T1_:
        /* <DEDUP_REMOVED lines=12> */
[----:B------:R-:W2:Y:S08]  /*00c0*/  LDC.64 R4, c[0x0][0x3a0] ;  /* 0x0000e800ff047b82 */ /* 0x000eb00000000a00 */
[----:B------:R-:W2:Y:S01]  /*00d0*/  LDC.64 R6, c[0x0][0x3a8] ;  /* 0x0000ea00ff067b82 */ /* 0x000ea20000000a00 */
[----:B0-----:R-:W-:-:S05]  /*00e0*/  IADD3 R0, P0, PT, R0, UR4, RZ ;  /* 0x0000000400007c10 */ /* 0x001fca000ff1e0ff */
[----:B------:R-:W-:Y:S01]  /*00f0*/  IMAD.X R3, RZ, RZ, UR5, P0 ;  /* 0x00000005ff037e24 */ /* 0x000fe200080e06ff */
[----:B-1----:R-:W-:-:S04]  /*0100*/  LEA R2, P0, R0, UR6, 0x4 ;  /* 0x0000000600027c11 */ /* 0x002fc8000f8020ff */
[----:B------:R-:W-:-:S05]  /*0110*/  LEA.HI.X R3, R0, UR7, R3, 0x4, P0 ;  /* 0x0000000700037c11 */ /* 0x000fca00080f2403 */
[----:B--2---:R-:W-:Y:S04]  /*0120*/  STG.E.128 desc[UR8][R2.64], R4 ;  /* 0x0000000402007986 */ /* 0x004fe8000c101d08 */
[----:B------:R-:W-:Y:S01]  /*0130*/  STG.E.128 desc[UR8][R2.64+0x1000], R4 ;  /* 0x0010000402007986 */ /* 0x000fe2000c101d08 */
[----:B------:R-:W-:Y:S05]  /*0140*/  EXIT ;  /* 0x000000000000794d */ /* 0x000fea0003800000 */
.L_x_393:
[----:B------:R-:W0:Y:S01]  /*0150*/  S2R R0, SR_TID.X ;  /* 0x0000000000007919 */ /* 0x000e220000002100 */
[----:B------:R-:W1:Y:S01]  /*0160*/  LDCU.64 UR10, c[0x0][0x390] ;  /* 0x00007200ff0a77ac */ /* 0x000e620008000a00 */
[----:B------:R-:W2:Y:S01]  /*0170*/  LDC.64 R4, c[0x0][0x3a0] ;  /* 0x0000e800ff047b82 */ /* 0x000ea20000000a00 */
[----:B------:R-:W-:Y:S02]  /*0180*/  IMAD.U32 R3, RZ, RZ, UR7 ;  /* 0x00000007ff037e24 */ /* 0x000fe4000f8e00ff */
[----:B------:R-:W-:-:S05]  /*0190*/  IMAD.U32 R8, RZ, RZ, UR7 ;  /* 0x00000007ff087e24 */ /* 0x000fca000f8e00ff */
[----:B------:R-:W2:Y:S01]  /*01a0*/  LDC.64 R6, c[0x0][0x3a8] ;  /* 0x0000ea00ff067b82 */ /* 0x000ea20000000a00 */
[C---:B0-----:R-:W-:Y:S01]  /*01b0*/  VIADD R2, R0.reuse, 0x100 ;  /* 0x0000010000027836 */ /* 0x041fe20000000000 */
[C---:B------:R-:W-:Y:S02]  /*01c0*/  ISETP.LT.U32.AND P0, PT, R0.reuse, UR6, PT ;  /* 0x0000000600007c0c */ /* 0x040fe4000bf01070 */
[----:B------:R-:W-:Y:S02]  /*01d0*/  IADD3 R0, P2, PT, R0, UR4, RZ ;  /* 0x0000000400007c10 */ /* 0x000fe4000ff5e0ff */
[----:B------:R-:W-:Y:S02]  /*01e0*/  ISETP.LT.U32.AND P1, PT, R2, UR6, PT ;  /* 0x0000000602007c0c */ /* 0x000fe4000bf21070 */
[----:B------:R-:W-:Y:S01]  /*01f0*/  ISETP.GT.U32.AND.EX P0, PT, R3, RZ, PT, P0 ;  /* 0x000000ff0300720c */ /* 0x000fe20003f04100 */
[----:B------:R-:W-:Y:S01]  /*0200*/  IMAD.X R3, RZ, RZ, UR5, P2 ;  /* 0x00000005ff037e24 */ /* 0x000fe200090e06ff */
[----:B------:R-:W-:-:S02]  /*0210*/  ISETP.GT.U32.AND.EX P1, PT, R8, RZ, PT, P1 ;  /* 0x000000ff0800720c */ /* 0x000fc40003f24110 */
[----:B-1----:R-:W-:-:S04]  /*0220*/  LEA R2, P2, R0, UR10, 0x4 ;  /* 0x0000000a00027c11 */ /* 0x002fc8000f8420ff */
[----:B------:R-:W-:-:S05]  /*0230*/  LEA.HI.X R3, R0, UR11, R3, 0x4, P2 ;  /* 0x0000000b00037c11 */ /* 0x000fca00090f2403 */
[----:B--2---:R0:W-:Y:S02]  /*0240*/  @P0 STG.E.128 desc[UR8][R2.64], R4 ;  /* 0x0000000402000986 */ /* 0x0041e4000c101d08 */
[----:B------:R-:W-:Y:S05]  /*0250*/  @!P1 EXIT ;  /* 0x000000000000994d */ /* 0x000fea0003800000 */
[----:B0-----:R-:W0:Y:S08]  /*0260*/  LDC.64 R4, c[0x0][0x3a0] ;  /* 0x0000e800ff047b82 */ /* 0x001e300000000a00 */
[----:B------:R-:W0:Y:S02]  /*0270*/  LDC.64 R6, c[0x0][0x3a8] ;  /* 0x0000ea00ff067b82 */ /* 0x000e240000000a00 */
[----:B0-----:R-:W-:Y:S01]  /*0280*/  STG.E.128 desc[UR8][R2.64+0x1000], R4 ;  /* 0x0010000402007986 */ /* 0x001fe2000c101d08 */
[----:B------:R-:W-:Y:S05]  /*0290*/  EXIT ;  /* 0x000000000000794d */ /* 0x000fea0003800000 */
.L_x_394:
        /* <DEDUP_REMOVED lines=14> */
.L_x_2170:


//--------------------- .text._ZN3cub18CUB_300001_SM_10006detail8for_each13static_kernelINS2_12policy_hub_t12policy_500_tEmN6thrust24THRUST_300001_SM_1000_NS8cuda_cub20__uninitialized_fill7functorINS7_10device_ptrImEEmEEEEvT0_T1_ --------------------------
	.section	.text._ZN3cub18CUB_300001_SM_10006detail8for_each13static_kernelINS2_12policy_hub_t12policy_500_tEmN6thrust24THRUST_300001_SM_1000_NS8cuda_cub20__uninitialized_fill7functorINS7_10device_ptrImEEmEEEEvT0_T1_,"ax",@progbits
	.align	128
        .global         _ZN3cub18CUB_300001_SM_10006detail8for_each13static_kernelINS2_12policy_hub_t12policy_500_tEmN6thrust24THRUST_300001_SM_1000_NS8cuda_cub20__uninitialized_fill7functorINS7_10device_ptrImEEmEEEEvT0_T1_
        .type           _ZN3cub18CUB_300001_SM_10006detail8for_each13static_kernelINS2_12policy_hub_t12policy_500_tEmN6thrust24THRUST_300001_SM_1000_NS8cuda_cub20__uninitialized_fill7functorINS7_10device_ptrImEEmEEEEvT0_T1_,@function
        .size           _ZN3cub18CUB_300001_SM_10006detail8for_each13static_kernelINS2_12policy_hub_t12policy_500_tEmN6thrust24THRUST_300001_SM_1000_NS8cuda_cub20__uninitialized_fill7functorINS7_10device_ptrImEEmEEEEvT0_T1_,(.L_x_2171 - _ZN3cub18CUB_300001_SM_10006detail8for_each13static_kernelINS2_12policy_hub_t12policy_500_tEmN6thrust24THRUST_300001_SM_1000_NS8cuda_cub20__uninitialized_fill7functorINS7_10device_ptrImEEmEEEEvT0_T1_)
        .other          _ZN3cub18CUB_300001_SM_10006detail8for_each13static_kernelINS2_12policy_hub_t12policy_500_tEmN6thrust24THRUST_300001_SM_1000_NS8cuda_cub20__uninitialized_fill7functorINS7_10device_ptrImEEmEEEEvT0_T1_,@"STO_CUDA_ENTRY STV_DEFAULT"
_ZN3cub18CUB_300001_SM_10006detail8for_each13static_kernelINS2_12policy_hub_t12policy_500_tEmN6thrust24THRUST_300001_SM_1000_NS8cuda_cub20__uninitialized_fill7functorINS7_10device_ptrImEEmEEEEvT0_T1_:
.text._ZN3cub18CUB_300001_SM_10006detail8for_each13static_kernelINS2_12policy_hub_t12policy_500_tEmN6thrust24THRUST_300001_SM_1000_NS8cuda_cub20__uninitialized_fill7functorINS7_10device_ptrImEEmEEEEvT0_T1_:
        /* <DEDUP_REMOVED lines=12> */
[----:B------:R-:W2:Y:S01]  /*00c0*/  LDC.64 R4, c[0x0][0x390] ;  /* 0x0000e400ff047b82 */ /* 0x000ea20000000a00 */
[----:B0-----:R-:W-:-:S05]  /*00d0*/  IADD3 R0, P0, PT, R0, UR4, RZ ;  /* 0x0000000400007c10 */ /* 0x001fca000ff1e0ff */
[----:B------:R-:W-:Y:S01]  /*00e0*/  IMAD.X R3, RZ, RZ, UR5, P0 ;  /* 0x00000005ff037e24 */ /* 0x000fe200080e06ff */
[----:B-1----:R-:W-:-:S04]  /*00f0*/  LEA R2, P0, R0, UR6, 0x3 ;  /* 0x0000000600027c11 */ /* 0x002fc8000f8018ff */
[----:B------:R-:W-:-:S05]  /*0100*/  LEA.HI.X R3, R0, UR7, R3, 0x3, P0 ;  /* 0x0000000700037c11 */ /* 0x000fca00080f1c03 */
[----:B--2---:R-:W-:Y:S04]  /*0110*/  STG.E.64 desc[UR8][R2.64], R4 ;  /* 0x0000000402007986 */ /* 0x004fe8000c101b08 */
[----:B------:R-:W-:Y:S01]  /*0120*/  STG.E.64 desc[UR8][R2.64+0x800], R4 ;  /* 0x0008000402007986 */ /* 0x000fe2000c101b08 */
[----:B------:R-:W-:Y:S05]  /*0130*/  EXIT ;  /* 0x000000000000794d */ /* 0x000fea0003800000 */
.L_x_395:
        /* <DEDUP_REMOVED lines=13> */
[----:B------:R-:W0:Y:S04]  /*0210*/  @P0 LDC.64 R4, c[0x0][0x390] ;  /* 0x0000e400ff040b82 */ /* 0x000e280000000a00 */
[----:B0-----:R0:W-:Y:S06]  /*0220*/  @P0 STG.E.64 desc[UR8][R2.64], R4 ;  /* 0x0000000402000986 */ /* 0x0011ec000c101b08 */
[----:B------:R-:W-:Y:S05]  /*0230*/  @!P1 EXIT ;  /* 0x000000000000994d */ /* 0x000fea0003800000 */
[----:B0-----:R-:W0:Y:S02]  /*0240*/  LDC.64 R4, c[0x0][0x390] ;  /* 0x0000e400ff047b82 */ /* 0x001e240000000a00 */
[----:B0-----:R-:W-:Y:S01]  /*0250*/  STG.E.64 desc[UR8][R2.64+0x800], R4 ;  /* 0x0008000402007986 */ /* 0x001fe2000c101b08 */
[----:B------:R-:W-:Y:S05]  /*0260*/  EXIT ;  /* 0x000000000000794d */ /* 0x000fea0003800000 */
.L_x_396:
        /* <DEDUP_REMOVED lines=9> */
.L_x_2171:


//--------------------- .text._ZN3cub18CUB_300001_SM_10006detail11EmptyKernelIvEEvv --------------------------
	.section	.text._ZN3cub18CUB_300001_SM_10006detail11EmptyKernelIvEEvv,"ax",@progbits
	.align	128
        .global         _ZN3cub18CUB_300001_SM_10006detail11EmptyKernelIvEEvv
        .type           _ZN3cub18CUB_300001_SM_10006detail11EmptyKernelIvEEvv,@function
        .size           _ZN3cub18CUB_300001_SM_10006detail11EmptyKernelIvEEvv,(.L_x_2172 - _ZN3cub18CUB_300001_SM_10006detail11EmptyKernelIvEEvv)
        .other          _ZN3cub18CUB_300001_SM_10006detail11EmptyKernelIvEEvv,@"STO_CUDA_ENTRY STV_DEFAULT"
_ZN3cub18CUB_300001_SM_10006detail11EmptyKernelIvEEvv:
.text._ZN3cub18CUB_300001_SM_10006detail11EmptyKernelIvEEvv:
[----:B------:R-:W-:Y:S01]  /*0000*/  LDC R1, c[0x0][0x37c] ;  /* 0x0000df00ff017b82 */ /* 0x000fe20000000800 */
[----:B------:R-:W-:Y:S05]  /*0010*/  EXIT ;  /* 0x000000000000794d */ /* 0x000fea0003800000 */
.L_x_397:
        /* <DEDUP_REMOVED lines=14> */
.L_x_2172:


//--------------------- .text._ZN6thrust24THRUST_300001_SM_1000_NS8cuda_cub4core6detail13_kernel_agentINS1_15__reduce_by_key16ReduceByKeyAgentINS0_6detail15normal_iteratorINS0_10device_ptrImEEEENS0_17constant_iteratorIiNS0_11use_defaultESD_EESB_NS8_INS9_IiEEEEN4cuda3std3__48equal_toImEENSJ_4plusIiEEPllEEJSB_SE_SB_SG_SO_N3cub18CUB_300001_SM_100024ReduceByKeyScanTileStateIilLb1EEESL_SN_llEEEvDpT0_ --------------------------
	.section	.text._ZN6thrust24THRUST_300001_SM_1000_NS8cuda_cub4core6detail13_kernel_agentINS1_15__reduce_by_key16ReduceByKeyAgentINS0_6detail15normal_iteratorINS0_10device_ptrImEEEENS0_17constant_iteratorIiNS0_11use_defaultESD_EESB_NS8_INS9_IiEEEEN4cuda3std3__48equal_toImEENSJ_4plusIiEEPllEEJSB_SE_SB_SG_SO_N3cub18CUB_300001_SM_100024ReduceByKeyScanTileStateIilLb1EEESL_SN_llEEEvDpT0_,"ax",@progbits
	.align	128
        .global         _ZN6thrust24THRUST_300001_SM_1000_NS8cuda_cub4core6detail13_kernel_agentINS1_15__reduce_by_key16ReduceByKeyAgentINS0_6detail15normal_iteratorINS0_10device_ptrImEEEENS0_17constant_iteratorIiNS0_11use_defaultESD_EESB_NS8_INS9_IiEEEEN4cuda3std3__48equal_toImEENSJ_4plusIiEEPllEEJSB_SE_SB_SG_SO_N3cub18CUB_300001_SM_100024ReduceByKeyScanTileStateIilLb1EEESL_SN_llEEEvDpT0_
        .type           _ZN6thrust24THRUST_300001_SM_1000_NS8cuda_cub4core6detail13_kernel_agentINS1_15__reduce_by_key16ReduceByKeyAgentINS0_6detail15normal_iteratorINS0_10device_ptrImEEEENS0_17constant_iteratorIiNS0_11use_defaultESD_EESB_NS8_INS9_IiEEEEN4cuda3std3__48equal_toImEENSJ_4plusIiEEPllEEJSB_SE_SB_SG_SO_N3cub18CUB_300001_SM_100024ReduceByKeyScanTileStateIilLb1EEESL_SN_llEEEvDpT0_,@function
        .size           _ZN6thrust24THRUST_300001_SM_1000_NS8cuda_cub4core6detail13_kernel_agentINS1_15__reduce_by_key16ReduceByKeyAgentINS0_6detail15normal_iteratorINS0_10device_ptrImEEEENS0_17constant_iteratorIiNS0_11use_defaultESD_EESB_NS8_INS9_IiEEEEN4cuda3std3__48equal_toImEENSJ_4plusIiEEPllEEJSB_SE_SB_SG_SO_N3cub18CUB_300001_SM_100024ReduceByKeyScanTileStateIilLb1EEESL_SN_llEEEvDpT0_,(.L_x_2173 - _ZN6thrust24THRUST_300001_SM_1000_NS8cuda_cub4core6detail13_kernel_agentINS1_15__reduce_by_key16ReduceByKeyAgentINS0_6detail15normal_iteratorINS0_10device_ptrImEEEENS0_17constant_iteratorIiNS0_11use_defaultESD_EESB_NS8_INS9_IiEEEEN4cuda3std3__48equal_toImEENSJ_4plusIiEEPllEEJSB_SE_SB_SG_SO_N3cub18CUB_300001_SM_100024ReduceByKeyScanTileStateIilLb1EEESL_SN_llEEEvDpT0_)
        .other          _ZN6thrust24THRUST_300001_SM_1000_NS8cuda_cub4core6detail13_kernel_agentINS1_15__reduce_by_key16ReduceByKeyAgentINS0_6detail15normal_iteratorINS0_10device_ptrImEEEENS0_17constant_iteratorIiNS0_11use_defaultESD_EESB_NS8_INS9_IiEEEEN4cuda3std3__48equal_toImEENSJ_4plusIiEEPllEEJSB_SE_SB_SG_SO_N3cub18CUB_300001_SM_100024ReduceByKeyScanTileStateIilLb1EEESL_SN_llEEEvDpT0_,@"STO_CUDA_ENTRY STV_DEFAULT"
_ZN6thrust24THRUST_300001_SM_1000_NS8cuda_cub4core6detail13_kernel_agentINS1_15__reduce_by_key16ReduceByKeyAgentINS0_6detail15normal_iteratorINS0_10device_ptrImEEEENS0_17constant_iteratorIiNS0_11use_defaultESD_EESB_NS8_INS9_IiEEEEN4cuda3std3__48equal_toImEENSJ_4plusIiEEPllEEJSB_SE_SB_SG_SO_N3cub18CUB_300001_SM_100024ReduceByKeyScanTileStateIilLb1EEESL_SN_llEEEvDpT0_:
.text._ZN6thrust24THRUST_300001_SM_1000_NS8cuda_cub4core6detail13_kernel_agentINS1_15__reduce_by_key16ReduceByKeyAgentINS0_6detail15normal_iteratorINS0_10device_ptrImEEEENS0_17constant_iteratorIiNS0_11use_defaultESD_EESB_NS8_INS9_IiEEEEN4cuda3std3__48equal_toImEENSJ_4plusIiEEPllEEJSB_SE_SB_SG_SO_N3cub18CUB_300001_SM_100024ReduceByKeyScanTileStateIilLb1EEESL_SN_llEEEvDpT0_:
[----:B------:R-:W-:Y:S01]  /*0000*/  LDC R1, c[0x0][0x37c] ;  /* 0x0000df00ff017b82 */ /* 0x000fe20000000800 */
[----:B------:R-:W0:Y:S01]  /*0010*/  S2R R0, SR_CTAID.X ;  /* 0x0000000000007919 */ /* 0x000e220000002500 */
[----:B------:R-:W1:Y:S01]  /*0020*/  LDCU.64 UR4, c[0x0][0x3c0] ;  /* 0x00007800ff0477ac */ /* 0x000e620008000a00 */
[----:B------:R-:W2:Y:S01]  /*0030*/  LDCU.64 UR8, c[0x0][0x358] ;  /* 0x00006b00ff0877ac */ /* 0x000ea20008000a00 */
[----:B0-----:R-:W-:-:S03]  /*0040*/  IMAD.WIDE.U32 R2, R0, 0x900, RZ ;  /* 0x0000090000027825 */ /* 0x001fc600078e00ff */
[----:B-1----:R-:W-:-:S04]  /*0050*/  IADD3 R30, P1, PT, -R2, UR4, RZ ;  /* 0x00000004021e7c10 */ /* 0x002fc8000ff3e1ff */
[----:B------:R-:W-:Y:S02]  /*0060*/  ISETP.GE.U32.AND P0, PT, R30, 0x901, PT ;  /* 0x000009011e00780c */ /* 0x000fe40003f06070 */
[----:B------:R-:W-:-:S04]  /*0070*/  IADD3.X R50, PT, PT, ~R3, UR5, RZ, P1, !PT ;  /* 0x0000000503327c10 */ /* 0x000fc80008ffe5ff */
[----:B------:R-:W-:-:S13]  /*0080*/  ISETP.GE.AND.EX P0, PT, R50, RZ, PT, P0 ;  /* 0x000000ff3200720c */ /* 0x000fda0003f06300 */
[----:B--2---:R-:W-:Y:S05]  /*0090*/  @!P0 BRA `(.L_x_398) ;  /* 0x0000005c00e48947 */ /* 0x004fea0003800000 */
[----:B------:R-:W-:-:S13]  /*00a0*/  ISETP.NE.AND P0, PT, R0, RZ, PT ;  /* 0x000000ff0000720c */ /* 0x000fda0003f05270 */
[----:B------:R-:W-:Y:S05]  /*00b0*/  @P0 BRA `(.L_x_399) ;  /* 0x00000024007c0947 */ /* 0x000fea0003800000 */
[----:B------:R-:W0:Y:S01]  /*00c0*/  S2R R0, SR_TID.X ;  /* 0x0000000000007919 */ /* 0x000e220000002100 */
[----:B------:R-:W1:Y:S01]  /*00d0*/  LDCU.64 UR4, c[0x0][0x380] ;  /* 0x00007000ff0477ac */ /* 0x000e620008000a00 */
[----:B------:R-:W2:Y:S01]  /*00e0*/  LDC R29, c[0x0][0x390] ;  /* 0x0000e400ff1d7b82 */ /* 0x000ea20000000800 */
[C---:B0-----:R-:W-:Y:S02]  /*00f0*/  LOP3.LUT R4, R0.reuse, 0x1f, RZ, 0xc0, !PT ;  /* 0x0000001f00047812 */ /* 0x041fe400078ec0ff */
[----:B------:R-:W-:-:S05]  /*0100*/  LOP3.LUT R5, R0, 0x3e0, RZ, 0xc0, !PT ;  /* 0x000003e000057812 */ /* 0x000fca00078ec0ff */
[----:B------:R-:W-:-:S05]  /*0110*/  IMAD R5, R5, 0x9, R4 ;  /* 0x0000000905057824 */ /* 0x000fca00078e0204 */
[----:B------:R-:W-:-:S05]  /*0120*/  IADD3 R5, P0, PT, R2, R5, RZ ;  /* 0x0000000502057210 */ /* 0x000fca0007f1e0ff */
[----:B------:R-:W-:Y:S01]  /*0130*/  IMAD.X R4, RZ, RZ, R3, P0 ;  /* 0x000000ffff047224 */ /* 0x000fe200000e0603 */
[----:B-1----:R-:W-:-:S04]  /*0140*/  LEA R2, P0, R5, UR4, 0x3 ;  /* 0x0000000405027c11 */ /* 0x002fc8000f8018ff */
[----:B------:R-:W-:-:S05]  /*0150*/  LEA.HI.X R3, R5, UR5, R4, 0x3, P0 ;  /* 0x0000000505037c11 */ /* 0x000fca00080f1c04 */
[----:B------:R-:W3:Y:S04]  /*0160*/  LDG.E.64.CONSTANT R4, desc[UR8][R2.64] ;  /* 0x0000000802047981 */ /* 0x000ee8000c1e9b00 */
[----:B------:R-:W4:Y:S04]  /*0170*/  LDG.E.64.CONSTANT R6, desc[UR8][R2.64+0x100] ;  /* 0x0001000802067981 */ /* 0x000f28000c1e9b00 */
[----:B------:R-:W5:Y:S04]  /*0180*/  LDG.E.64.CONSTANT R8, desc[UR8][R2.64+0x200] ;  /* 0x0002000802087981 */ /* 0x000f68000c1e9b00 */
[----:B------:R-:W2:Y:S04]  /*0190*/  LDG.E.64.CONSTANT R10, desc[UR8][R2.64+0x300] ;  /* 0x00030008020a7981 */ /* 0x000ea8000c1e9b00 */
[----:B------:R-:W2:Y:S04]  /*01a0*/  LDG.E.64.CONSTANT R12, desc[UR8][R2.64+0x400] ;  /* 0x00040008020c7981 */ /* 0x000ea8000c1e9b00 */
[----:B------:R-:W2:Y:S04]  /*01b0*/  LDG.E.64.CONSTANT R14, desc[UR8][R2.64+0x500] ;  /* 0x00050008020e7981 */ /* 0x000ea8000c1e9b00 */
[----:B------:R-:W2:Y:S04]  /*01c0*/  LDG.E.64.CONSTANT R16, desc[UR8][R2.64+0x600] ;  /* 0x0006000802107981 */ /* 0x000ea8000c1e9b00 */
[----:B------:R-:W2:Y:S04]  /*01d0*/  LDG.E.64.CONSTANT R18, desc[UR8][R2.64+0x700] ;  /* 0x0007000802127981 */ /* 0x000ea8000c1e9b00 */
[----:B------:R-:W2:Y:S01]  /*01e0*/  LDG.E.64.CONSTANT R20, desc[UR8][R2.64+0x800] ;  /* 0x0008000802147981 */ /* 0x000ea2000c1e9b00 */
[----:B------:R-:W0:Y:S01]  /*01f0*/  S2UR UR5, SR_CgaCtaId ;  /* 0x00000000000579c3 */ /* 0x000e220000008800 */
[----:B------:R-:W-:Y:S01]  /*0200*/  SHF.R.U32.HI R47, RZ, 0x5, R0 ;  /* 0x00000005ff2f7819 */ /* 0x000fe20000011600 */
[----:B------:R-:W-:Y:S01]  /*0210*/  UMOV UR4, 0x400 ;  /* 0x0000040000047882 */ /* 0x000fe20000000000 */
[----:B------:R-:W1:Y:S01]  /*0220*/  S2R R46, SR_LANEID ;  /* 0x00000000002e7919 */ /* 0x000e620000000000 */
[----:B------:R-:W-:Y:S01]  /*0230*/  ISETP.NE.AND P3, PT, R0, RZ, PT ;  /* 0x000000ff0000720c */ /* 0x000fe20003f65270 */
[----:B0-----:R-:W-:-:S03]  /*0240*/  ULEA UR5, UR5, UR4, 0x18 ;  /* 0x0000000405057291 */ /* 0x001fc6000f8ec0ff */
[----:B------:R-:W-:Y:S01]  /*0250*/  UMOV UR4, URZ ;  /* 0x000000ff00047c82 */ /* 0x000fe20008000000 */
[----:B-1----:R-:W-:Y:S01]  /*0260*/  IMAD R23, R47, 0x120, R46 ;  /* 0x000001202f177824 */ /* 0x002fe200078e022e */
[----:B------:R-:W-:-:S03]  /*0270*/  ISETP.GE.AND P6, PT, R46, 0x10, PT ;  /* 0x000000102e00780c */ /* 0x000fc60003fc6270 */
[----:B------:R-:W-:Y:S01]  /*0280*/  IMAD R22, R46, 0x8, R23 ;  /* 0x000000082e167824 */ /* 0x000fe200078e0217 */
[----:B------:R-:W-:-:S05]  /*0290*/  LEA R27, R23, UR5, 0x3 ;  /* 0x00000005171b7c11 */ /* 0x000fca000f8e18ff */
[----:B---3--:R0:W-:Y:S04]  /*02a0*/  STS.64 [R27], R4 ;  /* 0x000000041b007388 */ /* 0x0081e80000000a00 */
[----:B----4-:R1:W-:Y:S04]  /*02b0*/  STS.64 [R27+0x100], R6 ;  /* 0x000100061b007388 */ /* 0x0103e80000000a00 */
[----:B-----5:R-:W-:Y:S01]  /*02c0*/  STS.64 [R27+0x200], R8 ;  /* 0x000200081b007388 */ /* 0x020fe20000000a00 */
[----:B0-----:R-:W-:-:S03]  /*02d0*/  IMAD R5, R46, 0x40, R27 ;  /* 0x000000402e057824 */ /* 0x001fc600078e021b */
[----:B--2---:R-:W-:Y:S01]  /*02e0*/  STS.64 [R27+0x300], R10 ;  /* 0x0003000a1b007388 */ /* 0x004fe20000000a00 */
[----:B------:R-:W-:Y:S02]  /*02f0*/  IMAD R4, R23, -0x4, R27 ;  /* 0xfffffffc17047824 */ /* 0x000fe400078e021b */
[----:B-1----:R-:W-:Y:S01]  /*0300*/  IMAD R6, R22, -0x4, R5 ;  /* 0xfffffffc16067824 */ /* 0x002fe200078e0205 */
[----:B------:R-:W-:Y:S04]  /*0310*/  STS.64 [R27+0x400], R12 ;  /* 0x0004000c1b007388 */ /* 0x000fe80000000a00 */
[----:B------:R-:W-:Y:S04]  /*0320*/  STS.64 [R27+0x500], R14 ;  /* 0x0005000e1b007388 */ /* 0x000fe80000000a00 */
[----:B------:R-:W-:Y:S04]  /*0330*/  STS.64 [R27+0x600], R16 ;  /* 0x000600101b007388 */ /* 0x000fe80000000a00 */
[----:B------:R-:W-:Y:S04]  /*0340*/  STS.64 [R27+0x700], R18 ;  /* 0x000700121b007388 */ /* 0x000fe80000000a00 */
[----:B------:R-:W-:Y:S01]  /*0350*/  STS.64 [R27+0x800], R20 ;  /* 0x000800141b007388 */ /* 0x000fe20000000a00 */
[----:B------:R-:W-:-:S03]  /*0360*/  NOP ;  /* 0x0000000000007918 */ /* 0x000fc60000000000 */
[----:B------:R-:W-:Y:S04]  /*0370*/  LDS.64 R2, [R5+0x40] ;  /* 0x0000400005027984 */ /* 0x000fe80000000a00 */
[----:B------:R-:W-:Y:S04]  /*0380*/  LDS.64 R8, [R5] ;  /* 0x0000000005087984 */ /* 0x000fe80000000a00 */
[----:B------:R-:W0:Y:S04]  /*0390*/  LDS.64 R10, [R5+0x8] ;  /* 0x00000800050a7984 */ /* 0x000e280000000a00 */
[----:B------:R-:W1:Y:S04]  /*03a0*/  LDS.64 R12, [R5+0x10] ;  /* 0x00001000050c7984 */ /* 0x000e680000000a00 */
[----:B------:R-:W2:Y:S04]  /*03b0*/  LDS.64 R14, [R5+0x18] ;  /* 0x00001800050e7984 */ /* 0x000ea80000000a00 */
[----:B------:R-:W3:Y:S04]  /*03c0*/  LDS.64 R16, [R5+0x20] ;  /* 0x0000200005107984 */ /* 0x000ee80000000a00 */
[----:B------:R-:W-:Y:S04]  /*03d0*/  LDS.64 R18, [R5+0x28] ;  /* 0x0000280005127984 */ /* 0x000fe80000000a00 */
[----:B------:R-:W-:Y:S04]  /*03e0*/  LDS.64 R20, [R5+0x30] ;  /* 0x0000300005147984 */ /* 0x000fe80000000a00 */
[----:B------:R4:W-:Y:S01]  /*03f0*/  LDS.64 R22, [R5+0x38] ;  /* 0x0000380005167984 */ /* 0x0009e20000000a00 */
[----:B------:R-:W-:Y:S01]  /*0400*/  BAR.SYNC.DEFER_BLOCKING 0x0 ;  /* 0x0000000000007b1d */ /* 0x000fe20000010000 */
[----:B----4-:R-:W-:-:S02]  /*0410*/  LEA R5, R0, UR5, 0x3 ;  /* 0x0000000500057c11 */ /* 0x010fc4000f8e18ff */
[----:B0-----:R-:W-:-:S04]  /*0420*/  ISETP.NE.U32.AND P0, PT, R8, R10, PT ;  /* 0x0000000a0800720c */ /* 0x001fc80003f05070 */
[----:B------:R-:W-:Y:S02]  /*0430*/  ISETP.NE.AND.EX P5, PT, R9, R11, PT, P0 ;  /* 0x0000000b0900720c */ /* 0x000fe40003fa5300 */
[----:B-1----:R-:W-:Y:S02]  /*0440*/  ISETP.NE.U32.AND P2, PT, R10, R12, PT ;  /* 0x0000000c0a00720c */ /* 0x002fe40003f45070 */
[----:B--2---:R-:W-:Y:S02]  /*0450*/  ISETP.NE.U32.AND P1, PT, R12, R14, PT ;  /* 0x0000000e0c00720c */ /* 0x004fe40003f25070 */
[----:B------:R-:W-:Y:S01]  /*0460*/  ISETP.NE.AND.EX P4, PT, R11, R13, PT, P2 ;  /* 0x0000000d0b00720c */ /* 0x000fe20003f85320 */
[----:B------:R-:W-:Y:S01]  /*0470*/  STS [R4], R29 ;  /* 0x0000001d04007388 */ /* 0x000fe20000000800 */
[----:B------:R-:W-:Y:S02]  /*0480*/  SEL R30, RZ, 0x1, !P5 ;  /* 0x00000001ff1e7807 */ /* 0x000fe40006800000 */
[----:B------:R-:W-:Y:S01]  /*0490*/  ISETP.NE.AND.EX P1, PT, R13, R15, PT, P1 ;  /* 0x0000000f0d00720c */ /* 0x000fe20003f25310 */
[----:B------:R-:W-:Y:S01]  /*04a0*/  STS [R4+0x80], R29 ;  /* 0x0000801d04007388 */ /* 0x000fe20000000800 */
[----:B---3--:R-:W-:-:S02]  /*04b0*/  ISETP.NE.U32.AND P2, PT, R14, R16, PT ;  /* 0x000000100e00720c */ /* 0x008fc40003f45070 */
[----:B------:R-:W-:Y:S01]  /*04c0*/  P2R R27, PR, RZ, 0x10 ;  /* 0x00000010ff1b7803 */ /* 0x000fe20000000000 */
[----:B------:R-:W-:Y:S01]  /*04d0*/  STS [R4+0x100], R29 ;  /* 0x0001001d04007388 */ /* 0x000fe20000000800 */
[----:B------:R-:W-:Y:S02]  /*04e0*/  ISETP.NE.AND.EX P2, PT, R15, R17, PT, P2 ;  /* 0x000000110f00720c */ /* 0x000fe40003f45320 */
[----:B------:R-:W-:Y:S01]  /*04f0*/  P2R R26, PR, RZ, 0x20 ;  /* 0x00000020ff1a7803 */ /* 0x000fe20000000000 */
[----:B------:R-:W-:Y:S01]  /*0500*/  STS [R4+0x180], R29 ;  /* 0x0001801d04007388 */ /* 0x000fe20000000800 */
[----:B------:R-:W-:-:S03]  /*0510*/  P2R R60, PR, RZ, 0x2 ;  /* 0x00000002ff3c7803 */ /* 0x000fc60000000000 */
[----:B------:R-:W-:Y:S04]  /*0520*/  STS [R4+0x200], R29 ;  /* 0x0002001d04007388 */ /* 0x000fe80000000800 */
[----:B------:R-:W-:Y:S04]  /*0530*/  STS [R4+0x280], R29 ;  /* 0x0002801d04007388 */ /* 0x000fe80000000800 */
[----:B------:R-:W-:Y:S04]  /*0540*/  STS [R4+0x300], R29 ;  /* 0x0003001d04007388 */ /* 0x000fe80000000800 */
[----:B------:R-:W-:Y:S04]  /*0550*/  STS [R4+0x380], R29 ;  /* 0x0003801d04007388 */ /* 0x000fe80000000800 */
[----:B------:R0:W-:Y:S01]  /*0560*/  STS [R4+0x400], R29 ;  /* 0x0004001d04007388 */ /* 0x0001e20000000800 */
[----:B------:R-:W-:-:S03]  /*0570*/  NOP ;  /* 0x0000000000007918 */ /* 0x000fc60000000000 */
[----:B------:R-:W1:Y:S01]  /*0580*/  LDS R48, [R6] ;  /* 0x0000000006307984 */ /* 0x000e620000000800 */
[----:B0-----:R-:W-:-:S03]  /*0590*/  IMAD.MOV.U32 R29, RZ, RZ, RZ ;  /* 0x000000ffff1d7224 */ /* 0x001fc600078e00ff */
[----:B------:R-:W0:Y:S04]  /*05a0*/  LDS R52, [R6+0x4] ;  /* 0x0000040006347984 */ /* 0x000e280000000800 */
[----:B------:R-:W2:Y:S04]  /*05b0*/  LDS R51, [R6+0x8] ;  /* 0x0000080006337984 */ /* 0x000ea80000000800 */
[----:B------:R-:W3:Y:S04]  /*05c0*/  LDS R50, [R6+0xc] ;  /* 0x00000c0006327984 */ /* 0x000ee80000000800 */
[----:B------:R-:W4:Y:S04]  /*05d0*/  LDS R49, [R6+0x10] ;  /* 0x0000100006317984 */ /* 0x000f280000000800 */
[----:B------:R-:W-:Y:S04]  /*05e0*/  LDS R45, [R6+0x14] ;  /* 0x00001400062d7984 */ /* 0x000fe80000000800 */
[----:B------:R-:W-:Y:S04]  /*05f0*/  LDS R44, [R6+0x18] ;  /* 0x00001800062c7984 */ /* 0x000fe80000000800 */
[----:B------:R-:W-:Y:S04]  /*0600*/  LDS R28, [R6+0x1c] ;  /* 0x00001c00061c7984 */ /* 0x000fe80000000800 */
[----:B------:R5:W-:Y:S01]  /*0610*/  LDS R4, [R6+0x20] ;  /* 0x0000200006047984 */ /* 0x000be20000000800 */
[----:B------:R-:W-:Y:S01]  /*0620*/  BAR.SYNC.DEFER_BLOCKING 0x0 ;  /* 0x0000000000007b1d */ /* 0x000fe20000010000 */
[----:B-1----:R-:W-:-:S02]  /*0630*/  SEL R7, R48, RZ, !P5 ;  /* 0x000000ff30077207 */ /* 0x002fc40006800000 */
[----:B------:R-:W-:-:S03]  /*0640*/  ISETP.NE.U32.AND P5, PT, R20, R22, PT ;  /* 0x000000161400720c */ /* 0x000fc60003fa5070 */
[----:B0-----:R-:W-:Y:S01]  /*0650*/  IMAD.IADD R7, R52, 0x1, R7 ;  /* 0x0000000134077824 */ /* 0x001fe200078e0207 */
[----:B------:R-:W-:-:S04]  /*0660*/  ISETP.NE.AND.EX P5, PT, R21, R23, PT, P5 ;  /* 0x000000171500720c */ /* 0x000fc80003fa5350 */
[----:B-----5:R-:W-:Y:S02]  /*0670*/  SEL R6, R7, RZ, !P4 ;  /* 0x000000ff07067207 */ /* 0x020fe40006000000 */
[----:B------:R-:W-:Y:S02]  /*0680*/  SEL R7, RZ, 0x1, !P4 ;  /* 0x00000001ff077807 */ /* 0x000fe40006000000 */
[----:B------:R-:W-:Y:S01]  /*0690*/  ISETP.NE.U32.AND P4, PT, R18, R20, PT ;  /* 0x000000141200720c */ /* 0x000fe20003f85070 */
[----:B--2---:R-:W-:-:S03]  /*06a0*/  IMAD.IADD R6, R51, 0x1, R6 ;  /* 0x0000000133067824 */ /* 0x004fc600078e0206 */
[----:B------:R-:W-:Y:S01]  /*06b0*/  ISETP.NE.AND.EX P4, PT, R19, R21, PT, P4 ;  /* 0x000000151300720c */ /* 0x000fe20003f85340 */
[----:B------:R-:W-:Y:S01]  /*06c0*/  STS.64 [R5+0x8d8], R2 ;  /* 0x0008d80205007388 */ /* 0x000fe20000000a00 */
[----:B------:R-:W-:Y:S06]  /*06d0*/  BAR.SYNC.DEFER_BLOCKING 0x0 ;  /* 0x0000000000007b1d */ /* 0x000fec0000010000 */
[----:B------:R0:W1:Y:S02]  /*06e0*/  @P3 LDS.64 R24, [R5+0x8d0] ;  /* 0x0008d00005183984 */ /* 0x0000640000000a00 */
[----:B0-----:R-:W-:-:S05]  /*06f0*/  SEL R5, R6, RZ, !P1 ;  /* 0x000000ff06057207 */ /* 0x001fca0004800000 */
[----:B---3--:R-:W-:-:S05]  /*0700*/  IMAD.IADD R5, R50, 0x1, R5 ;  /* 0x0000000132057824 */ /* 0x008fca00078e0205 */
[----:B------:R-:W-:-:S05]  /*0710*/  SEL R6, R5, RZ, !P2 ;  /* 0x000000ff05067207 */ /* 0x000fca0005000000 */
[----:B----4-:R-:W-:Y:S01]  /*0720*/  IMAD.IADD R6, R49, 0x1, R6 ;  /* 0x0000000131067824 */ /* 0x010fe200078e0206 */
[----:B-1----:R-:W-:-:S04]  /*0730*/  @P3 ISETP.NE.U32.AND P0, PT, R24, R8, PT ;  /* 0x000000081800320c */ /* 0x002fc80003f05070 */
[----:B------:R-:W-:-:S04]  /*0740*/  @P3 ISETP.NE.AND.EX P0, PT, R25, R9, PT, P0 ;  /* 0x000000091900320c */ /* 0x000fc80003f05300 */
[----:B------:R-:W-:Y:S02]  /*0750*/  @P3 SEL R29, RZ, 0x1, !P0 ;  /* 0x00000001ff1d3807 */ /* 0x000fe40004000000 */
[----:B------:R-:W-:Y:S02]  /*0760*/  ISETP.NE.U32.AND P3, PT, R16, R18, PT ;  /* 0x000000121000720c */ /* 0x000fe40003f65070 */
[----:B------:R-:W-:Y:S02]  /*0770*/  IADD3 R30, P0, PT, R29, R30, RZ ;  /* 0x0000001e1d1e7210 */ /* 0x000fe40007f1e0ff */
[----:B------:R-:W-:-:S03]  /*0780*/  ISETP.NE.AND.EX P3, PT, R17, R19, PT, P3 ;  /* 0x000000131100720c */ /* 0x000fc60003f65330 */
[----:B------:R-:W-:Y:S01]  /*0790*/  IMAD.X R31, RZ, RZ, UR4, P0 ;  /* 0x00000004ff1f7e24 */ /* 0x000fe200080e06ff */
[----:B------:R-:W-:Y:S02]  /*07a0*/  IADD3 R32, P0, PT, R30, R7, RZ ;  /* 0x000000071e207210 */ /* 0x000fe40007f1e0ff */
[----:B------:R-:W-:Y:S02]  /*07b0*/  SEL R7, RZ, 0x1, !P1 ;  /* 0x00000001ff077807 */ /* 0x000fe40004800000 */
[----:B------:R-:W-:Y:S01]  /*07c0*/  SEL R5, RZ, 0x1, !P3 ;  /* 0x00000001ff057807 */ /* 0x000fe20005800000 */
[----:B------:R-:W-:Y:S01]  /*07d0*/  IMAD.X R33, RZ, RZ, R31, P0 ;  /* 0x000000ffff217224 */ /* 0x000fe200000e061f */
[----:B------:R-:W-:Y:S02]  /*07e0*/  IADD3 R34, P0, PT, R32, R7, RZ ;  /* 0x0000000720227210 */ /* 0x000fe40007f1e0ff */
[----:B------:R-:W-:Y:S02]  /*07f0*/  SEL R7, RZ, 0x1, !P2 ;  /* 0x00000001ff077807 */ /* 0x000fe40005000000 */
[----:B------:R-:W-:Y:S01]  /*0800*/  SEL R6, R6, RZ, !P3 ;  /* 0x000000ff06067207 */ /* 0x000fe20005800000 */
[----:B------:R-:W-:Y:S01]  /*0810*/  IMAD.X R35, RZ, RZ, R33, P0 ;  /* 0x000000ffff237224 */ /* 0x000fe200000e0621 */
[----:B------:R-:W-:-:S02]  /*0820*/  IADD3 R36, P0, PT, R34, R7, RZ ;  /* 0x0000000722247210 */ /* 0x000fc40007f1e0ff */
[----:B------:R-:W-:Y:S01]  /*0830*/  ISETP.NE.AND P1, PT, R27, RZ, PT ;  /* 0x000000ff1b00720c */ /* 0x000fe20003f25270 */
[----:B------:R-:W-:Y:S01]  /*0840*/  IMAD.IADD R6, R45, 0x1, R6 ;  /* 0x000000012d067824 */ /* 0x000fe200078e0206 */
[----:B------:R-:W-:Y:S01]  /*0850*/  SEL R27, RZ, 0x1, !P5 ;  /* 0x00000001ff1b7807 */ /* 0x000fe20006800000 */
[----:B------:R-:W-:Y:S01]  /*0860*/  IMAD.X R37, RZ, RZ, R35, P0 ;  /* 0x000000ffff257224 */ /* 0x000fe200000e0623 */
[----:B------:R-:W-:Y:S02]  /*0870*/  IADD3 R38, P0, PT, R36, R5, RZ ;  /* 0x0000000524267210 */ /* 0x000fe40007f1e0ff */
[----:B------:R-:W-:Y:S02]  /*0880*/  SEL R5, RZ, 0x1, !P4 ;  /* 0x00000001ff057807 */ /* 0x000fe40006000000 */
[----:B------:R-:W-:Y:S01]  /*0890*/  P2R R61, PR, RZ, 0x2 ;  /* 0x00000002ff3d7803 */ /* 0x000fe20000000000 */
[----:B------:R-:W-:Y:S01]  /*08a0*/  IMAD.X R39, RZ, RZ, R37, P0 ;  /* 0x000000ffff277224 */ /* 0x000fe200000e0625 */
[----:B------:R-:W-:-:S02]  /*08b0*/  IADD3 R40, P0, PT, R38, R5, RZ ;  /* 0x0000000526287210 */ /* 0x000fc40007f1e0ff */
[----:B------:R-:W-:Y:S02]  /*08c0*/  SEL R5, R6, RZ, !P4 ;  /* 0x000000ff06057207 */ /* 0x000fe40006000000 */
[----:B------:R-:W-:Y:S01]  /*08d0*/  ISETP.NE.AND P1, PT, R26, RZ, PT ;  /* 0x000000ff1a00720c */ /* 0x000fe20003f25270 */
[----:B------:R-:W-:Y:S01]  /*08e0*/  IMAD.X R41, RZ, RZ, R39, P0 ;  /* 0x000000ffff297224 */ /* 0x000fe200000e0627 */
[----:B------:R-:W-:Y:S01]  /*08f0*/  ISETP.NE.U32.AND P0, PT, R22, R2, PT ;  /* 0x000000021600720c */ /* 0x000fe20003f05070 */
[----:B------:R-:W-:Y:S01]  /*0900*/  IMAD.IADD R5, R44, 0x1, R5 ;  /* 0x000000012c057824 */ /* 0x000fe200078e0205 */
[----:B------:R-:W-:Y:S02]  /*0910*/  P2R R63, PR, RZ, 0x2 ;  /* 0x00000002ff3f7803 */ /* 0x000fe40000000000 */
[----:B------:R-:W-:Y:S02]  /*0920*/  ISETP.NE.AND.EX P0, PT, R23, R3, PT, P0 ;  /* 0x000000031700720c */ /* 0x000fe40003f05300 */
[----:B------:R-:W-:-:S02]  /*0930*/  SEL R5, R5, RZ, !P5 ;  /* 0x000000ff05057207 */ /* 0x000fc40006800000 */
[----:B------:R-:W-:Y:S02]  /*0940*/  SEL R7, RZ, 0x1, !P0 ;  /* 0x00000001ff077807 */ /* 0x000fe40004000000 */
[----:B------:R-:W-:Y:S01]  /*0950*/  ISETP.GE.U32.AND P1, PT, R0, 0x20, PT ;  /* 0x000000200000780c */ /* 0x000fe20003f26070 */
[----:B------:R-:W-:-:S05]  /*0960*/  IMAD.IADD R5, R28, 0x1, R5 ;  /* 0x000000011c057824 */ /* 0x000fca00078e0205 */
[----:B------:R-:W-:Y:S02]  /*0970*/  SEL R5, R5, RZ, !P0 ;  /* 0x000000ff05057207 */ /* 0x000fe40004000000 */
[----:B------:R-:W-:-:S03]  /*0980*/  IADD3 R42, P0, PT, R40, R27, RZ ;  /* 0x0000001b282a7210 */ /* 0x000fc60007f1e0ff */
[----:B------:R-:W-:Y:S02]  /*0990*/  IMAD.IADD R4, R4, 0x1, R5 ;  /* 0x0000000104047824 */ /* 0x000fe400078e0205 */
[----:B------:R-:W-:Y:S01]  /*09a0*/  IMAD.X R43, RZ, RZ, R41, P0 ;  /* 0x000000ffff2b7224 */ /* 0x000fe200000e0629 */
[----:B------:R-:W-:Y:S02]  /*09b0*/  IADD3 R26, P0, PT, R42, R7, RZ ;  /* 0x000000072a1a7210 */ /* 0x000fe40007f1e0ff */
[----:B------:R-:W0:Y:S03]  /*09c0*/  SHFL.UP PT, R5, R4, 0x1, RZ ;  /* 0x0420000004057989 */ /* 0x000e2600000e00ff */
[----:B------:R-:W-:Y:S01]  /*09d0*/  IMAD.X R27, RZ, RZ, R43, P0 ;  /* 0x000000ffff1b7224 */ /* 0x000fe200000e062b */
[----:B------:R-:W-:-:S04]  /*09e0*/  ISETP.NE.U32.AND P0, PT, R26, RZ, PT ;  /* 0x000000ff1a00720c */ /* 0x000fc80003f05070 */
[----:B------:R-:W-:Y:S01]  /*09f0*/  ISETP.NE.AND.EX P0, PT, R27, RZ, PT, P0 ;  /* 0x000000ff1b00720c */ /* 0x000fe20003f05300 */
[----:B------:R-:W1:Y:S03]  /*0a00*/  SHFL.UP PT, R6, R27, 0x1, RZ ;  /* 0x042000001b067989 */ /* 0x000e6600000e00ff */
[----:B0-----:R-:W-:Y:S02]  /*0a10*/  SEL R7, R5, RZ, !P0 ;  /* 0x000000ff05077207 */ /* 0x001fe40004000000 */
[----:B------:R-:W0:Y:S01]  /*0a20*/  SHFL.UP PT, R5, R26, 0x1, RZ ;  /* 0x042000001a057989 */ /* 0x000e2200000e00ff */
[----:B------:R-:W-:-:S04]  /*0a30*/  ISETP.GE.AND P0, PT, R46, 0x1, PT ;  /* 0x000000012e00780c */ /* 0x000fc80003f06270 */
[----:B------:R-:W-:Y:S02]  /*0a40*/  SEL R7, R7, RZ, P0 ;  /* 0x000000ff07077207 */ /* 0x000fe40000000000 */
[----:B-1----:R-:W-:-:S03]  /*0a50*/  SEL R6, R6, RZ, P0 ;  /* 0x000000ff06067207 */ /* 0x002fc60000000000 */
[----:B------:R-:W-:-:S05]  /*0a60*/  IMAD.IADD R7, R4, 0x1, R7 ;  /* 0x0000000104077824 */ /* 0x000fca00078e0207 */
[----:B------:R-:W1:Y:S01]  /*0a70*/  SHFL.UP PT, R4, R7, 0x2, RZ ;  /* 0x0440000007047989 */ /* 0x000e6200000e00ff */
[----:B0-----:R-:W-:-:S04]  /*0a80*/  SEL R5, R5, RZ, P0 ;  /* 0x000000ff05057207 */ /* 0x001fc80000000000 */
[----:B------:R-:W-:-:S05]  /*0a90*/  IADD3 R53, P0, PT, R5, R26, RZ ;  /* 0x0000001a05357210 */ /* 0x000fca0007f1e0ff */
[----:B------:R-:W-:Y:S01]  /*0aa0*/  IMAD.X R54, R6, 0x1, R27, P0 ;  /* 0x0000000106367824 */ /* 0x000fe200000e061b */
[----:B------:R-:W-:-:S04]  /*0ab0*/  ISETP.NE.U32.AND P0, PT, R53, RZ, PT ;  /* 0x000000ff3500720c */ /* 0x000fc80003f05070 */
[----:B------:R-:W-:Y:S01]  /*0ac0*/  ISETP.NE.AND.EX P0, PT, R54, RZ, PT, P0 ;  /* 0x000000ff3600720c */ /* 0x000fe20003f05300 */
[----:B------:R-:W0:Y:S03]  /*0ad0*/  SHFL.UP PT, R5, R54, 0x2, RZ ;  /* 0x0440000036057989 */ /* 0x000e2600000e00ff */
[----:B-1----:R-:W-:Y:S02]  /*0ae0*/  SEL R6, R4, RZ, !P0 ;  /* 0x000000ff04067207 */ /* 0x002fe40004000000 */
[----:B------:R-:W1:Y:S01]  /*0af0*/  SHFL.UP PT, R4, R53, 0x2, RZ ;  /* 0x0440000035047989 */ /* 0x000e6200000e00ff */
[----:B------:R-:W-:-:S04]  /*0b00*/  ISETP.GE.AND P0, PT, R46, 0x2, PT ;  /* 0x000000022e00780c */ /* 0x000fc80003f06270 */
[----:B------:R-:W-:-:S05]  /*0b10*/  SEL R6, R6, RZ, P0 ;  /* 0x000000ff06067207 */ /* 0x000fca0000000000 */
[----:B------:R-:W-:Y:S01]  /*0b20*/  IMAD.IADD R6, R7, 0x1, R6 ;  /* 0x0000000107067824 */ /* 0x000fe200078e0206 */
[----:B0-----:R-:W-:Y:S02]  /*0b30*/  SEL R5, R5, RZ, P0 ;  /* 0x000000ff05057207 */ /* 0x001fe40000000000 */
[----:B-1----:R-:W-:-:S04]  /*0b40*/  SEL R4, R4, RZ, P0 ;  /* 0x000000ff04047207 */ /* 0x002fc80000000000 */
[----:B------:R-:W-:Y:S02]  /*0b50*/  IADD3 R27, P0, PT, R4, R53, RZ ;  /* 0x00000035041b7210 */ /* 0x000fe40007f1e0ff */
[----:B------:R-:W0:Y:S03]  /*0b60*/  SHFL.UP PT, R4, R6, 0x4, RZ ;  /* 0x0480000006047989 */ /* 0x000e2600000e00ff */
[----:B------:R-:W-:Y:S01]  /*0b70*/  IMAD.X R26, R5, 0x1, R54, P0 ;  /* 0x00000001051a7824 */ /* 0x000fe200000e0636 */
        /* <DEDUP_REMOVED lines=8> */
[----:B------:R-:W-:Y:S01]  /*0c00*/  IMAD.IADD R7, R6, 0x1, R7 ;  /* 0x0000000106077824 */ /* 0x000fe200078e0207 */
[----:B0-----:R-:W-:-:S04]  /*0c10*/  SEL R4, R4, RZ, P0 ;  /* 0x000000ff04047207 */ /* 0x001fc80000000000 */
        /* <DEDUP_REMOVED lines=20> */
[----:B------:R-:W0:Y:S02]  /*0d60*/  SHFL.UP PT, R4, R27, 0x10, RZ ;  /* 0x060000001b047989 */ /* 0x000e2400000e00ff */
[----:B------:R-:W-:Y:S02]  /*0d70*/  SEL R7, R7, RZ, P6 ;  /* 0x000000ff07077207 */ /* 0x000fe40003000000 */
[----:B-1----:R-:W-:-:S03]  /*0d80*/  SEL R5, R5, RZ, P6 ;  /* 0x000000ff05057207 */ /* 0x002fc60003000000 */
[----:B------:R-:W-:-:S05]  /*0d90*/  IMAD.IADD R53, R6, 0x1, R7 ;  /* 0x0000000106357824 */ /* 0x000fca00078e0207 */
[----:B------:R-:W-:Y:S01]  /*0da0*/  SHFL.UP PT, R64, R53, 0x1, RZ ;  /* 0x0420000035407989 */ /* 0x000fe200000e00ff */
[----:B0-----:R-:W-:Y:S02]  /*0db0*/  SEL R4, R4, RZ, P6 ;  /* 0x000000ff04047207 */ /* 0x001fe40003000000 */
[----:B------:R-:W-:Y:S02]  /*0dc0*/  ISETP.NE.AND P6, PT, R47, 0x7, PT ;  /* 0x000000072f00780c */ /* 0x000fe40003fc5270 */
[----:B------:R-:W-:-:S05]  /*0dd0*/  IADD3 R4, P0, PT, R4, R27, RZ ;  /* 0x0000001b04047210 */ /* 0x000fca0007f1e0ff */
[----:B------:R-:W-:Y:S01]  /*0de0*/  IMAD.X R5, R5, 0x1, R26, P0 ;  /* 0x0000000105057824 */ /* 0x000fe200000e061a */
[----:B------:R-:W-:-:S13]  /*0df0*/  ISETP.NE.AND P0, PT, R46, 0x1f, PT ;  /* 0x0000001f2e00780c */ /* 0x000fda0003f05270 */
[----:B------:R-:W-:-:S05]  /*0e00*/  @!P0 LEA R54, R47, UR5, 0x4 ;  /* 0x000000052f368c11 */ /* 0x000fca000f8e20ff */
[----:B------:R-:W-:Y:S04]  /*0e10*/  @!P0 STS.64 [R54], R4 ;  /* 0x0000000436008388 */ /* 0x000fe80000000a00 */
[----:B------:R-:W-:Y:S01]  /*0e20*/  @!P0 STS [R54+0x8], R53 ;  /* 0x0000083536008388 */ /* 0x000fe20000000800 */
[----:B------:R-:W-:Y:S06]  /*0e30*/  BAR.SYNC.DEFER_BLOCKING 0x0 ;  /* 0x0000000000007b1d */ /* 0x000fec0000010000 */
[----:B------:R-:W-:Y:S04]  /*0e40*/  LDS.64 R26, [UR5+0x10] ;  /* 0x00001005ff1a7984 */ /* 0x000fe80008000a00 */
[----:B------:R-:W0:Y:S04]  /*0e50*/  LDS.64 R6, [UR5] ;  /* 0x00000005ff067984 */ /* 0x000e280008000a00 */
[----:B------:R-:W1:Y:S04]  /*0e60*/  LDS R55, [UR5+0x8] ;  /* 0x00000805ff377984 */ /* 0x000e680008000800 */
[----:B------:R-:W2:Y:S01]  /*0e70*/  LDS R54, [UR5+0x18] ;  /* 0x00001805ff367984 */ /* 0x000ea20008000800 */
[----:B0-----:R-:W-:-:S05]  /*0e80*/  IADD3 R67, P0, PT, R6, R26, RZ ;  /* 0x0000001a06437210 */ /* 0x001fca0007f1e0ff */
[----:B------:R-:W-:Y:S01]  /*0e90*/  IMAD.X R69, R7, 0x1, R27, P0 ;  /* 0x0000000107457824 */ /* 0x000fe200000e061b */
[----:B------:R-:W-:-:S04]  /*0ea0*/  ISETP.NE.U32.AND P0, PT, R26, RZ, PT ;  /* 0x000000ff1a00720c */ /* 0x000fc80003f05070 */
[----:B------:R-:W-:Y:S02]  /*0eb0*/  ISETP.NE.AND.EX P0, PT, R27, RZ, PT, P0 ;  /* 0x000000ff1b00720c */ /* 0x000fe40003f05300 */
[----:B------:R-:W0:Y:S02]  /*0ec0*/  LDS.64 R26, [UR5+0x20] ;  /* 0x00002005ff1a7984 */ /* 0x000e240008000a00 */
[----:B-1----:R-:W-:-:S05]  /*0ed0*/  SEL R57, R55, RZ, !P0 ;  /* 0x000000ff37397207 */ /* 0x002fca0004000000 */
[----:B--2---:R-:W-:Y:S01]  /*0ee0*/  IMAD.IADD R54, R54, 0x1, R57 ;  /* 0x0000000136367824 */ /* 0x004fe200078e0239 */
[----:B0-----:R-:W-:-:S05]  /*0ef0*/  IADD3 R59, P0, PT, R26, R67, RZ ;  /* 0x000000431a3b7210 */ /* 0x001fca0007f1e0ff */
[----:B------:R-:W-:Y:S01]  /*0f00*/  IMAD.X R65, R27, 0x1, R69, P0 ;  /* 0x000000011b417824 */ /* 0x000fe200000e0645 */
[----:B------:R-:W-:-:S04]  /*0f10*/  ISETP.NE.AND P0, PT, R47, 0x2, PT ;  /* 0x000000022f00780c */ /* 0x000fc80003f05270 */
[----:B------:R-:W-:Y:S02]  /*0f20*/  SEL R58, R67, R6, !P0 ;  /* 0x00000006433a7207 */ /* 0x000fe40004000000 */
[----:B------:R-:W-:Y:S02]  /*0f30*/  SEL R62, R69, R7, !P0 ;  /* 0x00000007453e7207 */ /* 0x000fe40004000000 */
[----:B------:R-:W0:Y:S01]  /*0f40*/  LDS.64 R6, [UR5+0x30] ;  /* 0x00003005ff067984 */ /* 0x000e220008000a00 */
[----:B------:R-:W-:Y:S02]  /*0f50*/  SEL R56, R54, R55, !P0 ;  /* 0x0000003736387207 */ /* 0x000fe40004000000 */
[----:B0-----:R-:W-:-:S05]  /*0f60*/  IADD3 R69, P0, PT, R6, R59, RZ ;  /* 0x0000003b06457210 */ /* 0x001fca0007f1e0ff */
[----:B------:R-:W-:Y:S01]  /*0f70*/  IMAD.X R55, R7, 0x1, R65, P0 ;  /* 0x0000000107377824 */ /* 0x000fe200000e0641 */
[----:B------:R-:W-:Y:S02]  /*0f80*/  ISETP.NE.U32.AND P0, PT, R26, RZ, PT ;  /* 0x000000ff1a00720c */ /* 0x000fe40003f05070 */
[----:B------:R-:W0:Y:S02]  /*0f90*/  LDS R26, [UR5+0x28] ;  /* 0x00002805ff1a7984 */ /* 0x000e240008000800 */
[----:B------:R-:W-:-:S04]  /*0fa0*/  ISETP.NE.AND.EX P0, PT, R27, RZ, PT, P0 ;  /* 0x000000ff1b00720c */ /* 0x000fc80003f05300 */
[----:B------:R-:W-:Y:S02]  /*0fb0*/  SEL R27, R54, RZ, !P0 ;  /* 0x000000ff361b7207 */ /* 0x000fe40004000000 */
[----:B------:R-:W-:-:S04]  /*0fc0*/  ISETP.NE.AND P0, PT, R47, 0x3, PT ;  /* 0x000000032f00780c */ /* 0x000fc80003f05270 */
[----:B------:R-:W-:Y:S02]  /*0fd0*/  SEL R54, R59, R58, !P0 ;  /* 0x0000003a3b367207 */ /* 0x000fe40004000000 */
[----:B------:R-:W-:Y:S01]  /*0fe0*/  SEL R62, R65, R62, !P0 ;  /* 0x0000003e413e7207 */ /* 0x000fe20004000000 */
[----:B------:R-:W-:Y:S01]  /*0ff0*/  LDS R58, [UR5+0x68] ;  /* 0x00006805ff3a7984 */ /* 0x000fe20008000800 */
[----:B0-----:R-:W-:-:S03]  /*1000*/  IMAD.IADD R57, R26, 0x1, R27 ;  /* 0x000000011a397824 */ /* 0x001fc600078e021b */
[----:B------:R-:W0:Y:S02]  /*1010*/  LDS.64 R26, [UR5+0x40] ;  /* 0x00004005ff1a7984 */ /* 0x000e240008000a00 */
        /* <DEDUP_REMOVED lines=10> */
[----:B0-----:R-:W-:Y:S02]  /*10c0*/  IMAD.IADD R65, R6, 0x1, R57 ;  /* 0x0000000106417824 */ /* 0x001fe400078e0239 */
[----:B------:R-:W0:Y:S03]  /*10d0*/  LDS.64 R6, [UR5+0x50] ;  /* 0x00005005ff067984 */ /* 0x000e260008000a00 */
        /* <DEDUP_REMOVED lines=8> */
[----:B------:R-:W-:Y:S01]  /*1160*/  SEL R62, R59, R62, !P0 ;  /* 0x0000003e3b3e7207 */ /* 0x000fe20004000000 */
[----:B0-----:R-:W-:Y:S01]  /*1170*/  IMAD.IADD R65, R26, 0x1, R65 ;  /* 0x000000011a417824 */ /* 0x001fe200078e0241 */
[----:B------:R-:W-:Y:S02]  /*1180*/  SEL R26, R67, R54, !P0 ;  /* 0x00000036431a7207 */ /* 0x000fe40004000000 */
[----:B------:R-:W-:Y:S02]  /*1190*/  SHFL.UP PT, R54, R4, 0x1, RZ ;  /* 0x0420000004367989 */ /* 0x000fe400000e00ff */
[----:B------:R-:W-:Y:S02]  /*11a0*/  SEL R56, R65, R56, !P0 ;  /* 0x0000003841387207 */ /* 0x000fe40004000000 */
        /* <DEDUP_REMOVED lines=10> */
[----:B------:R-:W1:Y:S01]  /*1250*/  SHFL.UP PT, R56, R5, 0x1, RZ ;  /* 0x0420000005387989 */ /* 0x000e6200000e00ff */
[----:B0-----:R-:W-:-:S04]  /*1260*/  ISETP.NE.U32.AND P0, PT, R6, RZ, PT ;  /* 0x000000ff0600720c */ /* 0x001fc80003f05070 */
[----:B------:R-:W-:-:S04]  /*1270*/  ISETP.NE.AND.EX P0, PT, R7, RZ, PT, P0 ;  /* 0x000000ff0700720c */ /* 0x000fc80003f05300 */
[----:B------:R-:W-:Y:S02]  /*1280*/  SEL R65, R65, RZ, !P0 ;  /* 0x000000ff41417207 */ /* 0x000fe40004000000 */
[----:B------:R-:W-:-:S03]  /*1290*/  ISETP.NE.U32.AND P0, PT, R54, RZ, PT ;  /* 0x000000ff3600720c */ /* 0x000fc60003f05070 */
[----:B------:R-:W-:Y:S01]  /*12a0*/  IMAD.IADD R58, R58, 0x1, R65 ;  /* 0x000000013a3a7824 */ /* 0x000fe200078e0241 */
[----:B-1----:R-:W-:-:S04]  /*12b0*/  ISETP.NE.AND.EX P0, PT, R56, RZ, PT, P0 ;  /* 0x000000ff3800720c */ /* 0x002fc80003f05300 */
[----:B------:R-:W-:-:S04]  /*12c0*/  SEL R27, R58, R27, !P6 ;  /* 0x0000001b3a1b7207 */ /* 0x000fc80007000000 */
[----:B------:R-:W-:Y:S02]  /*12d0*/  SEL R47, R27, RZ, P1 ;  /* 0x000000ff1b2f7207 */ /* 0x000fe40000800000 */
[----:B------:R-:W-:Y:S02]  /*12e0*/  ISETP.NE.AND P1, PT, R63, RZ, PT ;  /* 0x000000ff3f00720c */ /* 0x000fe40003f25270 */
[----:B------:R-:W-:Y:S02]  /*12f0*/  SEL R27, R47, RZ, !P0 ;  /* 0x000000ff2f1b7207 */ /* 0x000fe40004000000 */
[----:B------:R-:W-:-:S13]  /*1300*/  ISETP.NE.AND P0, PT, R46, RZ, PT ;  /* 0x000000ff2e00720c */ /* 0x000fda0003f05270 */
[----:B------:R-:W-:Y:S01]  /*1310*/  @P0 IMAD.IADD R47, R64, 0x1, R27 ;  /* 0x00000001402f0824 */ /* 0x000fe200078e021b */
[----:B------:R-:W-:-:S04]  /*1320*/  ISETP.NE.U32.AND P0, PT, R29, RZ, PT ;  /* 0x000000ff1d00720c */ /* 0x000fc80003f05070 */
[----:B------:R-:W-:-:S04]  /*1330*/  ISETP.NE.AND.EX P0, PT, RZ, UR4, PT, P0 ;  /* 0x00000004ff007c0c */ /* 0x000fc8000bf05300 */
[----:B------:R-:W-:-:S05]  /*1340*/  SEL R5, R47, RZ, !P0 ;  /* 0x000000ff2f057207 */ /* 0x000fca0004000000 */
[----:B------:R-:W-:-:S05]  /*1350*/  IMAD.IADD R48, R48, 0x1, R5 ;  /* 0x0000000130307824 */ /* 0x000fca00078e0205 */
[----:B------:R-:W-:Y:S02]  /*1360*/  SEL R5, R48, RZ, !P1 ;  /* 0x000000ff30057207 */ /* 0x000fe40004800000 */
[----:B------:R-:W-:-:S03]  /*1370*/  IADD3 R57, P1, PT, R6, R57, RZ ;  /* 0x0000003906397210 */ /* 0x000fc60007f3e0ff */
[----:B------:R-:W-:Y:S01]  /*1380*/  IMAD.IADD R52, R52, 0x1, R5 ;  /* 0x0000000134347824 */ /* 0x000fe200078e0205 */
[----:B------:R-:W-:Y:S01]  /*1390*/  SEL R59, R57, R26, !P6 ;  /* 0x0000001a393b7207 */ /* 0x000fe20007000000 */
[----:B------:R-:W-:Y:S01]  /*13a0*/  IMAD.X R7, R7, 0x1, R55, P1 ;  /* 0x0000000107077824 */ /* 0x000fe200008e0637 */
[----:B------:R-:W-:Y:S01]  /*13b0*/  ISETP.NE.AND P1, PT, R61, RZ, PT ;  /* 0x000000ff3d00720c */ /* 0x000fe20003f25270 */
[----:B------:R-:W-:Y:S03]  /*13c0*/  LDS R55, [UR5+0x78] ;  /* 0x00007805ff377984 */ /* 0x000fe60008000800 */
[----:B------:R-:W-:Y:S02]  /*13d0*/  SEL R4, R52, RZ, !P1 ;  /* 0x000000ff34047207 */ /* 0x000fe40004800000 */
[----:B------:R-:W-:Y:S02]  /*13e0*/  ISETP.NE.AND P1, PT, R60, RZ, PT ;  /* 0x000000ff3c00720c */ /* 0x000fe40003f25270 */
[----:B------:R-:W-:Y:S01]  /*13f0*/  SEL R62, R7, R62, !P6 ;  /* 0x0000003e073e7207 */ /* 0x000fe20007000000 */
[----:B------:R-:W-:Y:S01]  /*1400*/  IMAD.IADD R51, R51, 0x1, R4 ;  /* 0x0000000133337824 */ /* 0x000fe200078e0204 */
[----:B------:R-:W-:Y:S01]  /*1410*/  ISETP.GE.U32.AND P6, PT, R0, 0x20, PT ;  /* 0x000000200000780c */ /* 0x000fe20003fc6070 */
[----:B------:R-:W0:Y:S03]  /*1420*/  LDS.64 R4, [UR5+0x70] ;  /* 0x00007005ff047984 */ /* 0x000e260008000a00 */
[----:B------:R-:W-:-:S02]  /*1430*/  SEL R27, R51, RZ, !P1 ;  /* 0x000000ff331b7207 */ /* 0x000fc40004800000 */
[----:B------:R-:W-:-:S03]  /*1440*/  ISETP.NE.AND P1, PT, R0, RZ, PT ;  /* 0x000000ff0000720c */ /* 0x000fc60003f25270 */
[----:B------:R-:W-:-:S05]  /*1450*/  IMAD.IADD R50, R50, 0x1, R27 ;  /* 0x0000000132327824 */ /* 0x000fca00078e021b */
[----:B------:R-:W-:-:S05]  /*1460*/  SEL R6, R50, RZ, !P2 ;  /* 0x000000ff32067207 */ /* 0x000fca0005000000 */
[----:B------:R-:W-:Y:S01]  /*1470*/  IMAD.IADD R49, R49, 0x1, R6 ;  /* 0x0000000131317824 */ /* 0x000fe200078e0206 */
[----:B------:R-:W1:Y:S04]  /*1480*/  @!P1 LDC.64 R26, c[0x0][0x3b0] ;  /* 0x0000ec00ff1a9b82 */ /* 0x000e680000000a00 */
[----:B------:R-:W-:Y:S02]  /*1490*/  SEL R6, R49, RZ, !P3 ;  /* 0x000000ff31067207 */ /* 0x000fe40005800000 */
[----:B------:R-:W-:-:S03]  /*14a0*/  ISETP.NE.AND P3, PT, R46, RZ, PT ;  /* 0x000000ff2e00720c */ /* 0x000fc60003f65270 */
[----:B------:R-:W-:Y:S01]  /*14b0*/  IMAD.IADD R45, R45, 0x1, R6 ;  /* 0x000000012d2d7824 */ /* 0x000fe200078e0206 */
[----:B------:R-:W-:Y:S02]  /*14c0*/  SEL R53, R54, RZ, P3 ;  /* 0x000000ff36357207 */ /* 0x000fe40001800000 */
[----:B------:R-:W-:Y:S02]  /*14d0*/  SEL R54, R59, RZ, P6 ;  /* 0x000000ff3b367207 */ /* 0x000fe40003000000 */
[----:B------:R-:W-:Y:S02]  /*14e0*/  SEL R46, R56, RZ, P3 ;  /* 0x000000ff382e7207 */ /* 0x000fe40001800000 */
[----:B------:R-:W-:Y:S02]  /*14f0*/  SEL R59, R62, RZ, P6 ;  /* 0x000000ff3e3b7207 */ /* 0x000fe40003000000 */
[C---:B0-----:R-:W-:Y:S02]  /*1500*/  ISETP.NE.U32.AND P2, PT, R4.reuse, RZ, PT ;  /* 0x000000ff0400720c */ /* 0x041fe40003f45070 */
[----:B------:R-:W-:-:S02]  /*1510*/  IADD3 R6, P3, PT, R4, R57, RZ ;  /* 0x0000003904067210 */ /* 0x000fc40007f7e0ff */
[----:B------:R-:W-:Y:S02]  /*1520*/  ISETP.NE.AND.EX P2, PT, R5, RZ, PT, P2 ;  /* 0x000000ff0500720c */ /* 0x000fe40003f45320 */
[----:B------:R-:W-:Y:S01]  /*1530*/  SEL R57, R45, RZ, !P4 ;  /* 0x000000ff2d397207 */ /* 0x000fe20006000000 */
[----:B------:R-:W-:Y:S01]  /*1540*/  IMAD.X R7, R5, 0x1, R7, P3 ;  /* 0x0000000105077824 */ /* 0x000fe200018e0607 */
[----:B------:R-:W-:Y:S01]  /*1550*/  SEL R58, R58, RZ, !P2 ;  /* 0x000000ff3a3a7207 */ /* 0x000fe20005000000 */
[----:B------:R-:W-:Y:S01]  /*1560*/  @!P1 IMAD.MOV.U32 R5, RZ, RZ, 0x65 ;  /* 0x00000065ff059424 */ /* 0x000fe200078e00ff */
[----:B------:R-:W-:Y:S01]  /*1570*/  IADD3 R53, P2, PT, R53, R54, RZ ;  /* 0x0000003635357210 */ /* 0x000fe20007f5e0ff */
[----:B------:R-:W-:Y:S02]  /*1580*/  IMAD.IADD R44, R44, 0x1, R57 ;  /* 0x000000012c2c7824 */ /* 0x000fe400078e0239 */
[----:B------:R-:W-:Y:S01]  /*1590*/  IMAD.IADD R4, R55, 0x1, R58 ;  /* 0x0000000137047824 */ /* 0x000fe200078e023a */
[----:B------:R-:W-:Y:S01]  /*15a0*/  IADD3 R30, P3, PT, R53, R30, RZ ;  /* 0x0000001e351e7210 */ /* 0x000fe20007f7e0ff */
[----:B------:R-:W-:Y:S01]  /*15b0*/  IMAD.X R46, R46, 0x1, R59, P2 ;  /* 0x000000012e2e7824 */ /* 0x000fe200010e063b */
[----:B------:R-:W-:-:S02]  /*15c0*/  ISETP.GE.U32.AND P2, PT, R6, 0x101, PT ;  /* 0x000001010600780c */ /* 0x000fc40003f46070 */
[----:B-1----:R0:W-:Y:S01]  /*15d0*/  @!P1 ST.E.128.STRONG.GPU desc[UR8][R26.64+0x200], R4 ;  /* 0x000200041a009985 */ /* 0x0021e2000c10fd08 */
[----:B------:R-:W-:Y:S01]  /*15e0*/  IADD3 R32, P4, PT, R53, R32, RZ ;  /* 0x0000002035207210 */ /* 0x000fe20007f9e0ff */
[C---:B------:R-:W-:Y:S01]  /*15f0*/  IMAD.X R31, R46.reuse, 0x1, R31, P3 ;  /* 0x000000012e1f7824 */ /* 0x040fe200018e061f */
[----:B------:R-:W-:Y:S02]  /*1600*/  ISETP.GE.AND.EX P1, PT, R7, RZ, PT, P2 ;  /* 0x000000ff0700720c */ /* 0x000fe40003f26320 */
[----:B------:R-:W-:Y:S01]  /*1610*/  IADD3 R34, P6, PT, R53, R34, RZ ;  /* 0x0000002235227210 */ /* 0x000fe20007fde0ff */
[----:B------:R-:W-:Y:S01]  /*1620*/  IMAD.X R33, R46, 0x1, R33, P4 ;  /* 0x000000012e217824 */ /* 0x000fe200020e0621 */
[----:B------:R-:W-:Y:S02]  /*1630*/  IADD3 R54, P2, PT, R29, R53, RZ ;  /* 0x000000351d367210 */ /* 0x000fe40007f5e0ff */
[----:B------:R-:W-:Y:S01]  /*1640*/  SEL R29, R44, RZ, !P5 ;  /* 0x000000ff2c1d7207 */ /* 0x000fe20006800000 */
[----:B------:R-:W-:Y:S01]  /*1650*/  IMAD.X R35, R46, 0x1, R35, P6 ;  /* 0x000000012e237824 */ /* 0x000fe200030e0623 */
[----:B------:R-:W-:-:S02]  /*1660*/  IADD3 R36, P5, PT, R53, R36, RZ ;  /* 0x0000002435247210 */ /* 0x000fc40007fbe0ff */
[C---:B------:R-:W-:Y:S01]  /*1670*/  IADD3 R38, P3, PT, R53.reuse, R38, RZ ;  /* 0x0000002635267210 */ /* 0x040fe20007f7e0ff */
[----:B------:R-:W-:Y:S01]  /*1680*/  IMAD.IADD R28, R28, 0x1, R29 ;  /* 0x000000011c1c7824 */ /* 0x000fe200078e021d */
[C---:B------:R-:W-:Y:S01]  /*1690*/  IADD3 R40, P4, PT, R53.reuse, R40, RZ ;  /* 0x0000002835287210 */ /* 0x040fe20007f9e0ff */
[C---:B------:R-:W-:Y:S01]  /*16a0*/  IMAD.X R37, R46.reuse, 0x1, R37, P5 ;  /* 0x000000012e257824 */ /* 0x040fe200028e0625 */
[----:B------:R-:W-:Y:S01]  /*16b0*/  IADD3 R42, P6, PT, R53, R42, RZ ;  /* 0x0000002a352a7210 */ /* 0x000fe20007fde0ff */
[C---:B------:R-:W-:Y:S01]  /*16c0*/  IMAD.X R39, R46.reuse, 0x1, R39, P3 ;  /* 0x000000012e277824 */ /* 0x040fe200018e0627 */
[C---:B0-----:R-:W-:Y:S01]  /*16d0*/  IADD3.X R27, PT, PT, R46.reuse, UR4, RZ, P2, !PT ;  /* 0x000000042e1b7c10 */ /* 0x041fe200097fe4ff */
[C---:B------:R-:W-:Y:S02]  /*16e0*/  IMAD.X R41, R46.reuse, 0x1, R41, P4 ;  /* 0x000000012e297824 */ /* 0x040fe400020e0629 */
[----:B------:R-:W-:Y:S01]  /*16f0*/  IMAD.X R43, R46, 0x1, R43, P6 ;  /* 0x000000012e2b7824 */ /* 0x000fe200030e062b */
[----:B------:R-:W-:Y:S07]  /*1700*/  @!P1 BRA `(.L_x_400) ;  /* 0x0000000800209947 */ /* 0x000fee0003800000 */
[----:B------:R-:W-:Y:S01]  /*1710*/  BAR.SYNC.DEFER_BLOCKING 0x0 ;  /* 0x0000000000007b1d */ /* 0x000fe20000010000 */
[----:B------:R-:W-:Y:S02]  /*1720*/  ISETP.NE.U32.AND P2, PT, R8, R10, PT ;  /* 0x0000000a0800720c */ /* 0x000fe40003f45070 */
[----:B------:R-:W-:Y:S02]  /*1730*/  @P0 LEA R53, R53, UR5, 0x4 ;  /* 0x0000000535350c11 */ /* 0x000fe4000f8e20ff */
[----:B------:R-:W-:Y:S02]  /*1740*/  ISETP.NE.AND.EX P2, PT, R9, R11, PT, P2 ;  /* 0x0000000b0900720c */ /* 0x000fe40003f45320 */
[----:B------:R-:W-:Y:S02]  /*1750*/  ISETP.NE.U32.AND P1, PT, R10, R12, PT ;  /* 0x0000000c0a00720c */ /* 0x000fe40003f25070 */
[----:B------:R-:W-:Y:S02]  /*1760*/  ISETP.NE.U32.AND P4, PT, R12, R14, PT ;  /* 0x0000000e0c00720c */ /* 0x000fe40003f85070 */
[----:B------:R-:W-:-:S02]  /*1770*/  ISETP.NE.U32.AND P3, PT, R14, R16, PT ;  /* 0x000000100e00720c */ /* 0x000fc40003f65070 */
[----:B------:R-:W-:Y:S02]  /*1780*/  ISETP.NE.AND.EX P1, PT, R11, R13, PT, P1 ;  /* 0x0000000d0b00720c */ /* 0x000fe40003f25310 */
[----:B------:R-:W-:Y:S02]  /*1790*/  ISETP.NE.U32.AND P5, PT, R18, R20, PT ;  /* 0x000000141200720c */ /* 0x000fe40003fa5070 */
[----:B------:R-:W-:Y:S02]  /*17a0*/  ISETP.NE.AND.EX P4, PT, R13, R15, PT, P4 ;  /* 0x0000000f0d00720c */ /* 0x000fe40003f85340 */
[----:B------:R-:W-:Y:S02]  /*17b0*/  @P2 LEA R5, R54, UR5, 0x4 ;  /* 0x0000000536052c11 */ /* 0x000fe4000f8e20ff */
[----:B------:R-:W-:Y:S02]  /*17c0*/  ISETP.NE.AND.EX P3, PT, R15, R17, PT, P3 ;  /* 0x000000110f00720c */ /* 0x000fe40003f65330 */
[----:B------:R-:W-:Y:S01]  /*17d0*/  ISETP.NE.U32.AND P6, PT, R22, R2, PT ;  /* 0x000000021600720c */ /* 0x000fe20003fc5070 */
[----:B------:R0:W-:Y:S01]  /*17e0*/  @P0 STS.64 [R53], R24 ;  /* 0x0000001835000388 */ /* 0x0001e20000000a00 */
[----:B------:R-:W-:-:S02]  /*17f0*/  ISETP.NE.AND.EX P5, PT, R19, R21, PT, P5 ;  /* 0x000000151300720c */ /* 0x000fc40003fa5350 */
[----:B------:R-:W-:Y:S01]  /*1800*/  ISETP.NE.AND.EX P6, PT, R23, R3, PT, P6 ;  /* 0x000000031700720c */ /* 0x000fe20003fc5360 */
[----:B------:R-:W-:Y:S01]  /*1810*/  @P0 STS [R53+0x8], R47 ;  /* 0x0000082f35000388 */ /* 0x000fe20000000800 */
[----:B------:R-:W-:Y:S02]  /*1820*/  ISETP.NE.U32.AND P0, PT, R16, R18, PT ;  /* 0x000000121000720c */ /* 0x000fe40003f05070 */
[----:B------:R-:W-:Y:S01]  /*1830*/  @P4 LEA R32, R32, UR5, 0x4 ;  /* 0x0000000520204c11 */ /* 0x000fe2000f8e20ff */
[----:B------:R1:W-:Y:S02]  /*1840*/  @P2 STS.64 [R5], R8 ;  /* 0x0000000805002388 */ /* 0x0003e40000000a00 */
[----:B------:R-:W-:Y:S02]  /*1850*/  @P3 LEA R3, R34, UR5, 0x4 ;  /* 0x0000000522033c11 */ /* 0x000fe4000f8e20ff */
[----:B------:R2:W-:Y:S01]  /*1860*/  @P2 STS [R5+0x8], R48 ;  /* 0x0000083005002388 */ /* 0x0005e20000000800 */
[----:B------:R-:W-:-:S02]  /*1870*/  ISETP.NE.AND.EX P2, PT, R17, R19, PT, P0 ;  /* 0x000000131100720c */ /* 0x000fc40003f45300 */
[----:B------:R-:W-:Y:S02]  /*1880*/  ISETP.NE.U32.AND P0, PT, R20, R22, PT ;  /* 0x000000161400720c */ /* 0x000fe40003f05070 */
[----:B0-----:R-:W-:Y:S02]  /*1890*/  @P1 LEA R25, R30, UR5, 0x4 ;  /* 0x000000051e191c11 */ /* 0x001fe4000f8e20ff */
[----:B------:R-:W-:Y:S02]  /*18a0*/  ISETP.NE.AND.EX P0, PT, R21, R23, PT, P0 ;  /* 0x000000171500720c */ /* 0x000fe40003f05300 */
[----:B------:R-:W-:Y:S01]  /*18b0*/  @P5 LEA R38, R38, UR5, 0x4 ;  /* 0x0000000526265c11 */ /* 0x000fe2000f8e20ff */
[----:B------:R0:W-:Y:S01]  /*18c0*/  @P1 STS.64 [R25], R10 ;  /* 0x0000000a19001388 */ /* 0x0001e20000000a00 */
[----:B-1----:R-:W-:-:S03]  /*18d0*/  @P6 LEA R9, R42, UR5, 0x4 ;  /* 0x000000052a096c11 */ /* 0x002fc6000f8e20ff */
[----:B------:R-:W-:Y:S01]  /*18e0*/  @P2 LEA R36, R36, UR5, 0x4 ;  /* 0x0000000524242c11 */ /* 0x000fe2000f8e20ff */
[----:B------:R0:W-:Y:S01]  /*18f0*/  @P1 STS [R25+0x8], R52 ;  /* 0x0000083419001388 */ /* 0x0001e20000000800 */
[----:B------:R-:W-:-:S03]  /*1900*/  ISETP.GT.U32.AND P1, PT, R6, R0, PT ;  /* 0x000000000600720c */ /* 0x000fc60003f24070 */
[----:B------:R0:W-:Y:S01]  /*1910*/  @P4 STS.64 [R32], R12 ;  /* 0x0000000c20004388 */ /* 0x0001e20000000a00 */
[----:B--2---:R-:W-:Y:S02]  /*1920*/  @P0 LEA R5, R40, UR5, 0x4 ;  /* 0x0000000528050c11 */ /* 0x004fe4000f8e20ff */
[----:B------:R-:W-:Y:S01]  /*1930*/  ISETP.GT.U32.AND.EX P1, PT, R7, RZ, PT, P1 ;  /* 0x000000ff0700720c */ /* 0x000fe20003f24110 */
[----:B------:R0:W-:Y:S04]  /*1940*/  @P4 STS [R32+0x8], R51 ;  /* 0x0000083320004388 */ /* 0x0001e80000000800 */
[----:B------:R0:W-:Y:S04]  /*1950*/  @P3 STS.64 [R3], R14 ;  /* 0x0000000e03003388 */ /* 0x0001e80000000a00 */
        /* <DEDUP_REMOVED lines=8> */
[----:B------:R0:W-:Y:S01]  /*19e0*/  @P6 STS [R9+0x8], R28 ;  /* 0x0000081c09006388 */ /* 0x0001e20000000800 */
[----:B------:R-:W-:Y:S06]  /*19f0*/  BAR.SYNC.DEFER_BLOCKING 0x0 ;  /* 0x0000000000007b1d */ /* 0x000fec0000010000 */
[----:B------:R-:W-:Y:S05]  /*1a00*/  @!P1 EXIT ;  /* 0x000000000000994d */ /* 0x000fea0003800000 */
[----:B------:R-:W-:Y:S01]  /*1a10*/  IMAD.MOV.U32 R29, RZ, RZ, R0 ;  /* 0x000000ffff1d7224 */ /* 0x000fe200078e0000 */
[----:B------:R-:W1:Y:S01]  /*1a20*/  LDCU.64 UR12, c[0x0][0x398] ;  /* 0x00007300ff0c77ac */ /* 0x000e620008000a00 */
[----:B0-----:R-:W-:Y:S01]  /*1a30*/  IMAD.MOV.U32 R16, RZ, RZ, RZ ;  /* 0x000000ffff107224 */ /* 0x001fe200078e00ff */
[----:B------:R-:W-:Y:S02]  /*1a40*/  BSSY.RECONVERGENT B0, `(.L_x_401) ;  /* 0x000002c000007945 */ /* 0x000fe40003800200 */
[----:B------:R-:W-:Y:S01]  /*1a50*/  LOP3.LUT R3, RZ, R29, RZ, 0x33, !PT ;  /* 0x0000001dff037212 */ /* 0x000fe200078e33ff */
[----:B------:R-:W0:Y:S01]  /*1a60*/  LDCU.64 UR14, c[0x0][0x3a0] ;  /* 0x00007400ff0e77ac */ /* 0x000e220008000a00 */
[----:B------:R-:W-:Y:S02]  /*1a70*/  LOP3.LUT R2, RZ, R16, RZ, 0x33, !PT ;  /* 0x00000010ff027212 */ /* 0x000fe400078e33ff */
[----:B------:R-:W-:-:S04]  /*1a80*/  IADD3 R3, P0, PT, R3, R6, RZ ;  /* 0x0000000603037210 */ /* 0x000fc80007f1e0ff */
[C---:B------:R-:W-:Y:S01]  /*1a90*/  LOP3.LUT R4, R3.reuse, 0x300, RZ, 0xc0, !PT ;  /* 0x0000030003047812 */ /* 0x040fe200078ec0ff */
[----:B------:R-:W-:Y:S01]  /*1aa0*/  IMAD.X R2, R2, 0x1, R7, P0 ;  /* 0x0000000102027824 */ /* 0x000fe200000e0607 */
[----:B------:R-:W-:Y:S02]  /*1ab0*/  ISETP.GE.U32.AND P0, PT, R3, 0x300, PT ;  /* 0x000003000300780c */ /* 0x000fe40003f06070 */
[----:B------:R-:W-:Y:S02]  /*1ac0*/  ISETP.NE.U32.AND P1, PT, R4, 0x300, PT ;  /* 0x000003000400780c */ /* 0x000fe40003f25070 */
[----:B------:R-:W-:Y:S02]  /*1ad0*/  ISETP.GE.U32.AND.EX P0, PT, R2, RZ, PT, P0 ;  /* 0x000000ff0200720c */ /* 0x000fe40003f06100 */
[----:B------:R-:W-:-:S13]  /*1ae0*/  ISETP.NE.AND.EX P1, PT, RZ, RZ, PT, P1 ;  /* 0x000000ffff00720c */ /* 0x000fda0003f25310 */
[----:B01----:R-:W-:Y:S05]  /*1af0*/  @!P1 BRA `(.L_x_402) ;  /* 0x0000000000809947 */ /* 0x003fea0003800000 */
[----:B------:R-:W0:Y:S01]  /*1b00*/  LDCU.64 UR6, c[0x0][0x3a0] ;  /* 0x00007400ff0677ac */ /* 0x000e220008000a00 */
[----:B------:R-:W-:Y:S01]  /*1b10*/  SHF.R.U64 R14, R3, 0x8, R2 ;  /* 0x00000008030e7819 */ /* 0x000fe20000001202 */
[----:B------:R-:W-:Y:S01]  /*1b20*/  IMAD.MOV.U32 R17, RZ, RZ, RZ ;  /* 0x000000ffff117224 */ /* 0x000fe200078e00ff */
[----:B------:R-:W-:Y:S01]  /*1b30*/  LEA R0, R0, UR5, 0x4 ;  /* 0x0000000500007c11 */ /* 0x000fe2000f8e20ff */
[----:B------:R-:W1:Y:S02]  /*1b40*/  LDCU.64 UR10, c[0x0][0x398] ;  /* 0x00007300ff0a77ac */ /* 0x000e640008000a00 */
[----:B------:R-:W-:Y:S02]  /*1b50*/  VIADD R14, R14, 0x1 ;  /* 0x000000010e0e7836 */ /* 0x000fe40000000000 */
[----:B------:R-:W-:-:S03]  /*1b60*/  VIADD R0, R0, 0x8 ;  /* 0x0000000800007836 */ /* 0x000fc60000000000 */
[----:B------:R-:W-:Y:S02]  /*1b70*/  LOP3.LUT R14, R14, 0x3, RZ, 0xc0, !PT ;  /* 0x000000030e0e7812 */ /* 0x000fe400078ec0ff */
[C---:B0-----:R-:W-:Y:S02]  /*1b80*/  LEA R12, P1, R29.reuse, UR6, 0x2 ;  /* 0x000000061d0c7c11 */ /* 0x041fe4000f8210ff */
[C---:B-1----:R-:W-:Y:S02]  /*1b90*/  LEA R10, P2, R29.reuse, UR10, 0x3 ;  /* 0x0000000a1d0a7c11 */ /* 0x042fe4000f8418ff */
[C-C-:B------:R-:W-:Y:S02]  /*1ba0*/  LEA.HI.X R15, R29.reuse, UR7, R16.reuse, 0x2, P1 ;  /* 0x000000071d0f7c11 */ /* 0x140fe400088f1410 */
[----:B------:R-:W-:Y:S02]  /*1bb0*/  LEA.HI.X R13, R29, UR11, R16, 0x3, P2 ;  /* 0x0000000b1d0d7c11 */ /* 0x000fe400090f1c10 */
[----:B------:R-:W-:-:S04]  /*1bc0*/  LEA R29, P1, R14, R29, 0x8 ;  /* 0x0000001d0e1d7211 */ /* 0x000fc800078240ff */
[----:B------:R-:W-:-:S09]  /*1bd0*/  LEA.HI.X R16, R14, R16, R17, 0x8, P1 ;  /* 0x000000100e107211 */ /* 0x000fd200008f4411 */
.L_x_403:
[----:B0-----:R-:W0:Y:S01]  /*1be0*/  LDS.64 R2, [R0+-0x8] ;  /* 0xfffff80000027984 */ /* 0x001e220000000a00 */
[----:B------:R-:W-:Y:S01]  /*1bf0*/  IMAD.MOV.U32 R4, RZ, RZ, R10 ;  /* 0x000000ffff047224 */ /* 0x000fe200078e000a */
[----:B------:R-:W-:Y:S01]  /*1c00*/  IADD3 R14, P1, PT, R14, -0x1, RZ ;  /* 0xffffffff0e0e7810 */ /* 0x000fe20007f3e0ff */
[----:B------:R-:W-:Y:S01]  /*1c10*/  IMAD.MOV.U32 R5, RZ, RZ, R13 ;  /* 0x000000ffff057224 */ /* 0x000fe200078e000d */
[----:B------:R1:W2:Y:S01]  /*1c20*/  LDS R11, [R0] ;  /* 0x00000000000b7984 */ /* 0x0002a20000000800 */
[----:B------:R-:W-:Y:S01]  /*1c30*/  IMAD.MOV.U32 R8, RZ, RZ, R12 ;  /* 0x000000ffff087224 */ /* 0x000fe200078e000c */
[----:B------:R-:W-:Y:S01]  /*1c40*/  IADD3.X R17, PT, PT, R17, -0x1, RZ, P1, !PT ;  /* 0xffffffff11117810 */ /* 0x000fe20000ffe4ff */
[----:B------:R-:W-:Y:S01]  /*1c50*/  IMAD.MOV.U32 R9, RZ, RZ, R15 ;  /* 0x000000ffff097224 */ /* 0x000fe200078e000f */
[----:B------:R-:W-:Y:S02]  /*1c60*/  ISETP.NE.U32.AND P1, PT, R14, RZ, PT ;  /* 0x000000ff0e00720c */ /* 0x000fe40003f25070 */
[----:B------:R-:W-:-:S02]  /*1c70*/  IADD3 R12, P2, PT, R12, 0x400, RZ ;  /* 0x000004000c0c7810 */ /* 0x000fc40007f5e0ff */
[----:B------:R-:W-:Y:S01]  /*1c80*/  ISETP.NE.AND.EX P1, PT, R17, RZ, PT, P1 ;  /* 0x000000ff1100720c */ /* 0x000fe20003f25310 */
[----:B-1----:R-:W-:Y:S01]  /*1c90*/  VIADD R0, R0, 0x1000 ;  /* 0x0000100000007836 */ /* 0x002fe20000000000 */
[----:B------:R-:W-:Y:S01]  /*1ca0*/  IADD3 R10, P3, PT, R10, 0x800, RZ ;  /* 0x000008000a0a7810 */ /* 0x000fe20007f7e0ff */
[----:B------:R-:W-:-:S04]  /*1cb0*/  IMAD.X R15, RZ, RZ, R15, P2 ;  /* 0x000000ffff0f7224 */ /* 0x000fc800010e060f */
[----:B------:R-:W-:Y:S01]  /*1cc0*/  IMAD.X R13, RZ, RZ, R13, P3 ;  /* 0x000000ffff0d7224 */ /* 0x000fe200018e060d */
[----:B0-----:R0:W-:Y:S04]  /*1cd0*/  STG.E.64 desc[UR8][R4.64], R2 ;  /* 0x0000000204007986 */ /* 0x0011e8000c101b08 */
[----:B--2---:R0:W-:Y:S01]  /*1ce0*/  STG.E desc[UR8][R8.64], R11 ;  /* 0x0000000b08007986 */ /* 0x0041e2000c101908 */
[----:B------:R-:W-:Y:S05]  /*1cf0*/  @P1 BRA `(.L_x_403) ;  /* 0xfffffffc00b81947 */ /* 0x000fea000383ffff */
.L_x_402:
[----:B------:R-:W-:Y:S05]  /*1d00*/  BSYNC.RECONVERGENT B0 ;  /* 0x0000000000007941 */ /* 0x000fea0003800200 */
.L_x_401:
[----:B------:R-:W-:Y:S05]  /*1d10*/  @!P0 EXIT ;  /* 0x000000000000894d */ /* 0x000fea0003800000 */
.L_x_404:
[C---:B------:R-:W-:Y:S01]  /*1d20*/  LEA R0, R29.reuse, UR5, 0x4 ;  /* 0x000000051d007c11 */ /* 0x040fe2000f8e20ff */
[C---:B01----:R-:W-:Y:S01]  /*1d30*/  IMAD.SHL.U32 R8, R29.reuse, 0x8, RZ ;  /* 0x000000081d087824 */ /* 0x043fe200078e00ff */
[C-C-:B------:R-:W-:Y:S01]  /*1d40*/  SHF.L.U64.HI R11, R29.reuse, 0x2, R16.reuse ;  /* 0x000000021d0b7819 */ /* 0x140fe20000010210 */
[C---:B------:R-:W-:Y:S01]  /*1d50*/  IMAD.SHL.U32 R10, R29.reuse, 0x4, RZ ;  /* 0x000000041d0a7824 */ /* 0x040fe200078e00ff */
[C---:B------:R-:W-:Y:S01]  /*1d60*/  SHF.L.U64.HI R17, R29.reuse, 0x3, R16 ;  /* 0x000000031d117819 */ /* 0x040fe20000010210 */
[----:B------:R-:W0:Y:S01]  /*1d70*/  LDS.64 R2, [R0] ;  /* 0x0000000000027984 */ /* 0x000e220000000a00 */
[C---:B------:R-:W-:Y:S01]  /*1d80*/  IADD3 R16, P0, PT, R8.reuse, UR12, RZ ;  /* 0x0000000c08107c10 */ /* 0x040fe2000ff1e0ff */
[----:B------:R-:W-:Y:S01]  /*1d90*/  VIADD R29, R29, 0x400 ;  /* 0x000004001d1d7836 */ /* 0x000fe20000000000 */
[----:B------:R-:W-:Y:S01]  /*1da0*/  LOP3.LUT R8, R8, 0xfffffff8, RZ, 0xc0, !PT ;  /* 0xfffffff808087812 */ /* 0x000fe200078ec0ff */
[----:B------:R-:W1:Y:S01]  /*1db0*/  LDS R21, [R0+0x8] ;  /* 0x0000080000157984 */ /* 0x000e620000000800 */
[----:B------:R-:W-:-:S02]  /*1dc0*/  IADD3 R18, P1, PT, R10, UR14, RZ ;  /* 0x0000000e0a127c10 */ /* 0x000fc4000ff3e0ff */
[----:B------:R-:W-:Y:S01]  /*1dd0*/  LOP3.LUT R10, R10, 0xfffffffc, RZ, 0xc0, !PT ;  /* 0xfffffffc0a0a7812 */ /* 0x000fe200078ec0ff */
[----:B------:R-:W2:Y:S01]  /*1de0*/  LDS.64 R4, [R0+0x1000] ;  /* 0x0010000000047984 */ /* 0x000ea20000000a00 */
[C---:B------:R-:W-:Y:S02]  /*1df0*/  LOP3.LUT R9, R17.reuse, 0x7, RZ, 0xc0, !PT ;  /* 0x0000000711097812 */ /* 0x040fe400078ec0ff */
[----:B------:R-:W-:Y:S01]  /*1e00*/  IADD3.X R17, PT, PT, R17, UR13, RZ, P0, !PT ;  /* 0x0000000d11117c10 */ /* 0x000fe200087fe4ff */
[----:B------:R-:W3:Y:S01]  /*1e10*/  LDS R23, [R0+0x1008] ;  /* 0x0010080000177984 */ /* 0x000ee20000000800 */
[----:B------:R-:W-:Y:S02]  /*1e20*/  IADD3 R8, P0, PT, R8, UR12, RZ ;  /* 0x0000000c08087c10 */ /* 0x000fe4000ff1e0ff */
[----:B------:R-:W-:Y:S01]  /*1e30*/  IADD3 R10, P2, PT, R10, UR14, RZ ;  /* 0x0000000e0a0a7c10 */ /* 0x000fe2000ff5e0ff */
[----:B------:R-:W4:Y:S01]  /*1e40*/  LDS.64 R12, [R0+0x2000] ;  /* 0x00200000000c7984 */ /* 0x000f220000000a00 */
[----:B------:R-:W-:-:S02]  /*1e50*/  IADD3.X R19, PT, PT, R11, UR15, RZ, P1, !PT ;  /* 0x0000000f0b137c10 */ /* 0x000fc40008ffe4ff */
[----:B------:R-:W-:Y:S01]  /*1e60*/  IADD3.X R9, PT, PT, R9, UR13, RZ, P0, !PT ;  /* 0x0000000d09097c10 */ /* 0x000fe200087fe4ff */
[----:B------:R-:W5:Y:S01]  /*1e70*/  LDS R25, [R0+0x2008] ;  /* 0x0020080000197984 */ /* 0x000f620000000800 */
[----:B------:R-:W-:-:S03]  /*1e80*/  ISETP.GT.U32.AND P0, PT, R6, R29, PT ;  /* 0x0000001d0600720c */ /* 0x000fc60003f04070 */
[----:B------:R-:W5:Y:S01]  /*1e90*/  LDS.64 R14, [R0+0x3000] ;  /* 0x00300000000e7984 */ /* 0x000f620000000a00 */
[----:B------:R-:W-:-:S03]  /*1ea0*/  ISETP.GT.U32.AND.EX P0, PT, R7, RZ, PT, P0 ;  /* 0x000000ff0700720c */ /* 0x000fc60003f04100 */
[----:B------:R0:W5:Y:S02]  /*1eb0*/  LDS R27, [R0+0x3008] ;  /* 0x00300800001b7984 */ /* 0x0001640000000800 */
[----:B0-----:R-:W-:-:S04]  /*1ec0*/  LOP3.LUT R0, R11, 0x3, RZ, 0xc0, !PT ;  /* 0x000000030b007812 */ /* 0x001fc800078ec0ff */
[----:B------:R-:W-:Y:S01]  /*1ed0*/  IADD3.X R11, PT, PT, R0, UR15, RZ, P2, !PT ;  /* 0x0000000f000b7c10 */ /* 0x000fe200097fe4ff */
[----:B------:R0:W-:Y:S04]  /*1ee0*/  STG.E.64 desc[UR8][R16.64], R2 ;  /* 0x0000000210007986 */ /* 0x0001e8000c101b08 */
[----:B-1----:R1:W-:Y:S04]  /*1ef0*/  STG.E desc[UR8][R18.64], R21 ;  /* 0x0000001512007986 */ /* 0x0023e8000c101908 */
[----:B--2---:R1:W-:Y:S04]  /*1f00*/  STG.E.64 desc[UR8][R8.64+0x800], R4 ;  /* 0x0008000408007986 */ /* 0x0043e8000c101b08 */
[----:B---3--:R1:W-:Y:S01]  /*1f10*/  STG.E desc[UR8][R10.64+0x400], R23 ;  /* 0x000400170a007986 */ /* 0x0083e2000c101908 */
[----:B0-----:R-:W-:-:S03]  /*1f20*/  IMAD.MOV.U32 R16, RZ, RZ, RZ ;  /* 0x000000ffff107224 */ /* 0x001fc600078e00ff */
[----:B----4-:R1:W-:Y:S04]  /*1f30*/  STG.E.64 desc[UR8][R8.64+0x1000], R12 ;  /* 0x0010000c08007986 */ /* 0x0103e8000c101b08 */
[----:B-----5:R1:W-:Y:S04]  /*1f40*/  STG.E desc[UR8][R10.64+0x800], R25 ;  /* 0x000800190a007986 */ /* 0x0203e8000c101908 */
[----:B------:R1:W-:Y:S04]  /*1f50*/  STG.E.64 desc[UR8][R8.64+0x1800], R14 ;  /* 0x0018000e08007986 */ /* 0x0003e8000c101b08 */
[----:B------:R1:W-:Y:S01]  /*1f60*/  STG.E desc[UR8][R10.64+0xc00], R27 ;  /* 0x000c001b0a007986 */ /* 0x0003e2000c101908 */
[----:B------:R-:W-:Y:S05]  /*1f70*/  @P0 BRA `(.L_x_404) ;  /* 0xfffffffc00680947 */ /* 0x000fea000383ffff */
[----:B------:R-:W-:Y:S05]  /*1f80*/  EXIT ;  /* 0x000000000000794d */ /* 0x000fea0003800000 */
.L_x_400:
[----:B------:R-:W-:Y:S01]  /*1f90*/  ISETP.NE.U32.AND P1, PT, R22, R2, PT ;  /* 0x000000021600720c */ /* 0x000fe20003f25070 */
[----:B------:R-:W-:Y:S01]  /*1fa0*/  BSSY.RECONVERGENT B0, `(.L_x_405) ;  /* 0x000000e000007945 */ /* 0x000fe20003800200 */
[----:B------:R-:W-:Y:S02]  /*1fb0*/  ISETP.NE.U32.AND P3, PT, R8, R10, PT ;  /* 0x0000000a0800720c */ /* 0x000fe40003f65070 */
[----:B------:R-:W-:Y:S02]  /*1fc0*/  ISETP.NE.U32.AND P2, PT, R10, R12, PT ;  /* 0x0000000c0a00720c */ /* 0x000fe40003f45070 */
[----:B------:R-:W-:Y:S02]  /*1fd0*/  ISETP.NE.AND.EX P1, PT, R23, R3, PT, P1 ;  /* 0x000000031700720c */ /* 0x000fe40003f25310 */
[----:B------:R-:W-:Y:S01]  /*1fe0*/  ISETP.NE.AND.EX P3, PT, R9, R11, PT, P3 ;  /* 0x0000000b0900720c */ /* 0x000fe20003f65330 */
[----:B------:R-:W-:-:S12]  /*1ff0*/  @!P0 BRA `(.L_x_406) ;  /* 0x0000000000208947 */ /* 0x000fd80003800000 */
[----:B------:R-:W0:Y:S01]  /*2000*/  LDCU.64 UR4, c[0x0][0x398] ;  /* 0x00007300ff0477ac */ /* 0x000e220008000a00 */
[----:B------:R-:W1:Y:S01]  /*2010*/  LDCU.64 UR6, c[0x0][0x3a0] ;  /* 0x00007400ff0677ac */ /* 0x000e620008000a00 */
[C---:B0-----:R-:W-:Y:S02]  /*2020*/  LEA R2, P0, R53.reuse, UR4, 0x3 ;  /* 0x0000000435027c11 */ /* 0x041fe4000f8018ff */
[C---:B-1----:R-:W-:Y:S02]  /*2030*/  LEA R4, P4, R53.reuse, UR6, 0x2 ;  /* 0x0000000635047c11 */ /* 0x042fe4000f8810ff */
[C-C-:B------:R-:W-:Y:S02]  /*2040*/  LEA.HI.X R3, R53.reuse, UR5, R46.reuse, 0x3, P0 ;  /* 0x0000000535037c11 */ /* 0x140fe400080f1c2e */
[----:B------:R-:W-:-:S03]  /*2050*/  LEA.HI.X R5, R53, UR7, R46, 0x2, P4 ;  /* 0x0000000735057c11 */ /* 0x000fc6000a0f142e */
[----:B------:R0:W-:Y:S04]  /*2060*/  STG.E.64 desc[UR8][R2.64], R24 ;  /* 0x0000001802007986 */ /* 0x0001e8000c101b08 */
[----:B------:R0:W-:Y:S02]  /*2070*/  STG.E desc[UR8][R4.64], R47 ;  /* 0x0000002f04007986 */ /* 0x0001e4000c101908 */
.L_x_406:
[----:B------:R-:W-:Y:S05]  /*2080*/  BSYNC.RECONVERGENT B0 ;  /* 0x0000000000007941 */ /* 0x000fea0003800200 */
.L_x_405:
[----:B------:R-:W-:Y:S04]  /*2090*/  BSSY.RECONVERGENT B0, `(.L_x_407) ;  /* 0x000000a000007945 */ /* 0x000fe80003800200 */
[----:B------:R-:W-:Y:S05]  /*20a0*/  @!P3 BRA `(.L_x_408) ;  /* 0x000000000020b947 */ /* 0x000fea0003800000 */
        /* <DEDUP_REMOVED lines=8> */
.L_x_408:
[----:B------:R-:W-:Y:S05]  /*2130*/  BSYNC.RECONVERGENT B0 ;  /* 0x0000000000007941 */ /* 0x000fea0003800200 */
.L_x_407:
[----:B------:R-:W-:Y:S01]  /*2140*/  ISETP.NE.AND.EX P2, PT, R11, R13, PT, P2 ;  /* 0x0000000d0b00720c */ /* 0x000fe20003f45320 */
[----:B------:R-:W-:Y:S01]  /*2150*/  BSSY.RECONVERGENT B0, `(.L_x_409) ;  /* 0x0000014000007945 */ /* 0x000fe20003800200 */
[----:B------:R-:W-:Y:S02]  /*2160*/  ISETP.NE.U32.AND P6, PT, R12, R14, PT ;  /* 0x0000000e0c00720c */ /* 0x000fe40003fc5070 */
[----:B------:R-:W-:Y:S02]  /*2170*/  ISETP.NE.U32.AND P0, PT, R14, R16, PT ;  /* 0x000000100e00720c */ /* 0x000fe40003f05070 */
[----:B------:R-:W-:Y:S02]  /*2180*/  ISETP.NE.U32.AND P3, PT, R16, R18, PT ;  /* 0x000000121000720c */ /* 0x000fe40003f65070 */
[----:B------:R-:W-:Y:S02]  /*2190*/  ISETP.NE.U32.AND P4, PT, R18, R20, PT ;  /* 0x000000141200720c */ /* 0x000fe40003f85070 */
[----:B------:R-:W-:-:S02]  /*21a0*/  ISETP.NE.U32.AND P5, PT, R20, R22, PT ;  /* 0x000000161400720c */ /* 0x000fc40003fa5070 */
[----:B------:R-:W-:Y:S02]  /*21b0*/  ISETP.NE.AND.EX P6, PT, R13, R15, PT, P6 ;  /* 0x0000000f0d00720c */ /* 0x000fe40003fc5360 */
[----:B------:R-:W-:Y:S02]  /*21c0*/  ISETP.NE.AND.EX P0, PT, R15, R17, PT, P0 ;  /* 0x000000110f00720c */ /* 0x000fe40003f05300 */
[----:B------:R-:W-:Y:S02]  /*21d0*/  ISETP.NE.AND.EX P3, PT, R17, R19, PT, P3 ;  /* 0x000000131100720c */ /* 0x000fe40003f65330 */
[----:B------:R-:W-:Y:S02]  /*21e0*/  ISETP.NE.AND.EX P4, PT, R19, R21, PT, P4 ;  /* 0x000000151300720c */ /* 0x000fe40003f85340 */
[----:B------:R-:W-:Y:S01]  /*21f0*/  ISETP.NE.AND.EX P5, PT, R21, R23, PT, P5 ;  /* 0x000000171500720c */ /* 0x000fe20003fa5350 */
[----:B------:R-:W-:-:S12]  /*2200*/  @!P2 BRA `(.L_x_410) ;  /* 0x000000000020a947 */ /* 0x000fd80003800000 */
[----:B------:R-:W0:Y:S01]  /*2210*/  LDCU.64 UR4, c[0x0][0x398] ;  /* 0x00007300ff0477ac */ /* 0x000e220008000a00 */
[----:B------:R-:W2:Y:S01]  /*2220*/  LDCU.64 UR6, c[0x0][0x3a0] ;  /* 0x00007400ff0677ac */ /* 0x000ea20008000a00 */
[----:B01----:R-:W-:-:S04]  /*2230*/  LEA R2, P2, R30, UR4, 0x3 ;  /* 0x000000041e027c11 */ /* 0x003fc8000f8418ff */
[C---:B------:R-:W-:Y:S02]  /*2240*/  LEA.HI.X R3, R30.reuse, UR5, R31, 0x3, P2 ;  /* 0x000000051e037c11 */ /* 0x040fe400090f1c1f */
[----:B--2---:R-:W-:-:S03]  /*2250*/  LEA R4, P2, R30, UR6, 0x2 ;  /* 0x000000061e047c11 */ /* 0x004fc6000f8410ff */
[----:B------:R2:W-:Y:S01]  /*2260*/  STG.E.64 desc[UR8][R2.64], R10 ;  /* 0x0000000a02007986 */ /* 0x0005e2000c101b08 */
[----:B------:R-:W-:-:S05]  /*2270*/  LEA.HI.X R5, R30, UR7, R31, 0x2, P2 ;  /* 0x000000071e057c11 */ /* 0x000fca00090f141f */
[----:B------:R2:W-:Y:S04]  /*2280*/  STG.E desc[UR8][R4.64], R52 ;  /* 0x0000003404007986 */ /* 0x0005e8000c101908 */
.L_x_410:
[----:B------:R-:W-:Y:S05]  /*2290*/  BSYNC.RECONVERGENT B0 ;  /* 0x0000000000007941 */ /* 0x000fea0003800200 */
.L_x_409:
[----:B------:R-:W-:Y:S04]  /*22a0*/  BSSY.RECONVERGENT B0, `(.L_x_411) ;  /* 0x000000a000007945 */ /* 0x000fe80003800200 */
[----:B------:R-:W-:Y:S05]  /*22b0*/  @!P6 BRA `(.L_x_412) ;  /* 0x000000000020e947 */ /* 0x000fea0003800000 */
[----:B------:R-:W0:Y:S01]  /*22c0*/  LDCU.64 UR4, c[0x0][0x398] ;  /* 0x00007300ff0477ac */ /* 0x000e220008000a00 */
[----:B------:R-:W3:Y:S01]  /*22d0*/  LDCU.64 UR6, c[0x0][0x3a0] ;  /* 0x00007400ff0677ac */ /* 0x000ee20008000a00 */
[C---:B012---:R-:W-:Y:S02]  /*22e0*/  LEA R2, P2, R32.reuse, UR4, 0x3 ;  /* 0x0000000420027c11 */ /* 0x047fe4000f8418ff */
[C---:B---3--:R-:W-:Y:S02]  /*22f0*/  LEA R4, P6, R32.reuse, UR6, 0x2 ;  /* 0x0000000620047c11 */ /* 0x048fe4000f8c10ff */
[C-C-:B------:R-:W-:Y:S02]  /*2300*/  LEA.HI.X R3, R32.reuse, UR5, R33.reuse, 0x3, P2 ;  /* 0x0000000520037c11 */ /* 0x140fe400090f1c21 */
[----:B------:R-:W-:-:S03]  /*2310*/  LEA.HI.X R5, R32, UR7, R33, 0x2, P6 ;  /* 0x0000000720057c11 */ /* 0x000fc6000b0f1421 */
[----:B------:R3:W-:Y:S04]  /*2320*/  STG.E.64 desc[UR8][R2.64], R12 ;  /* 0x0000000c02007986 */ /* 0x0007e8000c101b08 */
[----:B------:R3:W-:Y:S02]  /*2330*/  STG.E desc[UR8][R4.64], R51 ;  /* 0x0000003304007986 */ /* 0x0007e4000c101908 */
.L_x_412:
[----:B------:R-:W-:Y:S05]  /*2340*/  BSYNC.RECONVERGENT B0 ;  /* 0x0000000000007941 */ /* 0x000fea0003800200 */
.L_x_411:
[----:B------:R-:W-:Y:S04]  /*2350*/  BSSY.RECONVERGENT B0, `(.L_x_413) ;  /* 0x000000a000007945 */ /* 0x000fe80003800200 */
[----:B------:R-:W-:Y:S05]  /*2360*/  @!P0 BRA `(.L_x_414) ;  /* 0x0000000000208947 */ /* 0x000fea0003800000 */
[----:B------:R-:W0:Y:S01]  /*2370*/  LDCU.64 UR4, c[0x0][0x398] ;  /* 0x00007300ff0477ac */ /* 0x000e220008000a00 */
[----:B------:R-:W4:Y:S01]  /*2380*/  LDCU.64 UR6, c[0x0][0x3a0] ;  /* 0x00007400ff0677ac */ /* 0x000f220008000a00 */
[C---:B0123--:R-:W-:Y:S02]  /*2390*/  LEA R2, P0, R34.reuse, UR4, 0x3 ;  /* 0x0000000422027c11 */ /* 0x04ffe4000f8018ff */
[C---:B----4-:R-:W-:Y:S02]  /*23a0*/  LEA R4, P2, R34.reuse, UR6, 0x2 ;  /* 0x0000000622047c11 */ /* 0x050fe4000f8410ff */
[C-C-:B------:R-:W-:Y:S02]  /*23b0*/  LEA.HI.X R3, R34.reuse, UR5, R35.reuse, 0x3, P0 ;  /* 0x0000000522037c11 */ /* 0x140fe400080f1c23 */
[----:B------:R-:W-:-:S03]  /*23c0*/  LEA.HI.X R5, R34, UR7, R35, 0x2, P2 ;  /* 0x0000000722057c11 */ /* 0x000fc600090f1423 */
[----:B------:R4:W-:Y:S04]  /*23d0*/  STG.E.64 desc[UR8][R2.64], R14 ;  /* 0x0000000e02007986 */ /* 0x0009e8000c101b08 */
[----:B------:R4:W-:Y:S02]  /*23e0*/  STG.E desc[UR8][R4.64], R50 ;  /* 0x0000003204007986 */ /* 0x0009e4000c101908 */
.L_x_414:
[----:B------:R-:W-:Y:S05]  /*23f0*/  BSYNC.RECONVERGENT B0 ;  /* 0x0000000000007941 */ /* 0x000fea0003800200 */
.L_x_413:
[----:B------:R-:W-:Y:S04]  /*2400*/  BSSY.RECONVERGENT B0, `(.L_x_415) ;  /* 0x000000a000007945 */ /* 0x000fe80003800200 */
[----:B------:R-:W-:Y:S05]  /*2410*/  @!P3 BRA `(.L_x_416) ;  /* 0x000000000020b947 */ /* 0x000fea0003800000 */
[----:B------:R-:W0:Y:S01]  /*2420*/  LDCU.64 UR4, c[0x0][0x398] ;  /* 0x00007300ff0477ac */ /* 0x000e220008000a00 */
[----:B------:R-:W5:Y:S01]  /*2430*/  LDCU.64 UR6, c[0x0][0x3a0] ;  /* 0x00007400ff0677ac */ /* 0x000f620008000a00 */
[C---:B01234-:R-:W-:Y:S02]  /*2440*/  LEA R2, P0, R36.reuse, UR4, 0x3 ;  /* 0x0000000424027c11 */ /* 0x05ffe4000f8018ff */
[C---:B-----5:R-:W-:Y:S02]  /*2450*/  LEA R4, P2, R36.reuse, UR6, 0x2 ;  /* 0x0000000624047c11 */ /* 0x060fe4000f8410ff */
[C-C-:B------:R-:W-:Y:S02]  /*2460*/  LEA.HI.X R3, R36.reuse, UR5, R37.reuse, 0x3, P0 ;  /* 0x0000000524037c11 */ /* 0x140fe400080f1c25 */
[----:B------:R-:W-:-:S03]  /*2470*/  LEA.HI.X R5, R36, UR7, R37, 0x2, P2 ;  /* 0x0000000724057c11 */ /* 0x000fc600090f1425 */
[----:B------:R0:W-:Y:S04]  /*2480*/  STG.E.64 desc[UR8][R2.64], R16 ;  /* 0x0000001002007986 */ /* 0x0001e8000c101b08 */
[----:B------:R0:W-:Y:S02]  /*2490*/  STG.E desc[UR8][R4.64], R49 ;  /* 0x0000003104007986 */ /* 0x0001e4000c101908 */
.L_x_416:
[----:B------:R-:W-:Y:S05]  /*24a0*/  BSYNC.RECONVERGENT B0 ;  /* 0x0000000000007941 */ /* 0x000fea0003800200 */
.L_x_415:
        /* <DEDUP_REMOVED lines=10> */
.L_x_418:
[----:B------:R-:W-:Y:S05]  /*2550*/  BSYNC.RECONVERGENT B0 ;  /* 0x0000000000007941 */ /* 0x000fea0003800200 */
.L_x_417:
        /* <DEDUP_REMOVED lines=10> */
.L_x_420:
[----:B------:R-:W-:Y:S05]  /*2600*/  BSYNC.RECONVERGENT B0 ;  /* 0x0000000000007941 */ /* 0x000fea0003800200 */
.L_x_419:
[----:B------:R-:W-:Y:S05]  /*2610*/  @!P1 EXIT ;  /* 0x000000000000994d */ /* 0x000fea0003800000 */
[----:B------:R-:W0:Y:S01]  /*2620*/  LDCU.64 UR4, c[0x0][0x398] ;  /* 0x00007300ff0477ac */ /* 0x000e220008000a00 */
[----:B------:R-:W5:Y:S01]  /*2630*/  LDCU.64 UR6, c[0x0][0x3a0] ;  /* 0x00007400ff0677ac */ /* 0x000f620008000a00 */
[C---:B01234-:R-:W-:Y:S02]  /*2640*/  LEA R2, P0, R42.reuse, UR4, 0x3 ;  /* 0x000000042a027c11 */ /* 0x05ffe4000f8018ff */
[C---:B-----5:R-:W-:Y:S02]  /*2650*/  LEA R4, P1, R42.reuse, UR6, 0x2 ;  /* 0x000000062a047c11 */ /* 0x060fe4000f8210ff */
[C-C-:B------:R-:W-:Y:S02]  /*2660*/  LEA.HI.X R3, R42.reuse, UR5, R43.reuse, 0x3, P0 ;  /* 0x000000052a037c11 */ /* 0x140fe400080f1c2b */
[----:B------:R-:W-:-:S03]  /*2670*/  LEA.HI.X R5, R42, UR7, R43, 0x2, P1 ;  /* 0x000000072a057c11 */ /* 0x000fc600088f142b */
[----:B------:R-:W-:Y:S04]  /*2680*/  STG.E.64 desc[UR8][R2.64], R22 ;  /* 0x0000001602007986 */ /* 0x000fe8000c101b08 */
[----:B------:R-:W-:Y:S01]  /*2690*/  STG.E desc[UR8][R4.64], R28 ;  /* 0x0000001c04007986 */ /* 0x000fe2000c101908 */
[----:B------:R-:W-:Y:S05]  /*26a0*/  EXIT ;  /* 0x000000000000794d */ /* 0x000fea0003800000 */
.L_x_399:
[----:B------:R-:W0:Y:S01]  /*26b0*/  S2R R54, SR_TID.X ;  /* 0x0000000000367919 */ /* 0x000e220000002100 */
[----:B------:R-:W1:Y:S01]  /*26c0*/  LDCU.64 UR4, c[0x0][0x380] ;  /* 0x00007000ff0477ac */ /* 0x000e620008000a00 */
[C---:B0-----:R-:W-:Y:S02]  /*26d0*/  LOP3.LUT R4, R54.reuse, 0x1f, RZ, 0xc0, !PT ;  /* 0x0000001f36047812 */ /* 0x041fe400078ec0ff */
[----:B------:R-:W-:-:S05]  /*26e0*/  LOP3.LUT R5, R54, 0x3e0, RZ, 0xc0, !PT ;  /* 0x000003e036057812 */ /* 0x000fca00078ec0ff */
[----:B------:R-:W-:-:S05]  /*26f0*/  IMAD R5, R5, 0x9, R4 ;  /* 0x0000000905057824 */ /* 0x000fca00078e0204 */
[----:B------:R-:W-:-:S05]  /*2700*/  IADD3 R5, P0, PT, R2, R5, RZ ;  /* 0x0000000502057210 */ /* 0x000fca0007f1e0ff */
[----:B------:R-:W-:Y:S01]  /*2710*/  IMAD.X R2, RZ, RZ, R3, P0 ;  /* 0x000000ffff027224 */ /* 0x000fe200000e0603 */
[----:B-1----:R-:W-:-:S04]  /*2720*/  LEA R4, P0, R5, UR4, 0x3 ;  /* 0x0000000405047c11 */ /* 0x002fc8000f8018ff */
[----:B------:R-:W-:-:S05]  /*2730*/  LEA.HI.X R5, R5, UR5, R2, 0x3, P0 ;  /* 0x0000000505057c11 */ /* 0x000fca00080f1c02 */
[----:B------:R-:W2:Y:S04]  /*2740*/  LDG.E.64.CONSTANT R6, desc[UR8][R4.64] ;  /* 0x0000000804067981 */ /* 0x000ea8000c1e9b00 */
[----:B------:R-:W3:Y:S04]  /*2750*/  LDG.E.64.CONSTANT R8, desc[UR8][R4.64+0x100] ;  /* 0x0001000804087981 */ /* 0x000ee8000c1e9b00 */
[----:B------:R-:W4:Y:S04]  /*2760*/  LDG.E.64.CONSTANT R10, desc[UR8][R4.64+0x200] ;  /* 0x00020008040a7981 */ /* 0x000f28000c1e9b00 */
[----:B------:R-:W5:Y:S04]  /*2770*/  LDG.E.64.CONSTANT R12, desc[UR8][R4.64+0x300] ;  /* 0x00030008040c7981 */ /* 0x000f68000c1e9b00 */
[----:B------:R-:W5:Y:S04]  /*2780*/  LDG.E.64.CONSTANT R14, desc[UR8][R4.64+0x400] ;  /* 0x00040008040e7981 */ /* 0x000f68000c1e9b00 */
[----:B------:R-:W5:Y:S04]  /*2790*/  LDG.E.64.CONSTANT R16, desc[UR8][R4.64+0x500] ;  /* 0x0005000804107981 */ /* 0x000f68000c1e9b00 */
[----:B------:R-:W5:Y:S04]  /*27a0*/  LDG.E.64.CONSTANT R28, desc[UR8][R4.64+0x600] ;  /* 0x00060008041c7981 */ /* 0x000f68000c1e9b00 */
[----:B------:R-:W5:Y:S04]  /*27b0*/  LDG.E.64.CONSTANT R30, desc[UR8][R4.64+0x700] ;  /* 0x00070008041e7981 */ /* 0x000f68000c1e9b00 */
[----:B------:R-:W5:Y:S01]  /*27c0*/  LDG.E.64.CONSTANT R32, desc[UR8][R4.64+0x800] ;  /* 0x0008000804207981 */ /* 0x000f62000c1e9b00 */
[----:B------:R-:W-:-:S02]  /*27d0*/  ISETP.NE.AND P5, PT, R54, RZ, PT ;  /* 0x000000ff3600720c */ /* 0x000fc40003fa5270 */
[----:B------:R-:W-:-:S11]  /*27e0*/  CS2R R26, SRZ ;  /* 0x00000000001a7805 */ /* 0x000fd6000001ff00 */
[----:B------:R-:W0:Y:S02]  /*27f0*/  @!P5 LDC.64 R2, c[0x0][0x380] ;  /* 0x0000e000ff02db82 */ /* 0x000e240000000a00 */
[----:B0-----:R-:W-:-:S05]  /*2800*/  @!P5 IMAD.WIDE.U32 R2, R0, 0x4800, R2 ;  /* 0x000048000002d825 */ /* 0x001fca00078e0002 */
[----:B------:R0:W5:Y:S01]  /*2810*/  @!P5 LDG.E.64.CONSTANT R26, desc[UR8][R2.64+-0x8] ;  /* 0xfffff808021ad981 */ /* 0x000162000c1e9b00 */
[----:B------:R-:W1:Y:S01]  /*2820*/  S2UR UR5, SR_CgaCtaId ;  /* 0x00000000000579c3 */ /* 0x000e620000008800 */
[----:B------:R-:W-:Y:S01]  /*2830*/  SHF.R.U32.HI R34, RZ, 0x5, R54 ;  /* 0x00000005ff227819 */ /* 0x000fe20000011636 */
[----:B------:R-:W-:Y:S01]  /*2840*/  UMOV UR4, 0x400 ;  /* 0x0000040000047882 */ /* 0x000fe20000000000 */
[----:B------:R-:W1:Y:S01]  /*2850*/  S2R R57, SR_LANEID ;  /* 0x0000000000397919 */ /* 0x000e620000000000 */
[----:B------:R-:W-:-:S04]  /*2860*/  ISETP.NE.AND P0, PT, R54, RZ, PT ;  /* 0x000000ff3600720c */ /* 0x000fc80003f05270 */
[----:B0-----:R-:W0:Y:S01]  /*2870*/  LDC R3, c[0x0][0x390] ;  /* 0x0000e400ff037b82 */ /* 0x001e220000000800 */
[----:B-1----:R-:W-:Y:S01]  /*2880*/  ULEA UR4, UR5, UR4, 0x18 ;  /* 0x0000000405047291 */ /* 0x002fe2000f8ec0ff */
[----:B------:R-:W-:-:S04]  /*2890*/  IMAD R4, R34, 0x120, R57 ;  /* 0x0000012022047824 */ /* 0x000fc800078e0239 */
[----:B------:R-:W-:Y:S01]  /*28a0*/  IMAD R19, R57, 0x8, R4 ;  /* 0x0000000839137824 */ /* 0x000fe200078e0204 */
[----:B------:R-:W-:-:S05]  /*28b0*/  LEA R5, R4, UR4, 0x3 ;  /* 0x0000000404057c11 */ /* 0x000fca000f8e18ff */
[--C-:B------:R-:W-:Y:S02]  /*28c0*/  IMAD R2, R57, 0x40, R5.reuse ;  /* 0x0000004039027824 */ /* 0x100fe400078e0205 */
[----:B------:R-:W-:Y:S01]  /*28d0*/  IMAD R4, R4, -0x4, R5 ;  /* 0xfffffffc04047824 */ /* 0x000fe200078e0205 */
[----:B--2---:R1:W-:Y:S04]  /*28e0*/  STS.64 [R5], R6 ;  /* 0x0000000605007388 */ /* 0x0043e80000000a00 */
[----:B---3--:R-:W-:Y:S04]  /*28f0*/  STS.64 [R5+0x100], R8 ;  /* 0x0001000805007388 */ /* 0x008fe80000000a00 */
[----:B----4-:R-:W-:Y:S04]  /*2900*/  STS.64 [R5+0x200], R10 ;  /* 0x0002000a05007388 */ /* 0x010fe80000000a00 */
[----:B-----5:R-:W-:Y:S01]  /*2910*/  STS.64 [R5+0x300], R12 ;  /* 0x0003000c05007388 */ /* 0x020fe20000000a00 */
[----:B-1----:R-:W-:-:S03]  /*2920*/  IMAD R6, R19, -0x4, R2 ;  /* 0xfffffffc13067824 */ /* 0x002fc600078e0202 */
[----:B------:R-:W-:Y:S04]  /*2930*/  STS.64 [R5+0x400], R14 ;  /* 0x0004000e05007388 */ /* 0x000fe80000000a00 */
[----:B------:R-:W-:Y:S04]  /*2940*/  STS.64 [R5+0x500], R16 ;  /* 0x0005001005007388 */ /* 0x000fe80000000a00 */
[----:B------:R-:W-:Y:S04]  /*2950*/  STS.64 [R5+0x600], R28 ;  /* 0x0006001c05007388 */ /* 0x000fe80000000a00 */
[----:B------:R-:W-:Y:S04]  /*2960*/  STS.64 [R5+0x700], R30 ;  /* 0x0007001e05007388 */ /* 0x000fe80000000a00 */
[----:B------:R1:W-:Y:S01]  /*2970*/  STS.64 [R5+0x800], R32 ;  /* 0x0008002005007388 */ /* 0x0003e20000000a00 */
[----:B------:R-:W-:-:S03]  /*2980*/  NOP ;  /* 0x0000000000007918 */ /* 0x000fc60000000000 */
[----:B------:R-:W-:Y:S04]  /*2990*/  LDS.64 R24, [R2+0x40] ;  /* 0x0000400002187984 */ /* 0x000fe80000000a00 */
[----:B------:R-:W-:Y:S01]  /*29a0*/  LDS.64 R22, [R2] ;  /* 0x0000000002167984 */ /* 0x000fe20000000a00 */
[----:B-1----:R-:W-:-:S03]  /*29b0*/  LEA R5, R54, UR4, 0x3 ;  /* 0x0000000436057c11 */ /* 0x002fc6000f8e18ff */
[----:B------:R-:W1:Y:S04]  /*29c0*/  LDS.64 R20, [R2+0x8] ;  /* 0x0000080002147984 */ /* 0x000e680000000a00 */
[----:B------:R-:W2:Y:S04]  /*29d0*/  LDS.64 R18, [R2+0x10] ;  /* 0x0000100002127984 */ /* 0x000ea80000000a00 */
[----:B------:R-:W3:Y:S04]  /*29e0*/  LDS.64 R16, [R2+0x18] ;  /* 0x0000180002107984 */ /* 0x000ee80000000a00 */
[----:B------:R-:W-:Y:S04]  /*29f0*/  LDS.64 R14, [R2+0x20] ;  /* 0x00002000020e7984 */ /* 0x000fe80000000a00 */
[----:B------:R-:W4:Y:S04]  /*2a00*/  LDS.64 R12, [R2+0x28] ;  /* 0x00002800020c7984 */ /* 0x000f280000000a00 */
[----:B------:R-:W-:Y:S04]  /*2a10*/  LDS.64 R10, [R2+0x30] ;  /* 0x00003000020a7984 */ /* 0x000fe80000000a00 */
[----:B------:R-:W-:Y:S01]  /*2a20*/  LDS.64 R8, [R2+0x38] ;  /* 0x0000380002087984 */ /* 0x000fe20000000a00 */
[----:B------:R-:W-:Y:S01]  /*2a30*/  BAR.SYNC.DEFER_BLOCKING 0x0 ;  /* 0x0000000000007b1d */ /* 0x000fe20000010000 */
[----:B-1----:R-:W-:-:S04]  /*2a40*/  ISETP.NE.U32.AND P1, PT, R22, R20, PT ;  /* 0x000000141600720c */ /* 0x002fc80003f25070 */
[----:B------:R-:W-:Y:S02]  /*2a50*/  ISETP.NE.AND.EX P1, PT, R23, R21, PT, P1 ;  /* 0x000000151700720c */ /* 0x000fe40003f25310 */
[----:B--2---:R-:W-:Y:S02]  /*2a60*/  ISETP.NE.U32.AND P2, PT, R20, R18, PT ;  /* 0x000000121400720c */ /* 0x004fe40003f45070 */
[----:B---3--:R-:W-:Y:S02]  /*2a70*/  ISETP.NE.U32.AND P4, PT, R18, R16, PT ;  /* 0x000000101200720c */ /* 0x008fe40003f85070 */
[----:B------:R-:W-:Y:S01]  /*2a80*/  ISETP.NE.AND.EX P2, PT, R21, R19, PT, P2 ;  /* 0x000000131500720c */ /* 0x000fe20003f45320 */
[----:B0-----:R-:W-:Y:S01]  /*2a90*/  STS [R4], R3 ;  /* 0x0000000304007388 */ /* 0x001fe20000000800 */
[----:B------:R-:W-:-:S03]  /*2aa0*/  ISETP.NE.AND.EX P4, PT, R19, R17, PT, P4 ;  /* 0x000000111300720c */ /* 0x000fc60003f85340 */
[----:B------:R-:W-:Y:S01]  /*2ab0*/  STS [R4+0x80], R3 ;  /* 0x0000800304007388 */ /* 0x000fe20000000800 */
[----:B----4-:R-:W-:Y:S02]  /*2ac0*/  ISETP.NE.U32.AND P6, PT, R14, R12, PT ;  /* 0x0000000c0e00720c */ /* 0x010fe40003fc5070 */
[----:B------:R-:W-:Y:S01]  /*2ad0*/  SEL R43, RZ, 0x1, !P4 ;  /* 0x00000001ff2b7807 */ /* 0x000fe20006000000 */
[----:B------:R-:W-:Y:S04]  /*2ae0*/  STS [R4+0x100], R3 ;  /* 0x0001000304007388 */ /* 0x000fe80000000800 */
[----:B------:R-:W-:Y:S04]  /*2af0*/  STS [R4+0x180], R3 ;  /* 0x0001800304007388 */ /* 0x000fe80000000800 */
[----:B------:R-:W-:Y:S04]  /*2b00*/  STS [R4+0x200], R3 ;  /* 0x0002000304007388 */ /* 0x000fe80000000800 */
[----:B------:R-:W-:Y:S04]  /*2b10*/  STS [R4+0x280], R3 ;  /* 0x0002800304007388 */ /* 0x000fe80000000800 */
[----:B------:R-:W-:Y:S04]  /*2b20*/  STS [R4+0x300], R3 ;  /* 0x0003000304007388 */ /* 0x000fe80000000800 */
[----:B------:R-:W-:Y:S04]  /*2b30*/  STS [R4+0x380], R3 ;  /* 0x0003800304007388 */ /* 0x000fe80000000800 */
[----:B------:R-:W-:Y:S01]  /*2b40*/  STS [R4+0x400], R3 ;  /* 0x0004000304007388 */ /* 0x000fe20000000800 */
[----:B------:R-:W-:-:S03]  /*2b50*/  NOP ;  /* 0x0000000000007918 */ /* 0x000fc60000000000 */
[----:B------:R-:W0:Y:S04]  /*2b60*/  LDS R53, [R6] ;  /* 0x0000000006357984 */ /* 0x000e280000000800 */
[----:B------:R-:W1:Y:S04]  /*2b70*/  LDS R52, [R6+0x4] ;  /* 0x0000040006347984 */ /* 0x000e680000000800 */
[----:B------:R-:W2:Y:S04]  /*2b80*/  LDS R51, [R6+0x8] ;  /* 0x0000080006337984 */ /* 0x000ea80000000800 */
[----:B------:R-:W3:Y:S04]  /*2b90*/  LDS R50, [R6+0xc] ;  /* 0x00000c0006327984 */ /* 0x000ee80000000800 */
[----:B------:R-:W4:Y:S04]  /*2ba0*/  LDS R49, [R6+0x10] ;  /* 0x0000100006317984 */ /* 0x000f280000000800 */
[----:B------:R-:W5:Y:S04]  /*2bb0*/  LDS R48, [R6+0x14] ;  /* 0x0000140006307984 */ /* 0x000f680000000800 */
[----:B------:R-:W-:Y:S04]  /*2bc0*/  LDS R47, [R6+0x18] ;  /* 0x00001800062f7984 */ /* 0x000fe80000000800 */
[----:B------:R-:W-:Y:S04]  /*2bd0*/  LDS R45, [R6+0x1c] ;  /* 0x00001c00062d7984 */ /* 0x000fe80000000800 */
[----:B------:R-:W-:Y:S01]  /*2be0*/  LDS R2, [R6+0x20] ;  /* 0x0000200006027984 */ /* 0x000fe20000000800 */
[----:B------:R-:W-:Y:S01]  /*2bf0*/  BAR.SYNC.DEFER_BLOCKING 0x0 ;  /* 0x0000000000007b1d */ /* 0x000fe20000010000 */
[----:B0-----:R-:W-:-:S05]  /*2c00*/  SEL R3, R53, RZ, !P1 ;  /* 0x000000ff35037207 */ /* 0x001fca0004800000 */
[----:B-1----:R-:W-:-:S05]  /*2c10*/  IMAD.IADD R3, R52, 0x1, R3 ;  /* 0x0000000134037824 */ /* 0x002fca00078e0203 */
[----:B------:R-:W-:-:S05]  /*2c20*/  SEL R4, R3, RZ, !P2 ;  /* 0x000000ff03047207 */ /* 0x000fca0005000000 */
[----:B--2---:R-:W-:Y:S01]  /*2c30*/  IMAD.IADD R4, R51, 0x1, R4 ;  /* 0x0000000133047824 */ /* 0x004fe200078e0204 */
[----:B------:R-:W-:Y:S04]  /*2c40*/  STS.64 [R5+0x8d8], R24 ;  /* 0x0008d81805007388 */ /* 0x000fe80000000a00 */
[----:B------:R-:W-:Y:S01]  /*2c50*/  SEL R3, R4, RZ, !P4 ;  /* 0x000000ff04037207 */ /* 0x000fe20006000000 */
[----:B------:R-:W-:Y:S01]  /*2c60*/  BAR.SYNC.DEFER_BLOCKING 0x0 ;  /* 0x0000000000007b1d */ /* 0x000fe20000010000 */
[----:B------:R-:W-:-:S03]  /*2c70*/  ISETP.NE.U32.AND P4, PT, R8, R24, PT ;  /* 0x000000180800720c */ /* 0x000fc60003f85070 */
[----:B---3--:R-:W-:Y:S01]  /*2c80*/  IMAD.IADD R3, R50, 0x1, R3 ;  /* 0x0000000132037824 */ /* 0x008fe200078e0203 */
[----:B------:R-:W-:Y:S01]  /*2c90*/  ISETP.NE.AND.EX P4, PT, R9, R25, PT, P4 ;  /* 0x000000190900720c */ /* 0x000fe20003f85340 */
[----:B------:R0:W1:Y:S01]  /*2ca0*/  @P0 LDS.64 R26, [R5+0x8d0] ;  /* 0x0008d000051a0984 */ /* 0x0000620000000a00 */
[----:B------:R-:W-:-:S04]  /*2cb0*/  ISETP.NE.U32.AND P0, PT, R16, R14, PT ;  /* 0x0000000e1000720c */ /* 0x000fc80003f05070 */
[----:B------:R-:W-:Y:S02]  /*2cc0*/  ISETP.NE.AND.EX P0, PT, R17, R15, PT, P0 ;  /* 0x0000000f1100720c */ /* 0x000fe40003f05300 */
[----:B0-----:R-:W-:Y:S02]  /*2cd0*/  SEL R5, RZ, 0x1, !P1 ;  /* 0x00000001ff057807 */ /* 0x001fe40004800000 */
[----:B------:R-:W-:Y:S02]  /*2ce0*/  SEL R4, R3, RZ, !P0 ;  /* 0x000000ff03047207 */ /* 0x000fe40004000000 */
[----:B------:R-:W-:Y:S02]  /*2cf0*/  ISETP.NE.AND.EX P1, PT, R15, R13, PT, P6 ;  /* 0x0000000d0f00720c */ /* 0x000fe40003f25360 */
[----:B------:R-:W-:Y:S01]  /*2d00*/  ISETP.NE.U32.AND P6, PT, R12, R10, PT ;  /* 0x0000000a0c00720c */ /* 0x000fe20003fc5070 */
[----:B----4-:R-:W-:Y:S01]  /*2d10*/  IMAD.IADD R4, R49, 0x1, R4 ;  /* 0x0000000131047824 */ /* 0x010fe200078e0204 */
[----:B------:R-:W-:-:S04]  /*2d20*/  SEL R28, RZ, 0x1, !P1 ;  /* 0x00000001ff1c7807 */ /* 0x000fc80004800000 */
[----:B------:R-:W-:-:S05]  /*2d30*/  SEL R3, R4, RZ, !P1 ;  /* 0x000000ff04037207 */ /* 0x000fca0004800000 */
[----:B-----5:R-:W-:Y:S01]  /*2d40*/  IMAD.IADD R3, R48, 0x1, R3 ;  /* 0x0000000130037824 */ /* 0x020fe200078e0203 */
[----:B-1----:R-:W-:-:S04]  /*2d50*/  ISETP.NE.U32.AND P3, PT, R26, R22, PT ;  /* 0x000000161a00720c */ /* 0x002fc80003f65070 */
[----:B------:R-:W-:-:S04]  /*2d60*/  ISETP.NE.AND.EX P3, PT, R27, R23, PT, P3 ;  /* 0x000000171b00720c */ /* 0x000fc80003f65330 */
[----:B------:R-:W-:-:S04]  /*2d70*/  SEL R6, RZ, 0x1, !P3 ;  /* 0x00000001ff067807 */ /* 0x000fc80005800000 */
[----:B------:R-:W-:Y:S02]  /*2d80*/  IADD3 R6, P3, PT, R5, R6, RZ ;  /* 0x0000000605067210 */ /* 0x000fe40007f7e0ff */
[----:B------:R-:W-:Y:S02]  /*2d90*/  SEL R5, RZ, 0x1, !P2 ;  /* 0x00000001ff057807 */ /* 0x000fe40005000000 */
[----:B------:R-:W-:Y:S01]  /*2da0*/  ISETP.NE.AND.EX P2, PT, R13, R11, PT, P6 ;  /* 0x0000000b0d00720c */ /* 0x000fe20003f45360 */
[----:B------:R-:W-:Y:S01]  /*2db0*/  IMAD.X R46, RZ, RZ, RZ, P3 ;  /* 0x000000ffff2e7224 */ /* 0x000fe200018e06ff */
[----:B------:R-:W-:Y:S02]  /*2dc0*/  ISETP.NE.U32.AND P3, PT, R10, R8, PT ;  /* 0x000000080a00720c */ /* 0x000fe40003f65070 */
[----:B------:R-:W-:Y:S02]  /*2dd0*/  SEL R4, R3, RZ, !P2 ;  /* 0x000000ff03047207 */ /* 0x000fe40005000000 */
[----:B------:R-:W-:-:S02]  /*2de0*/  IADD3 R6, P6, PT, R6, R5, RZ ;  /* 0x0000000506067210 */ /* 0x000fc40007fde0ff */
[----:B------:R-:W-:Y:S01]  /*2df0*/  ISETP.NE.AND.EX P3, PT, R11, R9, PT, P3 ;  /* 0x000000090b00720c */ /* 0x000fe20003f65330 */
[----:B------:R-:W-:Y:S02]  /*2e00*/  IMAD.IADD R4, R47, 0x1, R4 ;  /* 0x000000012f047824 */ /* 0x000fe400078e0204 */
[----:B------:R-:W-:Y:S01]  /*2e10*/  IMAD.X R46, RZ, RZ, R46, P6 ;  /* 0x000000ffff2e7224 */ /* 0x000fe200030e062e */
[----:B------:R-:W-:Y:S02]  /*2e20*/  IADD3 R43, P6, PT, R6, R43, RZ ;  /* 0x0000002b062b7210 */ /* 0x000fe40007fde0ff */
[----:B------:R-:W-:Y:S02]  /*2e30*/  SEL R4, R4, RZ, !P3 ;  /* 0x000000ff04047207 */ /* 0x000fe40005800000 */
[----:B------:R-:W-:Y:S01]  /*2e40*/  SEL R6, RZ, 0x1, !P0 ;  /* 0x00000001ff067807 */ /* 0x000fe20004000000 */
[----:B------:R-:W-:Y:S01]  /*2e50*/  IMAD.X R44, RZ, RZ, R46, P6 ;  /* 0x000000ffff2c7224 */ /* 0x000fe200030e062e */
[----:B------:R-:W-:Y:S01]  /*2e60*/  ISETP.NE.AND P6, PT, R34, 0x4, PT ;  /* 0x000000042200780c */ /* 0x000fe20003fc5270 */
[----:B------:R-:W-:Y:S01]  /*2e70*/  IMAD.IADD R4, R45, 0x1, R4 ;  /* 0x000000012d047824 */ /* 0x000fe200078e0204 */
[----:B------:R-:W-:-:S02]  /*2e80*/  IADD3 R41, P0, PT, R43, R6, RZ ;  /* 0x000000062b297210 */ /* 0x000fc40007f1e0ff */
[----:B------:R-:W-:Y:S02]  /*2e90*/  SEL R6, RZ, 0x1, !P2 ;  /* 0x00000001ff067807 */ /* 0x000fe40005000000 */
[----:B------:R-:W-:Y:S01]  /*2ea0*/  SEL R3, R4, RZ, !P4 ;  /* 0x000000ff04037207 */ /* 0x000fe20006000000 */
[----:B------:R-:W-:Y:S01]  /*2eb0*/  IMAD.X R42, RZ, RZ, R44, P0 ;  /* 0x000000ffff2a7224 */ /* 0x000fe200000e062c */
[----:B------:R-:W-:Y:S02]  /*2ec0*/  IADD3 R39, P1, PT, R41, R28, RZ ;  /* 0x0000001c29277210 */ /* 0x000fe40007f3e0ff */
[----:B------:R-:W-:Y:S01]  /*2ed0*/  SEL R4, RZ, 0x1, !P3 ;  /* 0x00000001ff047807 */ /* 0x000fe20005800000 */
[----:B------:R-:W-:Y:S01]  /*2ee0*/  IMAD.IADD R2, R2, 0x1, R3 ;  /* 0x0000000102027824 */ /* 0x000fe200078e0203 */
[----:B------:R-:W-:Y:S01]  /*2ef0*/  IADD3 R37, P0, PT, R39, R6, RZ ;  /* 0x0000000627257210 */ /* 0x000fe20007f1e0ff */
[----:B------:R-:W-:Y:S01]  /*2f00*/  IMAD.X R40, RZ, RZ, R42, P1 ;  /* 0x000000ffff287224 */ /* 0x000fe200008e062a */
[----:B------:R-:W-:-:S02]  /*2f10*/  SEL R28, RZ, 0x1, !P4 ;  /* 0x00000001ff1c7807 */ /* 0x000fc40006000000 */
[----:B------:R-:W-:Y:S01]  /*2f20*/  IADD3 R35, P1, PT, R37, R4, RZ ;  /* 0x0000000425237210 */ /* 0x000fe20007f3e0ff */
[----:B------:R-:W-:Y:S01]  /*2f30*/  IMAD.X R38, RZ, RZ, R40, P0 ;  /* 0x000000ffff267224 */ /* 0x000fe200000e0628 */
[----:B------:R-:W0:Y:S01]  /*2f40*/  SHFL.UP PT, R5, R2, 0x1, RZ ;  /* 0x0420000002057989 */ /* 0x000e2200000e00ff */
[----:B------:R-:W-:Y:S02]  /*2f50*/  ISETP.NE.AND P2, PT, R57, 0x1f, PT ;  /* 0x0000001f3900780c */ /* 0x000fe40003f45270 */
[----:B------:R-:W-:Y:S01]  /*2f60*/  IADD3 R28, P0, PT, R35, R28, RZ ;  /* 0x0000001c231c7210 */ /* 0x000fe20007f1e0ff */
[----:B------:R-:W-:Y:S01]  /*2f70*/  IMAD.X R36, RZ, RZ, R38, P1 ;  /* 0x000000ffff247224 */ /* 0x000fe200008e0626 */
[----:B------:R-:W-:Y:S02]  /*2f80*/  ISETP.GE.AND P1, PT, R57, 0x1, PT ;  /* 0x000000013900780c */ /* 0x000fe40003f26270 */
[----:B------:R-:W-:Y:S01]  /*2f90*/  ISETP.NE.AND P4, PT, R34, 0x5, PT ;  /* 0x000000052200780c */ /* 0x000fe20003f85270 */
[----:B------:R-:W-:Y:S01]  /*2fa0*/  IMAD.X R29, RZ, RZ, R36, P0 ;  /* 0x000000ffff1d7224 */ /* 0x000fe200000e0624 */
[----:B------:R-:W1:Y:S01]  /*2fb0*/  SHFL.UP PT, R3, R28, 0x1, RZ ;  /* 0x042000001c037989 */ /* 0x000e6200000e00ff */
[----:B------:R-:W-:-:S02]  /*2fc0*/  ISETP.NE.U32.AND P0, PT, R28, RZ, PT ;  /* 0x000000ff1c00720c */ /* 0x000fc40003f05070 */
[C---:B------:R-:W-:Y:S01]  /*2fd0*/  ISETP.NE.AND P3, PT, R34.reuse, 0x6, PT ;  /* 0x000000062200780c */ /* 0x040fe20003f65270 */
[----:B------:R-:W2:Y:S01]  /*2fe0*/  SHFL.UP PT, R4, R29, 0x1, RZ ;  /* 0x042000001d047989 */ /* 0x000ea200000e00ff */
[----:B------:R-:W-:Y:S02]  /*2ff0*/  ISETP.NE.AND.EX P0, PT, R29, RZ, PT, P0 ;  /* 0x000000ff1d00720c */ /* 0x000fe40003f05300 */
[----:B------:R-:W-:Y:S02]  /*3000*/  @!P2 LEA R58, R34, UR4, 0x4 ;  /* 0x00000004223aac11 */ /* 0x000fe4000f8e20ff */
[----:B0-----:R-:W-:-:S04]  /*3010*/  SEL R5, R5, RZ, !P0 ;  /* 0x000000ff05057207 */ /* 0x001fc80004000000 */
[----:B------:R-:W-:-:S05]  /*3020*/  SEL R5, R5, RZ, P1 ;  /* 0x000000ff05057207 */ /* 0x000fca0000800000 */
[----:B------:R-:W-:Y:S01]  /*3030*/  IMAD.IADD R5, R2, 0x1, R5 ;  /* 0x0000000102057824 */ /* 0x000fe200078e0205 */
[----:B-1----:R-:W-:Y:S02]  /*3040*/  SEL R3, R3, RZ, P1 ;  /* 0x000000ff03037207 */ /* 0x002fe40000800000 */
[----:B--2---:R-:W-:Y:S02]  /*3050*/  SEL R6, R4, RZ, P1 ;  /* 0x000000ff04067207 */ /* 0x004fe40000800000 */
[----:B------:R-:W0:Y:S01]  /*3060*/  SHFL.UP PT, R4, R5, 0x2, RZ ;  /* 0x0440000005047989 */ /* 0x000e2200000e00ff */
[----:B------:R-:W-:Y:S02]  /*3070*/  IADD3 R7, P0, PT, R3, R28, RZ ;  /* 0x0000001c03077210 */ /* 0x000fe40007f1e0ff */
[----:B------:R-:W-:-:S03]  /*3080*/  ISETP.GE.AND P1, PT, R57, 0x2, PT ;  /* 0x000000023900780c */ /* 0x000fc60003f26270 */
[----:B------:R-:W-:Y:S01]  /*3090*/  IMAD.X R6, R6, 0x1, R29, P0 ;  /* 0x0000000106067824 */ /* 0x000fe200000e061d */
[----:B------:R-:W1:Y:S01]  /*30a0*/  SHFL.UP PT, R2, R7, 0x2, RZ ;  /* 0x0440000007027989 */ /* 0x000e6200000e00ff */
[----:B------:R-:W-:-:S03]  /*30b0*/  ISETP.NE.U32.AND P0, PT, R7, RZ, PT ;  /* 0x000000ff0700720c */ /* 0x000fc60003f05070 */
[----:B------:R-:W2:Y:S01]  /*30c0*/  SHFL.UP PT, R3, R6, 0x2, RZ ;  /* 0x0440000006037989 */ /* 0x000ea200000e00ff */
[----:B------:R-:W-:-:S04]  /*30d0*/  ISETP.NE.AND.EX P0, PT, R6, RZ, PT, P0 ;  /* 0x000000ff0600720c */ /* 0x000fc80003f05300 */
[----:B0-----:R-:W-:-:S04]  /*30e0*/  SEL R4, R4, RZ, !P0 ;  /* 0x000000ff04047207 */ /* 0x001fc80004000000 */
[----:B------:R-:W-:Y:S02]  /*30f0*/  SEL R4, R4, RZ, P1 ;  /* 0x000000ff04047207 */ /* 0x000fe40000800000 */
[----:B-1----:R-:W-:-:S03]  /*3100*/  SEL R2, R2, RZ, P1 ;  /* 0x000000ff02027207 */ /* 0x002fc60000800000 */
[----:B------:R-:W-:Y:S01]  /*3110*/  IMAD.IADD R4, R5, 0x1, R4 ;  /* 0x0000000105047824 */ /* 0x000fe200078e0204 */
[----:B------:R-:W-:Y:S02]  /*3120*/  IADD3 R29, P0, PT, R2, R7, RZ ;  /* 0x00000007021d7210 */ /* 0x000fe40007f1e0ff */
[----:B--2---:R-:W-:Y:S02]  /*3130*/  SEL R3, R3, RZ, P1 ;  /* 0x000000ff03037207 */ /* 0x004fe40000800000 */
[----:B------:R-:W0:Y:S01]  /*3140*/  SHFL.UP PT, R5, R4, 0x4, RZ ;  /* 0x0480000004057989 */ /* 0x000e2200000e00ff */
[----:B------:R-:W-:Y:S02]  /*3150*/  ISETP.GE.AND P1, PT, R57, 0x4, PT ;  /* 0x000000043900780c */ /* 0x000fe40003f26270 */
        /* <DEDUP_REMOVED lines=18> */
[----:B0-----:R-:W-:Y:S02]  /*3280*/  SEL R4, R4, RZ, !P0 ;  /* 0x000000ff04047207 */ /* 0x001fe40004000000 */
[----:B-1----:R-:W-:Y:S02]  /*3290*/  SEL R2, R2, RZ, P1 ;  /* 0x000000ff02027207 */ /* 0x002fe40000800000 */
[----:B------:R-:W-:Y:S02]  /*32a0*/  SEL R4, R4, RZ, P1 ;  /* 0x000000ff04047207 */ /* 0x000fe40000800000 */
[----:B------:R-:W-:Y:S02]  /*32b0*/  IADD3 R6, P0, PT, R2, R7, RZ ;  /* 0x0000000702067210 */ /* 0x000fe40007f1e0ff */
[----:B--2---:R-:W-:Y:S01]  /*32c0*/  SEL R3, R3, RZ, P1 ;  /* 0x000000ff03037207 */ /* 0x004fe20000800000 */
[----:B------:R-:W-:Y:S01]  /*32d0*/  IMAD.IADD R55, R5, 0x1, R4 ;  /* 0x0000000105377824 */ /* 0x000fe200078e0204 */
[----:B------:R-:W-:Y:S01]  /*32e0*/  ISETP.GE.AND P1, PT, R57, 0x10, PT ;  /* 0x000000103900780c */ /* 0x000fe20003f26270 */
[----:B------:R-:W0:Y:S02]  /*32f0*/  SHFL.UP PT, R2, R6, 0x10, RZ ;  /* 0x0600000006027989 */ /* 0x000e2400000e00ff */
[----:B------:R-:W-:Y:S01]  /*3300*/  IMAD.X R28, R3, 0x1, R30, P0 ;  /* 0x00000001031c7824 */ /* 0x000fe200000e061e */
[----:B------:R-:W-:Y:S01]  /*3310*/  ISETP.NE.U32.AND P0, PT, R6, RZ, PT ;  /* 0x000000ff0600720c */ /* 0x000fe20003f05070 */
[----:B------:R-:W1:Y:S03]  /*3320*/  SHFL.UP PT, R4, R55, 0x10, RZ ;  /* 0x0600000037047989 */ /* 0x000e6600000e00ff */
[----:B------:R-:W-:Y:S01]  /*3330*/  ISETP.NE.AND.EX P0, PT, R28, RZ, PT, P0 ;  /* 0x000000ff1c00720c */ /* 0x000fe20003f05300 */
[----:B------:R-:W2:Y:S01]  /*3340*/  SHFL.UP PT, R3, R28, 0x10, RZ ;  /* 0x060000001c037989 */ /* 0x000ea200000e00ff */
[----:B0-----:R-:W-:-:S02]  /*3350*/  SEL R5, R2, RZ, P1 ;  /* 0x000000ff02057207 */ /* 0x001fc40000800000 */
[----:B-1----:R-:W-:Y:S02]  /*3360*/  SEL R2, R4, RZ, !P0 ;  /* 0x000000ff04027207 */ /* 0x002fe40004000000 */
[----:B------:R-:W-:Y:S02]  /*3370*/  IADD3 R4, P0, PT, R5, R6, RZ ;  /* 0x0000000605047210 */ /* 0x000fe40007f1e0ff */
[----:B--2---:R-:W-:Y:S02]  /*3380*/  SEL R3, R3, RZ, P1 ;  /* 0x000000ff03037207 */ /* 0x004fe40000800000 */
[----:B------:R-:W-:Y:S02]  /*3390*/  SEL R2, R2, RZ, P1 ;  /* 0x000000ff02027207 */ /* 0x000fe40000800000 */
[----:B------:R-:W-:Y:S01]  /*33a0*/  ISETP.NE.AND P1, PT, R34, 0x2, PT ;  /* 0x000000022200780c */ /* 0x000fe20003f25270 */
[----:B------:R-:W-:Y:S02]  /*33b0*/  IMAD.X R5, R3, 0x1, R28, P0 ;  /* 0x0000000103057824 */ /* 0x000fe400000e061c */
[----:B------:R-:W-:-:S03]  /*33c0*/  IMAD.IADD R55, R55, 0x1, R2 ;  /* 0x0000000137377824 */ /* 0x000fc600078e0202 */
[----:B------:R-:W-:Y:S04]  /*33d0*/  @!P2 STS.64 [R58], R4 ;  /* 0x000000043a00a388 */ /* 0x000fe80000000a00 */
[----:B------:R-:W-:Y:S01]  /*33e0*/  @!P2 STS [R58+0x8], R55 ;  /* 0x000008373a00a388 */ /* 0x000fe20000000800 */
[----:B------:R-:W-:Y:S06]  /*33f0*/  BAR.SYNC.DEFER_BLOCKING 0x0 ;  /* 0x0000000000007b1d */ /* 0x000fec0000010000 */
[----:B------:R-:W0:Y:S04]  /*3400*/  LDS.64 R28, [UR4+0x10] ;  /* 0x00001004ff1c7984 */ /* 0x000e280008000a00 */
[----:B------:R-:W1:Y:S04]  /*3410*/  LDS.64 R30, [UR4] ;  /* 0x00000004ff1e7984 */ /* 0x000e680008000a00 */
[----:B------:R-:W2:Y:S04]  /*3420*/  LDS R56, [UR4+0x8] ;  /* 0x00000804ff387984 */ /* 0x000ea80008000800 */
[----:B------:R-:W3:Y:S04]  /*3430*/  LDS.64 R32, [UR4+0x20] ;  /* 0x00002004ff207984 */ /* 0x000ee80008000a00 */
[----:B------:R-:W4:Y:S04]  /*3440*/  LDS R59, [UR4+0x18] ;  /* 0x00001804ff3b7984 */ /* 0x000f280008000800 */
[----:B------:R-:W5:Y:S04]  /*3450*/  LDS.64 R2, [UR4+0x30] ;  /* 0x00003004ff027984 */ /* 0x000f680008000a00 */
[----:B------:R-:W5:Y:S04]  /*3460*/  LDS R60, [UR4+0x28] ;  /* 0x00002804ff3c7984 */ /* 0x000f680008000800 */
[----:B------:R-:W5:Y:S04]  /*3470*/  LDS.64 R6, [UR4+0x40] ;  /* 0x00004004ff067984 */ /* 0x000f680008000a00 */
[----:B------:R-:W5:Y:S01]  /*3480*/  LDS R58, [UR4+0x38] ;  /* 0x00003804ff3a7984 */ /* 0x000f620008000800 */
[----:B0-----:R-:W-:-:S02]  /*3490*/  ISETP.NE.U32.AND P0, PT, R28, RZ, PT ;  /* 0x000000ff1c00720c */ /* 0x001fc40003f05070 */
[----:B-1----:R-:W-:Y:S02]  /*34a0*/  IADD3 R61, P2, PT, R30, R28, RZ ;  /* 0x0000001c1e3d7210 */ /* 0x002fe40007f5e0ff */
[----:B------:R-:W-:Y:S02]  /*34b0*/  ISETP.NE.AND.EX P0, PT, R29, RZ, PT, P0 ;  /* 0x000000ff1d00720c */ /* 0x000fe40003f05300 */
[----:B------:R-:W-:Y:S01]  /*34c0*/  SEL R62, R61, R30, !P1 ;  /* 0x0000001e3d3e7207 */ /* 0x000fe20004800000 */
[----:B------:R-:W-:Y:S01]  /*34d0*/  IMAD.X R63, R31, 0x1, R29, P2 ;  /* 0x000000011f3f7824 */ /* 0x000fe200010e061d */
[----:B--2---:R-:W-:Y:S02]  /*34e0*/  SEL R28, R56, RZ, !P0 ;  /* 0x000000ff381c7207 */ /* 0x004fe40004000000 */
[C---:B---3--:R-:W-:Y:S02]  /*34f0*/  IADD3 R61, P2, PT, R32.reuse, R61, RZ ;  /* 0x0000003d203d7210 */ /* 0x048fe40007f5e0ff */
[----:B------:R-:W-:-:S02]  /*3500*/  ISETP.NE.U32.AND P0, PT, R32, RZ, PT ;  /* 0x000000ff2000720c */ /* 0x000fc40003f05070 */
[----:B------:R-:W-:Y:S01]  /*3510*/  SEL R64, R63, R31, !P1 ;  /* 0x0000001f3f407207 */ /* 0x000fe20004800000 */
[C---:B------:R-:W-:Y:S01]  /*3520*/  IMAD.X R63, R33.reuse, 0x1, R63, P2 ;  /* 0x00000001213f7824 */ /* 0x040fe200010e063f */
[----:B------:R-:W0:Y:S01]  /*3530*/  LDS.64 R30, [UR4+0x50] ;  /* 0x00005004ff1e7984 */ /* 0x000e220008000a00 */
[----:B------:R-:W-:Y:S01]  /*3540*/  ISETP.NE.AND.EX P0, PT, R33, RZ, PT, P0 ;  /* 0x000000ff2100720c */ /* 0x000fe20003f05300 */
[----:B----4-:R-:W-:Y:S01]  /*3550*/  IMAD.IADD R59, R59, 0x1, R28 ;  /* 0x000000013b3b7824 */ /* 0x010fe200078e021c */
[----:B------:R-:W-:Y:S01]  /*3560*/  ISETP.NE.AND P2, PT, R34, 0x3, PT ;  /* 0x000000032200780c */ /* 0x000fe20003f45270 */
[----:B------:R-:W1:Y:S03]  /*3570*/  LDS R33, [UR4+0x48] ;  /* 0x00004804ff217984 */ /* 0x000e660008000800 */
[C---:B------:R-:W-:Y:S01]  /*3580*/  SEL R56, R59.reuse, R56, !P1 ;  /* 0x000000383b387207 */ /* 0x040fe20004800000 */
[----:B------:R-:W2:Y:S01]  /*3590*/  LDS.64 R28, [UR4+0x60] ;  /* 0x00006004ff1c7984 */ /* 0x000ea20008000a00 */
[----:B------:R-:W-:-:S02]  /*35a0*/  SEL R59, R59, RZ, !P0 ;  /* 0x000000ff3b3b7207 */ /* 0x000fc40004000000 */
[----:B------:R-:W-:Y:S01]  /*35b0*/  SEL R62, R61, R62, !P2 ;  /* 0x0000003e3d3e7207 */ /* 0x000fe20005000000 */
[----:B------:R-:W3:Y:S01]  /*35c0*/  LDS R32, [UR4+0x58] ;  /* 0x00005804ff207984 */ /* 0x000ee20008000800 */
[----:B-----5:R-:W-:Y:S01]  /*35d0*/  IADD3 R61, P0, PT, R2, R61, RZ ;  /* 0x0000003d023d7210 */ /* 0x020fe20007f1e0ff */
[----:B------:R-:W-:Y:S01]  /*35e0*/  IMAD.IADD R59, R60, 0x1, R59 ;  /* 0x000000013c3b7824 */ /* 0x000fe200078e023b */
[----:B------:R-:W-:Y:S02]  /*35f0*/  ISETP.NE.U32.AND P1, PT, R2, RZ, PT ;  /* 0x000000ff0200720c */ /* 0x000fe40003f25070 */
[----:B------:R-:W-:Y:S01]  /*3600*/  SEL R64, R63, R64, !P2 ;  /* 0x000000403f407207 */ /* 0x000fe20005000000 */
[C---:B------:R-:W-:Y:S01]  /*3610*/  IMAD.X R63, R3.reuse, 0x1, R63, P0 ;  /* 0x00000001033f7824 */ /* 0x040fe200000e063f */
[----:B------:R-:W-:Y:S02]  /*3620*/  ISETP.NE.AND.EX P1, PT, R3, RZ, PT, P1 ;  /* 0x000000ff0300720c */ /* 0x000fe40003f25310 */
[----:B------:R-:W4:Y:S01]  /*3630*/  LDS.64 R2, [UR4+0x70] ;  /* 0x00007004ff027984 */ /* 0x000f220008000a00 */
[----:B------:R-:W-:-:S02]  /*3640*/  SEL R60, R59, R56, !P2 ;  /* 0x000000383b3c7207 */ /* 0x000fc40005000000 */
[----:B------:R-:W-:Y:S01]  /*3650*/  SEL R59, R59, RZ, !P1 ;  /* 0x000000ff3b3b7207 */ /* 0x000fe20004800000 */
[----:B------:R-:W5:Y:S01]  /*3660*/  LDS R56, [UR4+0x68] ;  /* 0x00006804ff387984 */ /* 0x000f620008000800 */
[----:B------:R-:W-:Y:S02]  /*3670*/  ISETP.NE.U32.AND P0, PT, R6, RZ, PT ;  /* 0x000000ff0600720c */ /* 0x000fe40003f05070 */
[----:B------:R-:W-:Y:S01]  /*3680*/  ISETP.NE.AND P2, PT, R34, 0x7, PT ;  /* 0x000000072200780c */ /* 0x000fe20003f45270 */
[----:B------:R-:W-:Y:S01]  /*3690*/  IMAD.IADD R59, R58, 0x1, R59 ;  /* 0x000000013a3b7824 */ /* 0x000fe200078e023b */
[----:B------:R-:W-:Y:S01]  /*36a0*/  ISETP.NE.AND.EX P0, PT, R7, RZ, PT, P0 ;  /* 0x000000ff0700720c */ /* 0x000fe20003f05300 */
[----:B------:R-:W5:Y:S01]  /*36b0*/  LDS R58, [UR4+0x78] ;  /* 0x00007804ff3a7984 */ /* 0x000f620008000800 */
[----:B------:R-:W-:Y:S02]  /*36c0*/  SEL R34, R61, R62, !P6 ;  /* 0x0000003e3d227207 */ /* 0x000fe40007000000 */
[----:B------:R-:W-:-:S02]  /*36d0*/  IADD3 R61, P1, PT, R6, R61, RZ ;  /* 0x0000003d063d7210 */ /* 0x000fc40007f3e0ff */
[C---:B------:R-:W-:Y:S02]  /*36e0*/  SEL R6, R59.reuse, RZ, !P0 ;  /* 0x000000ff3b067207 */ /* 0x040fe40004000000 */
[----:B------:R-:W-:Y:S01]  /*36f0*/  SEL R60, R59, R60, !P6 ;  /* 0x0000003c3b3c7207 */ /* 0x000fe20007000000 */
[----:B------:R-:W-:Y:S01]  /*3700*/  IMAD.X R7, R7, 0x1, R63, P1 ;  /* 0x0000000107077824 */ /* 0x000fe200008e063f */
[C---:B0-----:R-:W-:Y:S02]  /*3710*/  ISETP.NE.U32.AND P0, PT, R30.reuse, RZ, PT ;  /* 0x000000ff1e00720c */ /* 0x041fe40003f05070 */
[----:B------:R-:W-:Y:S01]  /*3720*/  IADD3 R59, P1, PT, R30, R61, RZ ;  /* 0x0000003d1e3b7210 */ /* 0x000fe20007f3e0ff */
[----:B-1----:R-:W-:Y:S01]  /*3730*/  IMAD.IADD R33, R33, 0x1, R6 ;  /* 0x0000000121217824 */ /* 0x002fe200078e0206 */
[----:B------:R-:W-:Y:S02]  /*3740*/  ISETP.NE.AND.EX P0, PT, R31, RZ, PT, P0 ;  /* 0x000000ff1f00720c */ /* 0x000fe40003f05300 */
[----:B------:R-:W-:-:S02]  /*3750*/  SEL R62, R63, R64, !P6 ;  /* 0x000000403f3e7207 */ /* 0x000fc40007000000 */
[C---:B------:R-:W-:Y:S02]  /*3760*/  SEL R60, R33.reuse, R60, !P4 ;  /* 0x0000003c213c7207 */ /* 0x040fe40006000000 */
[----:B------:R-:W-:Y:S02]  /*3770*/  SEL R33, R33, RZ, !P0 ;  /* 0x000000ff21217207 */ /* 0x000fe40004000000 */
[----:B------:R-:W-:Y:S01]  /*3780*/  SEL R6, R61, R34, !P4 ;  /* 0x000000223d067207 */ /* 0x000fe20006000000 */
[----:B------:R-:W-:Y:S01]  /*3790*/  IMAD.X R61, R31, 0x1, R7, P1 ;  /* 0x000000011f3d7824 */ /* 0x000fe200008e0607 */
[----:B--2---:R-:W-:Y:S01]  /*37a0*/  ISETP.NE.U32.AND P0, PT, R28, RZ, PT ;  /* 0x000000ff1c00720c */ /* 0x004fe20003f05070 */
[----:B------:R-:W0:Y:S01]  /*37b0*/  SHFL.UP PT, R34, R4, 0x1, RZ ;  /* 0x0420000004227989 */ /* 0x000e2200000e00ff */
[----:B------:R-:W-:Y:S01]  /*37c0*/  SEL R30, R7, R62, !P4 ;  /* 0x0000003e071e7207 */ /* 0x000fe20006000000 */
[----:B---3--:R-:W-:Y:S01]  /*37d0*/  IMAD.IADD R7, R32, 0x1, R33 ;  /* 0x0000000120077824 */ /* 0x008fe200078e0221 */
[----:B------:R-:W-:Y:S01]  /*37e0*/  ISETP.NE.AND.EX P0, PT, R29, RZ, PT, P0 ;  /* 0x000000ff1d00720c */ /* 0x000fe20003f05300 */
[----:B------:R1:W2:Y:S01]  /*37f0*/  SHFL.UP PT, R33, R5, 0x1, RZ ;  /* 0x0420000005217989 */ /* 0x0002a200000e00ff */
[----:B------:R-:W-:-:S02]  /*3800*/  IADD3 R31, P1, PT, R28, R59, RZ ;  /* 0x0000003b1c1f7210 */ /* 0x000fc40007f3e0ff */
[----:B------:R-:W-:Y:S01]  /*3810*/  SEL R6, R59, R6, !P3 ;  /* 0x000000063b067207 */ /* 0x000fe20005800000 */
[----:B------:R3:W0:Y:S01]  /*3820*/  SHFL.UP PT, R32, R55, 0x1, RZ ;  /* 0x0420000037207989 */ /* 0x00062200000e00ff */
[----:B------:R-:W-:Y:S01]  /*3830*/  SEL R60, R7, R60, !P3 ;  /* 0x0000003c073c7207 */ /* 0x000fe20005800000 */
[----:B------:R-:W-:Y:S01]  /*3840*/  IMAD.X R59, R29, 0x1, R61, P1 ;  /* 0x000000011d3b7824 */ /* 0x000fe200008e063d */
[----:B------:R-:W-:Y:S02]  /*3850*/  SEL R28, R61, R30, !P3 ;  /* 0x0000001e3d1c7207 */ /* 0x000fe40005800000 */
[----:B------:R-:W-:Y:S02]  /*3860*/  SEL R7, R7, RZ, !P0 ;  /* 0x000000ff07077207 */ /* 0x000fe40004000000 */
[----:B------:R-:W-:Y:S02]  /*3870*/  ISETP.GE.U32.AND P3, PT, R54, 0x20, PT ;  /* 0x000000203600780c */ /* 0x000fe40003f66070 */
[----:B----4-:R-:W-:Y:S01]  /*3880*/  ISETP.NE.U32.AND P0, PT, R2, RZ, PT ;  /* 0x000000ff0200720c */ /* 0x010fe20003f05070 */
[----:B-----5:R-:W-:Y:S01]  /*3890*/  IMAD.IADD R7, R56, 0x1, R7 ;  /* 0x0000000138077824 */ /* 0x020fe200078e0207 */
[----:B------:R-:W-:-:S02]  /*38a0*/  IADD3 R56, P1, PT, R2, R31, RZ ;  /* 0x0000001f02387210 */ /* 0x000fc40007f3e0ff */
[----:B------:R-:W-:Y:S02]  /*38b0*/  ISETP.NE.AND.EX P0, PT, R3, RZ, PT, P0 ;  /* 0x000000ff0300720c */ /* 0x000fe40003f05300 */
[----:B------:R-:W-:Y:S01]  /*38c0*/  SEL R2, R59, R28, !P2 ;  /* 0x0000001c3b027207 */ /* 0x000fe20005000000 */
[----:B------:R-:W-:Y:S01]  /*38d0*/  IMAD.X R59, R3, 0x1, R59, P1 ;  /* 0x00000001033b7824 */ /* 0x000fe200008e063b */
[----:B-1----:R-:W-:Y:S02]  /*38e0*/  SEL R5, R7, RZ, !P0 ;  /* 0x000000ff07057207 */ /* 0x002fe40004000000 */
[----:B------:R-:W-:Y:S02]  /*38f0*/  SEL R29, R31, R6, !P2 ;  /* 0x000000061f1d7207 */ /* 0x000fe40005000000 */
[----:B------:R-:W-:Y:S01]  /*3900*/  SEL R7, R7, R60, !P2 ;  /* 0x0000003c07077207 */ /* 0x000fe20005000000 */
[----:B------:R-:W-:Y:S01]  /*3910*/  IMAD.IADD R58, R58, 0x1, R5 ;  /* 0x000000013a3a7824 */ /* 0x000fe200078e0205 */
[----:B--23--:R-:W-:Y:S06]  /*3920*/  @!P3 BRA `(.L_x_421) ;  /* 0x00000000002cb947 */ /* 0x00cfec0003800000 */
[----:B------:R-:W-:Y:S02]  /*3930*/  ISETP.NE.AND P1, PT, R57, RZ, PT ;  /* 0x000000ff3900720c */ /* 0x000fe40003f25270 */
[C---:B0-----:R-:W-:Y:S02]  /*3940*/  ISETP.NE.U32.AND P0, PT, R34.reuse, RZ, PT ;  /* 0x000000ff2200720c */ /* 0x041fe40003f05070 */
[----:B------:R-:W-:Y:S02]  /*3950*/  SEL R34, R34, RZ, P1 ;  /* 0x000000ff22227207 */ /* 0x000fe40000800000 */
[C---:B------:R-:W-:Y:S02]  /*3960*/  ISETP.NE.AND.EX P0, PT, R33.reuse, RZ, PT, P0 ;  /* 0x000000ff2100720c */ /* 0x040fe40003f05300 */
[----:B------:R-:W-:Y:S02]  /*3970*/  SEL R33, R33, RZ, P1 ;  /* 0x000000ff21217207 */ /* 0x000fe40000800000 */
[----:B------:R-:W-:-:S02]  /*3980*/  SEL R3, R7, RZ, !P0 ;  /* 0x000000ff07037207 */ /* 0x000fc40004000000 */
[----:B------:R-:W-:-:S03]  /*3990*/  IADD3 R34, P0, PT, R34, R29, RZ ;  /* 0x0000001d22227210 */ /* 0x000fc60007f1e0ff */
[----:B------:R-:W-:Y:S02]  /*39a0*/  @P1 IMAD.IADD R7, R32, 0x1, R3 ;  /* 0x0000000120071824 */ /* 0x000fe400078e0203 */
[----:B------:R-:W-:Y:S02]  /*39b0*/  IMAD.X R33, R33, 0x1, R2, P0 ;  /* 0x0000000121217824 */ /* 0x000fe400000e0602 */
[----:B------:R-:W-:Y:S01]  /*39c0*/  IMAD.MOV.U32 R32, RZ, RZ, R7 ;  /* 0x000000ffff207224 */ /* 0x000fe200078e0007 */
[----:B------:R-:W-:Y:S06]  /*39d0*/  BRA `(.L_x_422) ;  /* 0x00000010002c7947 */ /* 0x000fec0003800000 */
.L_x_421:
[----:B------:R-:W1:Y:S01]  /*39e0*/  LDC.64 R28, c[0x0][0x3b0] ;  /* 0x0000ec00ff1c7b82 */ /* 0x000e620000000a00 */
[----:B------:R-:W2:Y:S01]  /*39f0*/  LDCU UR5, c[0x0][0x370] ;  /* 0x00006e00ff0577ac */ /* 0x000ea20008000800 */
[----:B------:R-:W-:Y:S01]  /*3a00*/  @!P5 IMAD.MOV.U32 R6, RZ, RZ, R56 ;  /* 0x000000ffff06d224 */ /* 0x000fe200078e0038 */
[----:B------:R3:W-:Y:S01]  /*3a10*/  @!P5 STS [UR4+0xd0], R58 ;  /* 0x0000d03aff00d988 */ /* 0x0007e20008000804 */
[----:B------:R-:W-:Y:S01]  /*3a20*/  @!P5 IMAD.MOV.U32 R7, RZ, RZ, R59 ;  /* 0x000000ffff07d224 */ /* 0x000fe200078e003b */
[----:B------:R-:W-:Y:S01]  /*3a30*/  LOP3.LUT R55, RZ, R54, RZ, 0x33, !PT ;  /* 0x00000036ff377212 */ /* 0x000fe200078e33ff */
[----:B------:R-:W-:Y:S02]  /*3a40*/  @!P5 IMAD.MOV.U32 R4, RZ, RZ, R58 ;  /* 0x000000ffff04d224 */ /* 0x000fe400078e003a */
[----:B------:R-:W-:Y:S01]  /*3a50*/  @!P5 IMAD.MOV.U32 R5, RZ, RZ, 0x64 ;  /* 0x00000064ff05d424 */ /* 0x000fe200078e00ff */
[----:B------:R3:W-:Y:S01]  /*3a60*/  @!P5 STS.64 [UR4+0xc8], R6 ;  /* 0x0000c806ff00d988 */ /* 0x0007e20008000a04 */
[----:B--2---:R-:W-:Y:S01]  /*3a70*/  UISETP.GT.U32.AND UP0, UPT, UR5, 0x1f3, UPT ;  /* 0x000001f30500788c */ /* 0x004fe2000bf04070 */
[----:B-1----:R-:W-:-:S05]  /*3a80*/  IMAD.WIDE.U32 R28, R0, 0x10, R28 ;  /* 0x00000010001c7825 */ /* 0x002fca00078e001c */
[----:B------:R3:W-:Y:S03]  /*3a90*/  @!P5 ST.E.128.STRONG.GPU desc[UR8][R28.64+0x200], R4 ;  /* 0x000200041c00d985 */ /* 0x0007e6000c10fd08 */
[----:B------:R-:W-:Y:S05]  /*3aa0*/  BRA.U UP0, `(.L_x_423) ;  /* 0x0000000100087547 */ /* 0x000fea000b800000 */
[----:B------:R1:W-:Y:S06]  /*3ab0*/  MEMBAR.SC.CTA ;  /* 0x0000000000007992 */ /* 0x0003ec0000000000 */
[----:B-1----:R-:W-:Y:S05]  /*3ac0*/  BRA `(.L_x_424) ;  /* 0x0000000000087947 */ /* 0x002fea0003800000 */
.L_x_423:
[----:B------:R-:W-:Y:S05]  /*3ad0*/  NANOSLEEP 0x1c2 ;  /* 0x000001c20000795d */ /* 0x000fea0003800000 */
[----:B------:R-:W-:Y:S01]  /*3ae0*/  NOP ;  /* 0x0000000000007918 */ /* 0x000fe20000000000 */
.L_x_424:
[----:B------:R-:W-:-:S07]  /*3af0*/  IMAD.WIDE R30, R55, 0x10, R28 ;  /* 0x00000010371e7825 */ /* 0x000fce00078e021c */
.L_x_426:
[----:B---3--:R-:W2:Y:S01]  /*3b00*/  LD.E.128.STRONG.GPU R4, desc[UR8][R30.64+0x200] ;  /* 0x000200081e047980 */ /* 0x008ea2000c10fd00 */
[----:B------:R-:W-:Y:S05]  /*3b10*/  YIELD ;  /* 0x0000000000007946 */ /* 0x000fea0003800000 */
[----:B------:R-:W-:Y:S01]  /*3b20*/  UMOV UR5, 0xffffffff ;  /* 0xffffffff00057882 */ /* 0x000fe20000000000 */
[----:B--2---:R-:W-:Y:S02]  /*3b30*/  ISETP.NE.AND P0, PT, R5, 0x63, PT ;  /* 0x000000630500780c */ /* 0x004fe40003f05270 */
[----:B------:R-:W-:Y:S11]  /*3b40*/  BRA.DIV UR5, `(.L_x_425) ;  /* 0x00000092054c7947 */ /* 0x000ff6000b800000 */
[----:B------:R-:W-:-:S13]  /*3b50*/  VOTE.ANY P0, !P0 ;  /* 0x0000000000ff7806 */ /* 0x000fda0004000100 */
.L_x_569:
[----:B------:R-:W-:Y:S05]  /*3b60*/  @P0 BRA `(.L_x_426) ;  /* 0xfffffffc00e40947 */ /* 0x000fea000383ffff */
[----:B------:R-:W-:Y:S01]  /*3b70*/  UMOV UR5, 0xffffffff ;  /* 0xffffffff00057882 */ /* 0x000fe20000000000 */
[----:B------:R-:W-:Y:S01]  /*3b80*/  ISETP.NE.AND P0, PT, R5, 0x65, PT ;  /* 0x000000650500780c */ /* 0x000fe20003f05270 */
[----:B------:R-:W-:Y:S02]  /*3b90*/  IMAD.MOV.U32 R61, RZ, RZ, R6 ;  /* 0x000000ffff3d7224 */ /* 0x000fe400078e0006 */
[----:B------:R-:W-:Y:S02]  /*3ba0*/  IMAD.MOV.U32 R62, RZ, RZ, R7 ;  /* 0x000000ffff3e7224 */ /* 0x000fe400078e0007 */
[----:B------:R-:W-:Y:S01]  /*3bb0*/  IMAD.MOV.U32 R60, RZ, RZ, R4 ;  /* 0x000000ffff3c7224 */ /* 0x000fe200078e0004 */
[----:B------:R-:W-:Y:S07]  /*3bc0*/  BRA.DIV UR5, `(.L_x_427) ;  /* 0x0000009205507947 */ /* 0x000fee000b800000 */
[----:B------:R-:W1:Y:S01]  /*3bd0*/  S2R R67, SR_GEMASK ;  /* 0x0000000000437919 */ /* 0x000e620000003c00 */
[----:B------:R-:W-:-:S04]  /*3be0*/  VOTE.ANY R2, PT, !P0 ;  /* 0x0000000000027806 */ /* 0x000fc800040e0100 */
[----:B-1----:R-:W-:-:S05]  /*3bf0*/  LOP3.LUT R2, R2, 0x80000000, R67, 0xec, !PT ;  /* 0x8000000002027812 */ /* 0x002fca00078eec43 */
[----:B------:R-:W-:-:S05]  /*3c00*/  VIADD R3, R2, 0xffffffff ;  /* 0xffffffff02037836 */ /* 0x000fca0000000000 */
[----:B------:R-:W-:-:S04]  /*3c10*/  LOP3.LUT R3, R2, R3, RZ, 0xc, !PT ;  /* 0x0000000302037212 */ /* 0x000fc800078e0cff */
[----:B------:R-:W1:Y:S02]  /*3c20*/  POPC R7, R3 ;  /* 0x0000000300077309 */ /* 0x000e640000000000 */
[----:B-1----:R1:W2:Y:S04]  /*3c30*/  SHFL.DOWN PT, R30, R61, 0x1, R7 ;  /* 0x082000003d1e7989 */ /* 0x0022a800000e0007 */
[----:B------:R1:W3:Y:S04]  /*3c40*/  SHFL.DOWN PT, R31, R62, 0x1, R7 ;  /* 0x082000003e1f7989 */ /* 0x0002e800000e0007 */
[----:B------:R1:W4:Y:S02]  /*3c50*/  SHFL.DOWN PT, R6, R60, 0x1, R7 ;  /* 0x082000003c067989 */ /* 0x00032400000e0007 */
.L_x_575:
[----:B------:R-:W-:Y:S01]  /*3c60*/  ISETP.GE.AND P1, PT, R57, R7, PT ;  /* 0x000000073900720c */ /* 0x000fe20003f26270 */
[----:B------:R-:W-:-:S12]  /*3c70*/  UMOV UR5, 0xffffffff ;  /* 0xffffffff00057882 */ /* 0x000fd80000000000 */
[----:B------:R-:W-:Y:S02]  /*3c80*/  @!P1 ISETP.NE.U32.AND P0, PT, R61, RZ, PT ;  /* 0x000000ff3d00920c */ /* 0x000fe40003f05070 */
[----:B--2---:R-:W-:Y:S02]  /*3c90*/  @!P1 IADD3 R30, P2, PT, R30, R61, RZ ;  /* 0x0000003d1e1e9210 */ /* 0x004fe40007f5e0ff */
[----:B------:R-:W-:-:S03]  /*3ca0*/  @!P1 ISETP.NE.AND.EX P0, PT, R62, RZ, PT, P0 ;  /* 0x000000ff3e00920c */ /* 0x000fc60003f05300 */
[----:B-1----:R-:W-:Y:S02]  /*3cb0*/  @!P1 IMAD.MOV.U32 R61, RZ, RZ, R30 ;  /* 0x000000ffff3d9224 */ /* 0x002fe400078e001e */
[----:B---3--:R-:W-:Y:S01]  /*3cc0*/  @!P1 IMAD.X R30, R31, 0x1, R62, P2 ;  /* 0x000000011f1e9824 */ /* 0x008fe200010e063e */
[----:B----4-:R-:W-:Y:S01]  /*3cd0*/  @!P1 SEL R31, R6, RZ, !P0 ;  /* 0x000000ff061f9207 */ /* 0x010fe20004000000 */
[----:B------:R-:W-:Y:S06]  /*3ce0*/  BRA.DIV UR5, `(.L_x_428) ;  /* 0x00000092057c7947 */ /* 0x000fec000b800000 */
.L_x_578:
[----:B------:R-:W-:Y:S01]  /*3cf0*/  UMOV UR5, 0xffffffff ;  /* 0xffffffff00057882 */ /* 0x000fe20000000000 */
[----:B------:R-:W-:Y:S02]  /*3d00*/  @!P1 IMAD.MOV.U32 R62, RZ, RZ, R30 ;  /* 0x000000ffff3e9224 */ /* 0x000fe400078e001e */
[----:B------:R-:W-:Y:S01]  /*3d10*/  @!P1 IMAD.IADD R60, R60, 0x1, R31 ;  /* 0x000000013c3c9824 */ /* 0x000fe200078e021f */
[----:B------:R-:W-:Y:S06]  /*3d20*/  BRA.DIV UR5, `(.L_x_429) ;  /* 0x00000092058c7947 */ /* 0x000fec000b800000 */
[----:B------:R1:W2:Y:S04]  /*3d30*/  SHFL.DOWN PT, R30, R61, 0x2, R7 ;  /* 0x084000003d1e7989 */ /* 0x0002a800000e0007 */
[----:B------:R1:W3:Y:S04]  /*3d40*/  SHFL.DOWN PT, R31, R62, 0x2, R7 ;  /* 0x084000003e1f7989 */ /* 0x0002e800000e0007 */
[----:B------:R1:W4:Y:S02]  /*3d50*/  SHFL.DOWN PT, R54, R60, 0x2, R7 ;  /* 0x084000003c367989 */ /* 0x00032400000e0007 */
.L_x_583:
[----:B------:R-:W-:Y:S01]  /*3d60*/  VIADD R66, R57, 0x2 ;  /* 0x0000000239427836 */ /* 0x000fe20000000000 */
[----:B------:R-:W-:-:S04]  /*3d70*/  UMOV UR5, 0xffffffff ;  /* 0xffffffff00057882 */ /* 0x000fc80000000000 */
[----:B------:R-:W-:-:S13]  /*3d80*/  ISETP.GT.AND P1, PT, R66, R7, PT ;  /* 0x000000074200720c */ /* 0x000fda0003f24270 */
[----:B------:R-:W-:Y:S02]  /*3d90*/  @!P1 ISETP.NE.U32.AND P0, PT, R61, RZ, PT ;  /* 0x000000ff3d00920c */ /* 0x000fe40003f05070 */
[----:B--2---:R-:W-:Y:S02]  /*3da0*/  @!P1 IADD3 R30, P2, PT, R30, R61, RZ ;  /* 0x0000003d1e1e9210 */ /* 0x004fe40007f5e0ff */
[----:B------:R-:W-:Y:S01]  /*3db0*/  @!P1 ISETP.NE.AND.EX P0, PT, R62, RZ, PT, P0 ;  /* 0x000000ff3e00920c */ /* 0x000fe20003f05300 */
[----:B------:R-:W-:-:S12]  /*3dc0*/  BRA.DIV UR5, `(.L_x_430) ;  /* 0x0000009205bc7947 */ /* 0x000fd8000b800000 */
.L_x_586:
[----:B----4-:R-:W-:Y:S01]  /*3dd0*/  @!P1 SEL R3, R54, RZ, !P0 ;  /* 0x000000ff36039207 */ /* 0x010fe20004000000 */
[----:B------:R-:W-:Y:S01]  /*3de0*/  UMOV UR5, 0xffffffff ;  /* 0xffffffff00057882 */ /* 0x000fe20000000000 */
[----:B---3--:R-:W-:Y:S02]  /*3df0*/  @!P1 IMAD.X R31, R31, 0x1, R62, P2 ;  /* 0x000000011f1f9824 */ /* 0x008fe400010e063e */
[----:B-1----:R-:W-:Y:S02]  /*3e00*/  @!P1 IMAD.MOV.U32 R61, RZ, RZ, R30 ;  /* 0x000000ffff3d9224 */ /* 0x002fe400078e001e */
[----:B------:R-:W-:Y:S02]  /*3e10*/  @!P1 IMAD.MOV.U32 R62, RZ, RZ, R31 ;  /* 0x000000ffff3e9224 */ /* 0x000fe400078e001f */
[----:B------:R-:W-:Y:S01]  /*3e20*/  @!P1 IMAD.IADD R60, R60, 0x1, R3 ;  /* 0x000000013c3c9824 */ /* 0x000fe200078e0203 */
[----:B------:R-:W-:Y:S06]  /*3e30*/  BRA.DIV UR5, `(.L_x_431) ;  /* 0x0000009205c07947 */ /* 0x000fec000b800000 */
[----:B------:R1:W2:Y:S04]  /*3e40*/  SHFL.DOWN PT, R30, R61, 0x4, R7 ;  /* 0x088000003d1e7989 */ /* 0x0002a800000e0007 */
[----:B------:R1:W3:Y:S04]  /*3e50*/  SHFL.DOWN PT, R31, R62, 0x4, R7 ;  /* 0x088000003e1f7989 */ /* 0x0002e800000e0007 */
[----:B------:R1:W4:Y:S02]  /*3e60*/  SHFL.DOWN PT, R54, R60, 0x4, R7 ;  /* 0x088000003c367989 */ /* 0x00032400000e0007 */
.L_x_591:
[----:B------:R-:W-:Y:S01]  /*3e70*/  VIADD R65, R57, 0x4 ;  /* 0x0000000439417836 */ /* 0x000fe20000000000 */
[----:B------:R-:W-:-:S04]  /*3e80*/  UMOV UR5, 0xffffffff ;  /* 0xffffffff00057882 */ /* 0x000fc80000000000 */
[----:B------:R-:W-:Y:S01]  /*3e90*/  ISETP.GT.AND P1, PT, R65, R7, PT ;  /* 0x000000074100720c */ /* 0x000fe20003f24270 */
[----:B------:R-:W-:-:S12]  /*3ea0*/  BRA.DIV UR5, `(.L_x_432) ;  /* 0x0000009205fc7947 */ /* 0x000fd8000b800000 */
.L_x_594:
[----:B------:R-:W-:Y:S01]  /*3eb0*/  @!P1 ISETP.NE.U32.AND P0, PT, R61, RZ, PT ;  /* 0x000000ff3d00920c */ /* 0x000fe20003f05070 */
[----:B------:R-:W-:Y:S01]  /*3ec0*/  UMOV UR5, 0xffffffff ;  /* 0xffffffff00057882 */ /* 0x000fe20000000000 */
[----:B--2---:R-:W-:Y:S02]  /*3ed0*/  @!P1 IADD3 R30, P2, PT, R30, R61, RZ ;  /* 0x0000003d1e1e9210 */ /* 0x004fe40007f5e0ff */
[----:B------:R-:W-:-:S03]  /*3ee0*/  @!P1 ISETP.NE.AND.EX P0, PT, R62, RZ, PT, P0 ;  /* 0x000000ff3e00920c */ /* 0x000fc60003f05300 */
[----:B---3--:R-:W-:Y:S01]  /*3ef0*/  @!P1 IMAD.X R31, R31, 0x1, R62, P2 ;  /* 0x000000011f1f9824 */ /* 0x008fe200010e063e */
[----:B----4-:R-:W-:Y:S01]  /*3f00*/  @!P1 SEL R3, R54, RZ, !P0 ;  /* 0x000000ff36039207 */ /* 0x010fe20004000000 */
[----:B-1----:R-:W-:Y:S02]  /*3f10*/  @!P1 IMAD.MOV.U32 R61, RZ, RZ, R30 ;  /* 0x000000ffff3d9224 */ /* 0x002fe400078e001e */
[----:B------:R-:W-:Y:S02]  /*3f20*/  @!P1 IMAD.MOV.U32 R62, RZ, RZ, R31 ;  /* 0x000000ffff3e9224 */ /* 0x000fe400078e001f */
[----:B------:R-:W-:Y:S01]  /*3f30*/  @!P1 IMAD.IADD R60, R60, 0x1, R3 ;  /* 0x000000013c3c9824 */ /* 0x000fe200078e0203 */
[----:B------:R-:W-:Y:S06]  /*3f40*/  BRA.DIV UR5, `(.L_x_433) ;  /* 0x0000009205f47947 */ /* 0x000fec000b800000 */
[----:B------:R1:W2:Y:S04]  /*3f50*/  SHFL.DOWN PT, R30, R61, 0x8, R7 ;  /* 0x090000003d1e7989 */ /* 0x0002a800000e0007 */
[----:B------:R1:W3:Y:S04]  /*3f60*/  SHFL.DOWN PT, R31, R62, 0x8, R7 ;  /* 0x090000003e1f7989 */ /* 0x0002e800000e0007 */
[----:B------:R1:W4:Y:S02]  /*3f70*/  SHFL.DOWN PT, R54, R60, 0x8, R7 ;  /* 0x090000003c367989 */ /* 0x00032400000e0007 */
.L_x_599:
[----:B------:R-:W-:Y:S01]  /*3f80*/  VIADD R64, R57, 0x8 ;  /* 0x0000000839407836 */ /* 0x000fe20000000000 */
[----:B------:R-:W-:-:S04]  /*3f90*/  UMOV UR5, 0xffffffff ;  /* 0xffffffff00057882 */ /* 0x000fc80000000000 */
[----:B------:R-:W-:Y:S01]  /*3fa0*/  ISETP.GT.AND P1, PT, R64, R7, PT ;  /* 0x000000074000720c */ /* 0x000fe20003f24270 */
[----:B------:R-:W-:-:S12]  /*3fb0*/  BRA.DIV UR5, `(.L_x_434) ;  /* 0x0000009605307947 */ /* 0x000fd8000b800000 */
.L_x_602:
        /* <DEDUP_REMOVED lines=13> */
.L_x_607:
[----:B------:R-:W-:-:S03]  /*4090*/  UMOV UR5, 0xffffffff ;  /* 0xffffffff00057882 */ /* 0x000fc60000000000 */
[----:B------:R-:W-:Y:S05]  /*40a0*/  BRA.DIV UR5, `(.L_x_436) ;  /* 0x00000096056c7947 */ /* 0x000fea000b800000 */
.L_x_610:
[----:B------:R-:W-:Y:S01]  /*40b0*/  VIADD R63, R57, 0x10 ;  /* 0x00000010393f7836 */ /* 0x000fe20000000000 */
[----:B------:R-:W5:Y:S01]  /*40c0*/  LDC.64 R30, c[0x0][0x3b0] ;  /* 0x0000ec00ff1e7b82 */ /* 0x000f620000000a00 */
[----:B------:R-:W-:Y:S01]  /*40d0*/  UMOV UR5, 0xffffffff ;  /* 0xffffffff00057882 */ /* 0x000fe20000000000 */
[----:B------:R-:W-:Y:S01]  /*40e0*/  IMAD.IADD R0, R55, 0x1, R0 ;  /* 0x0000000137007824 */ /* 0x000fe200078e0200 */
[----:B------:R-:W-:Y:S02]  /*40f0*/  ISETP.NE.AND P0, PT, R5, 0x65, PT ;  /* 0x000000650500780c */ /* 0x000fe40003f05270 */
[----:B------:R-:W-:-:S13]  /*4100*/  ISETP.GT.AND P2, PT, R63, R7, PT ;  /* 0x000000073f00720c */ /* 0x000fda0003f44270 */
[----:B------:R-:W-:Y:S02]  /*4110*/  @!P2 ISETP.NE.U32.AND P1, PT, R61, RZ, PT ;  /* 0x000000ff3d00a20c */ /* 0x000fe40003f25070 */
[----:B--2---:R-:W-:Y:S02]  /*4120*/  @!P2 IADD3 R54, P3, PT, R54, R61, RZ ;  /* 0x0000003d3636a210 */ /* 0x004fe40007f7e0ff */
[----:B------:R-:W-:Y:S02]  /*4130*/  @!P2 ISETP.NE.AND.EX P1, PT, R62, RZ, PT, P1 ;  /* 0x000000ff3e00a20c */ /* 0x000fe40003f25310 */
[----:B-----5:R-:W-:Y:S01]  /*4140*/  IADD3 R30, P4, PT, R30, 0x200, RZ ;  /* 0x000002001e1e7810 */ /* 0x020fe20007f9e0ff */
[----:B---3--:R-:W-:Y:S01]  /*4150*/  @!P2 IMAD.X R69, R69, 0x1, R62, P3 ;  /* 0x000000014545a824 */ /* 0x008fe200018e063e */
[----:B----4-:R-:W-:Y:S01]  /*4160*/  @!P2 SEL R3, R68, RZ, !P1 ;  /* 0x000000ff4403a207 */ /* 0x010fe20004800000 */
[----:B-1----:R-:W-:Y:S02]  /*4170*/  @!P2 IMAD.MOV.U32 R61, RZ, RZ, R54 ;  /* 0x000000ffff3da224 */ /* 0x002fe400078e0036 */
[----:B------:R-:W-:-:S02]  /*4180*/  @!P2 IMAD.MOV.U32 R62, RZ, RZ, R69 ;  /* 0x000000ffff3ea224 */ /* 0x000fc400078e0045 */
[----:B------:R-:W-:Y:S02]  /*4190*/  @!P2 IMAD.IADD R60, R60, 0x1, R3 ;  /* 0x000000013c3ca824 */ /* 0x000fe400078e0203 */
[----:B------:R-:W-:Y:S01]  /*41a0*/  IMAD.X R31, RZ, RZ, R31, P4 ;  /* 0x000000ffff1f7224 */ /* 0x000fe200020e061f */
[----:B------:R-:W-:Y:S06]  /*41b0*/  BRA.DIV UR5, `(.L_x_437) ;  /* 0x0000009605487947 */ /* 0x000fec000b800000 */
[----:B------:R-:W-:-:S13]  /*41c0*/  VOTE.ALL P0, P0 ;  /* 0x0000000000ff7806 */ /* 0x000fda0000000000 */
.L_x_613:
[----:B------:R-:W-:Y:S05]  /*41d0*/  @!P0 BRA `(.L_x_438) ;  /* 0x0000000400b88947 */ /* 0x000fea0003800000 */
[----:B------:R-:W-:-:S07]  /*41e0*/  IMAD.MOV.U32 R69, RZ, RZ, R0 ;  /* 0x000000ffff457224 */ /* 0x000fce00078e0000 */
.L_x_452:
[----:B------:R-:W-:-:S07]  /*41f0*/  IMAD.WIDE R54, R69, 0x10, R30 ;  /* 0x0000001045367825 */ /* 0x000fce00078e021e */
.L_x_440:
[----:B------:R-:W2:Y:S01]  /*4200*/  LD.E.128.STRONG.GPU R4, desc[UR8][R54.64+-0x200] ;  /* 0xfffe000836047980 */ /* 0x000ea2000c10fd00 */
[----:B------:R-:W-:Y:S05]  /*4210*/  YIELD ;  /* 0x0000000000007946 */ /* 0x000fea0003800000 */
[----:B------:R-:W-:Y:S01]  /*4220*/  UMOV UR5, 0xffffffff ;  /* 0xffffffff00057882 */ /* 0x000fe20000000000 */
[----:B--2---:R-:W-:Y:S02]  /*4230*/  ISETP.NE.AND P0, PT, R5, 0x63, PT ;  /* 0x000000630500780c */ /* 0x004fe40003f05270 */
[----:B------:R-:W-:Y:S11]  /*4240*/  BRA.DIV UR5, `(.L_x_439) ;  /* 0x0000009605487947 */ /* 0x000ff6000b800000 */
[----:B------:R-:W-:-:S13]  /*4250*/  VOTE.ANY P0, !P0 ;  /* 0x0000000000ff7806 */ /* 0x000fda0004000100 */
.L_x_616:
[----:B------:R-:W-:Y:S05]  /*4260*/  @P0 BRA `(.L_x_440) ;  /* 0xfffffffc00e40947 */ /* 0x000fea000383ffff */
[----:B------:R-:W-:Y:S01]  /*4270*/  UMOV UR5, 0xffffffff ;  /* 0xffffffff00057882 */ /* 0x000fe20000000000 */
[----:B------:R-:W-:Y:S01]  /*4280*/  ISETP.NE.AND P0, PT, R5, 0x65, PT ;  /* 0x000000650500780c */ /* 0x000fe20003f05270 */
[----:B------:R-:W-:Y:S02]  /*4290*/  IMAD.MOV.U32 R0, RZ, RZ, R6 ;  /* 0x000000ffff007224 */ /* 0x000fe400078e0006 */
[----:B------:R-:W-:Y:S02]  /*42a0*/  IMAD.MOV.U32 R55, RZ, RZ, R7 ;  /* 0x000000ffff377224 */ /* 0x000fe400078e0007 */
[----:B------:R-:W-:Y:S01]  /*42b0*/  IMAD.MOV.U32 R54, RZ, RZ, R4 ;  /* 0x000000ffff367224 */ /* 0x000fe200078e0004 */
[----:B------:R-:W-:Y:S07]  /*42c0*/  BRA.DIV UR5, `(.L_x_441) ;  /* 0x00000096054c7947 */ /* 0x000fee000b800000 */
[----:B------:R-:W-:-:S04]  /*42d0*/  VOTE.ANY R2, PT, !P0 ;  /* 0x0000000000027806 */ /* 0x000fc800040e0100 */
[----:B------:R-:W-:-:S05]  /*42e0*/  LOP3.LUT R2, R2, 0x80000000, R67, 0xec, !PT ;  /* 0x8000000002027812 */ /* 0x000fca00078eec43 */
[----:B------:R-:W-:-:S05]  /*42f0*/  VIADD R3, R2, 0xffffffff ;  /* 0xffffffff02037836 */ /* 0x000fca0000000000 */
[----:B------:R-:W-:-:S04]  /*4300*/  LOP3.LUT R3, R2, R3, RZ, 0xc, !PT ;  /* 0x0000000302037212 */ /* 0x000fc800078e0cff */
[----:B------:R-:W1:Y:S02]  /*4310*/  POPC R7, R3 ;  /* 0x0000000300077309 */ /* 0x000e640000000000 */
[----:B-1----:R1:W2:Y:S04]  /*4320*/  SHFL.DOWN PT, R71, R0, 0x1, R7 ;  /* 0x0820000000477989 */ /* 0x0022a800000e0007 */
[----:B------:R1:W3:Y:S04]  /*4330*/  SHFL.DOWN PT, R68, R55, 0x1, R7 ;  /* 0x0820000037447989 */ /* 0x0002e800000e0007 */
[----:B------:R1:W4:Y:S02]  /*4340*/  SHFL.DOWN PT, R70, R54, 0x1, R7 ;  /* 0x0820000036467989 */ /* 0x00032400000e0007 */
.L_x_622:
[----:B------:R-:W-:-:S03]  /*4350*/  UMOV UR5, 0xffffffff ;  /* 0xffffffff00057882 */ /* 0x000fc60000000000 */
[----:B------:R-:W-:Y:S05]  /*4360*/  BRA.DIV UR5, `(.L_x_442) ;  /* 0x0000009605987947 */ /* 0x000fea000b800000 */
.L_x_625:
[----:B------:R-:W-:Y:S01]  /*4370*/  ISETP.GE.AND P1, PT, R57, R7, PT ;  /* 0x000000073900720c */ /* 0x000fe20003f26270 */
[----:B------:R-:W-:-:S12]  /*4380*/  UMOV UR5, 0xffffffff ;  /* 0xffffffff00057882 */ /* 0x000fd80000000000 */
[----:B------:R-:W-:-:S04]  /*4390*/  @!P1 ISETP.NE.U32.AND P0, PT, R0, RZ, PT ;  /* 0x000000ff0000920c */ /* 0x000fc80003f05070 */
[----:B------:R-:W-:-:S04]  /*43a0*/  @!P1 ISETP.NE.AND.EX P0, PT, R55, RZ, PT, P0 ;  /* 0x000000ff3700920c */ /* 0x000fc80003f05300 */
[----:B----4-:R-:W-:Y:S02]  /*43b0*/  @!P1 SEL R3, R70, RZ, !P0 ;  /* 0x000000ff46039207 */ /* 0x010fe40004000000 */
[----:B--2---:R-:W-:-:S03]  /*43c0*/  @!P1 IADD3 R71, P0, PT, R71, R0, RZ ;  /* 0x0000000047479210 */ /* 0x004fc60007f1e0ff */
[----:B-1----:R-:W-:Y:S02]  /*43d0*/  @!P1 IMAD.IADD R54, R54, 0x1, R3 ;  /* 0x0000000136369824 */ /* 0x002fe400078e0203 */
[----:B---3--:R-:W-:Y:S02]  /*43e0*/  @!P1 IMAD.X R68, R68, 0x1, R55, P0 ;  /* 0x0000000144449824 */ /* 0x008fe400000e0637 */
[----:B------:R-:W-:Y:S02]  /*43f0*/  @!P1 IMAD.MOV.U32 R0, RZ, RZ, R71 ;  /* 0x000000ffff009224 */ /* 0x000fe400078e0047 */
[----:B------:R-:W-:Y:S01]  /*4400*/  @!P1 IMAD.MOV.U32 R55, RZ, RZ, R68 ;  /* 0x000000ffff379224 */ /* 0x000fe200078e0044 */
[----:B------:R-:W-:Y:S06]  /*4410*/  BRA.DIV UR5, `(.L_x_443) ;  /* 0x00000096058c7947 */ /* 0x000fec000b800000 */
[----:B------:R1:W2:Y:S04]  /*4420*/  SHFL.DOWN PT, R71, R0, 0x2, R7 ;  /* 0x0840000000477989 */ /* 0x0002a800000e0007 */
[----:B------:R1:W3:Y:S04]  /*4430*/  SHFL.DOWN PT, R68, R55, 0x2, R7 ;  /* 0x0840000037447989 */ /* 0x0002e800000e0007 */
[----:B------:R1:W4:Y:S02]  /*4440*/  SHFL.DOWN PT, R70, R54, 0x2, R7 ;  /* 0x0840000036467989 */ /* 0x00032400000e0007 */
.L_x_630:
[----:B------:R-:W-:-:S03]  /*4450*/  UMOV UR5, 0xffffffff ;  /* 0xffffffff00057882 */ /* 0x000fc60000000000 */
[----:B------:R-:W-:Y:S05]  /*4460*/  BRA.DIV UR5, `(.L_x_444) ;  /* 0x0000009605d07947 */ /* 0x000fea000b800000 */
.L_x_633:
[----:B------:R-:W-:Y:S01]  /*4470*/  ISETP.GT.AND P1, PT, R66, R7, PT ;  /* 0x000000074200720c */ /* 0x000fe20003f24270 */
        /* <DEDUP_REMOVED lines=13> */
.L_x_638:
[----:B------:R-:W-:-:S03]  /*4550*/  UMOV UR5, 0xffffffff ;  /* 0xffffffff00057882 */ /* 0x000fc60000000000 */
[----:B------:R-:W-:Y:S05]  /*4560*/  BRA.DIV UR5, `(.L_x_446) ;  /* 0x0000009a05087947 */ /* 0x000fea000b800000 */
.L_x_641:
        /* <DEDUP_REMOVED lines=14> */
.L_x_646:
[----:B------:R-:W-:-:S03]  /*4650*/  UMOV UR5, 0xffffffff ;  /* 0xffffffff00057882 */ /* 0x000fc60000000000 */
[----:B------:R-:W-:Y:S05]  /*4660*/  BRA.DIV UR5, `(.L_x_448) ;  /* 0x0000009a05407947 */ /* 0x000fea000b800000 */
.L_x_649:
        /* <DEDUP_REMOVED lines=14> */
.L_x_654:
[----:B------:R-:W-:-:S03]  /*4750*/  UMOV UR5, 0xffffffff ;  /* 0xffffffff00057882 */ /* 0x000fc60000000000 */
[----:B------:R-:W-:Y:S05]  /*4760*/  BRA.DIV UR5, `(.L_x_450) ;  /* 0x0000009a05787947 */ /* 0x000fea000b800000 */
.L_x_657:
[----:B------:R-:W-:Y:S01]  /*4770*/  ISETP.GT.AND P2, PT, R63, R7, PT ;  /* 0x000000073f00720c */ /* 0x000fe20003f44270 */
[----:B------:R-:W-:Y:S01]  /*4780*/  UMOV UR5, 0xffffffff ;  /* 0xffffffff00057882 */ /* 0x000fe20000000000 */
[----:B------:R-:W-:-:S11]  /*4790*/  VIADD R69, R69, 0xffffffe0 ;  /* 0xffffffe045457836 */ /* 0x000fd60000000000 */
[----:B------:R-:W-:Y:S02]  /*47a0*/  @!P2 ISETP.NE.U32.AND P0, PT, R0, RZ, PT ;  /* 0x000000ff0000a20c */ /* 0x000fe40003f05070 */
[----:B--2---:R-:W-:Y:S02]  /*47b0*/  @!P2 IADD3 R71, P1, PT, R71, R0, RZ ;  /* 0x000000004747a210 */ /* 0x004fe40007f3e0ff */
[----:B------:R-:W-:-:S03]  /*47c0*/  @!P2 ISETP.NE.AND.EX P0, PT, R55, RZ, PT, P0 ;  /* 0x000000ff3700a20c */ /* 0x000fc60003f05300 */
[----:B---3--:R-:W-:Y:S01]  /*47d0*/  @!P2 IMAD.X R68, R68, 0x1, R55, P1 ;  /* 0x000000014444a824 */ /* 0x008fe200008e0637 */
[----:B----4-:R-:W-:Y:S01]  /*47e0*/  @!P2 SEL R3, R70, RZ, !P0 ;  /* 0x000000ff4603a207 */ /* 0x010fe20004000000 */
[----:B-1----:R-:W-:Y:S01]  /*47f0*/  @!P2 IMAD.MOV.U32 R0, RZ, RZ, R71 ;  /* 0x000000ffff00a224 */ /* 0x002fe200078e0047 */
[----:B------:R-:W-:Y:S01]  /*4800*/  ISETP.NE.U32.AND P1, PT, R61, RZ, PT ;  /* 0x000000ff3d00720c */ /* 0x000fe20003f25070 */
[----:B------:R-:W-:Y:S01]  /*4810*/  @!P2 IMAD.MOV.U32 R55, RZ, RZ, R68 ;  /* 0x000000ffff37a224 */ /* 0x000fe200078e0044 */
[----:B------:R-:W-:Y:S01]  /*4820*/  ISETP.NE.AND P0, PT, R5, 0x65, PT ;  /* 0x000000650500780c */ /* 0x000fe20003f05270 */
[----:B------:R-:W-:Y:S01]  /*4830*/  @!P2 IMAD.IADD R54, R54, 0x1, R3 ;  /* 0x000000013636a824 */ /* 0x000fe200078e0203 */
[----:B------:R-:W-:Y:S02]  /*4840*/  ISETP.NE.AND.EX P1, PT, R62, RZ, PT, P1 ;  /* 0x000000ff3e00720c */ /* 0x000fe40003f25310 */
[----:B------:R-:W-:Y:S02]  /*4850*/  IADD3 R61, P2, PT, R61, R0, RZ ;  /* 0x000000003d3d7210 */ /* 0x000fe40007f5e0ff */
[----:B------:R-:W-:-:S03]  /*4860*/  SEL R3, R54, RZ, !P1 ;  /* 0x000000ff36037207 */ /* 0x000fc60004800000 */
[----:B------:R-:W-:Y:S02]  /*4870*/  IMAD.X R62, R62, 0x1, R55, P2 ;  /* 0x000000013e3e7824 */ /* 0x000fe400010e0637 */
[----:B------:R-:W-:Y:S01]  /*4880*/  IMAD.IADD R60, R3, 0x1, R60 ;  /* 0x00000001033c7824 */ /* 0x000fe200078e023c */
[----:B------:R-:W-:Y:S06]  /*4890*/  BRA.DIV UR5, `(.L_x_451) ;  /* 0x0000009a054c7947 */ /* 0x000fec000b800000 */
[----:B------:R-:W-:-:S13]  /*48a0*/  VOTE.ALL P0, P0 ;  /* 0x0000000000ff7806 */ /* 0x000fda0000000000 */
.L_x_660:
[----:B------:R-:W-:Y:S05]  /*48b0*/  @P0 BRA `(.L_x_452) ;  /* 0xfffffff8004c0947 */ /* 0x000fea000383ffff */
.L_x_438:
[----:B------:R-:W-:Y:S01]  /*48c0*/  ISETP.NE.AND P1, PT, R57, RZ, PT ;  /* 0x000000ff3900720c */ /* 0x000fe20003f25270 */
[----:B------:R-:W-:Y:S01]  /*48d0*/  BSSY.RECONVERGENT B0, `(.L_x_453) ;  /* 0x0000016000007945 */ /* 0x000fe20003800200 */
[----:B------:R-:W-:-:S11]  /*48e0*/  IMAD.MOV.U32 R2, RZ, RZ, R61 ;  /* 0x000000ffff027224 */ /* 0x000fd600078e003d */
[----:B------:R-:W1:Y:S01]  /*48f0*/  @!P1 S2R R3, SR_CgaCtaId ;  /* 0x0000000000039919 */ /* 0x000e620000008800 */
[----:B------:R-:W-:-:S04]  /*4900*/  @!P1 MOV R0, 0x400 ;  /* 0x0000040000009802 */ /* 0x000fc80000000f00 */
[----:B-1----:R-:W-:Y:S01]  /*4910*/  @!P1 LEA R31, R3, R0, 0x18 ;  /* 0x00000000031f9211 */ /* 0x002fe200078ec0ff */
[----:B------:R-:W-:Y:S01]  /*4920*/  IMAD.MOV.U32 R3, RZ, RZ, R62 ;  /* 0x000000ffff037224 */ /* 0x000fe200078e003e */
[----:B------:R-:W-:Y:S06]  /*4930*/  @P5 BRA `(.L_x_454) ;  /* 0x00000000003c5947 */ /* 0x000fec0003800000 */
[----:B------:R-:W1:Y:S01]  /*4940*/  S2UR UR6, SR_CgaCtaId ;  /* 0x00000000000679c3 */ /* 0x000e620000008800 */
[----:B------:R-:W-:Y:S01]  /*4950*/  ISETP.NE.U32.AND P0, PT, R56, RZ, PT ;  /* 0x000000ff3800720c */ /* 0x000fe20003f05070 */
[----:B------:R-:W-:Y:S01]  /*4960*/  UMOV UR5, 0x400 ;  /* 0x0000040000057882 */ /* 0x000fe20000000000 */
[----:B------:R-:W-:Y:S02]  /*4970*/  IADD3 R6, P2, PT, R2, R56, RZ ;  /* 0x0000003802067210 */ /* 0x000fe40007f5e0ff */
[----:B------:R-:W-:-:S03]  /*4980*/  ISETP.NE.AND.EX P0, PT, R59, RZ, PT, P0 ;  /* 0x000000ff3b00720c */ /* 0x000fc60003f05300 */
[----:B------:R-:W-:Y:S01]  /*4990*/  IMAD.X R7, R3, 0x1, R59, P2 ;  /* 0x0000000103077824 */ /* 0x000fe200010e063b */
[----:B------:R-:W-:-:S05]  /*49a0*/  SEL R5, R60, RZ, !P0 ;  /* 0x000000ff3c057207 */ /* 0x000fca0004000000 */
[----:B------:R-:W-:Y:S02]  /*49b0*/  IMAD.IADD R4, R58, 0x1, R5 ;  /* 0x000000013a047824 */ /* 0x000fe400078e0205 */
[----:B------:R-:W-:-:S05]  /*49c0*/  IMAD.MOV.U32 R5, RZ, RZ, 0x65 ;  /* 0x00000065ff057424 */ /* 0x000fca00078e00ff */
[----:B------:R2:W-:Y:S01]  /*49d0*/  ST.E.128.STRONG.GPU desc[UR8][R28.64+0x200], R4 ;  /* 0x000200041c007985 */ /* 0x0005e2000c10fd08 */
[----:B-1----:R-:W-:-:S09]  /*49e0*/  ULEA UR5, UR6, UR5, 0x18 ;  /* 0x0000000506057291 */ /* 0x002fd2000f8ec0ff */
[----:B------:R2:W-:Y:S04]  /*49f0*/  STS.64 [UR5+0xb8], R6 ;  /* 0x0000b806ff007988 */ /* 0x0005e80008000a05 */
[----:B------:R2:W-:Y:S04]  /*4a00*/  STS [UR5+0xc0], R4 ;  /* 0x0000c004ff007988 */ /* 0x0005e80008000805 */
[----:B------:R2:W-:Y:S04]  /*4a10*/  STS.64 [UR5+0xa8], R2 ;  /* 0x0000a802ff007988 */ /* 0x0005e80008000a05 */
[----:B------:R2:W-:Y:S02]  /*4a20*/  STS [UR5+0xb0], R60 ;  /* 0x0000b03cff007988 */ /* 0x0005e40008000805 */
.L_x_454:
[----:B------:R-:W-:Y:S05]  /*4a30*/  BSYNC.RECONVERGENT B0 ;  /* 0x0000000000007941 */ /* 0x000fea0003800200 */
.L_x_453:
[----:B------:R1:W-:Y:S01]  /*4a40*/  @!P1 STS.64 [R31+0x88], R2 ;  /* 0x000088021f009388 */ /* 0x0003e20000000a00 */
[----:B0-----:R-:W-:Y:S02]  /*4a50*/  @!P1 IMAD.MOV.U32 R34, RZ, RZ, R2 ;  /* 0x000000ffff229224 */ /* 0x001fe400078e0002 */
[----:B------:R-:W-:Y:S01]  /*4a60*/  @!P1 IMAD.MOV.U32 R33, RZ, RZ, R3 ;  /* 0x000000ffff219224 */ /* 0x000fe200078e0003 */
[----:B------:R1:W-:Y:S01]  /*4a70*/  @!P1 STS [R31+0x90], R60 ;  /* 0x0000903c1f009388 */ /* 0x0003e20000000800 */
[----:B------:R-:W-:-:S07]  /*4a80*/  @!P1 IMAD.MOV.U32 R32, RZ, RZ, R60 ;  /* 0x000000ffff209224 */ /* 0x000fce00078e003c */
.L_x_422:
[----:B--2---:R-:W0:Y:S01]  /*4a90*/  S2R R29, SR_TID.X ;  /* 0x00000000001d7919 */ /* 0x004e220000002100 */
[----:B------:R-:W-:Y:S01]  /*4aa0*/  ISETP.NE.U32.AND P0, PT, R26, R22, PT ;  /* 0x000000161a00720c */ /* 0x000fe20003f05070 */
[----:B------:R-:W-:Y:S05]  /*4ab0*/  WARPSYNC.ALL ;  /* 0x0000000000007948 */ /* 0x000fea0003800000 */
[----:B------:R-:W-:Y:S01]  /*4ac0*/  BAR.SYNC.DEFER_BLOCKING 0x0 ;  /* 0x0000000000007b1d */ /* 0x000fe20000010000 */
[----:B------:R-:W-:Y:S02]  /*4ad0*/  ISETP.NE.U32.AND P1, PT, R22, R20, PT ;  /* 0x000000141600720c */ /* 0x000fe40003f25070 */
[----:B------:R-:W-:-:S03]  /*4ae0*/  ISETP.NE.AND.EX P2, PT, R27, R23, PT, P0 ;  /* 0x000000171b00720c */ /* 0x000fc60003f45300 */
[----:B------:R-:W-:Y:S01]  /*4af0*/  BSSY.RECONVERGENT B0, `(.L_x_455) ;  /* 0x000000e000007945 */ /* 0x000fe20003800200 */
[----:B0-----:R-:W-:-:S13]  /*4b00*/  ISETP.NE.AND P3, PT, R29, RZ, PT ;  /* 0x000000ff1d00720c */ /* 0x001fda0003f65270 */
[----:B------:R-:W-:Y:S05]  /*4b10*/  @!P3 BRA `(.L_x_456) ;  /* 0x00000000002cb947 */ /* 0x000fea0003800000 */
[----:B------:R-:W0:Y:S01]  /*4b20*/  S2UR UR6, SR_CgaCtaId ;  /* 0x00000000000679c3 */ /* 0x000e220000008800 */
[----:B------:R-:W-:Y:S01]  /*4b30*/  UMOV UR5, 0x400 ;  /* 0x0000040000057882 */ /* 0x000fe20000000000 */
[----:B------:R-:W-:-:S04]  /*4b40*/  ISETP.NE.U32.AND P0, PT, R34, RZ, PT ;  /* 0x000000ff2200720c */ /* 0x000fc80003f05070 */
[----:B------:R-:W-:Y:S01]  /*4b50*/  ISETP.NE.AND.EX P0, PT, R33, RZ, PT, P0 ;  /* 0x000000ff2100720c */ /* 0x000fe20003f05300 */
[----:B0-----:R-:W-:-:S09]  /*4b60*/  ULEA UR5, UR6, UR5, 0x18 ;  /* 0x0000000506057291 */ /* 0x001fd2000f8ec0ff */
[----:B-1----:R-:W0:Y:S04]  /*4b70*/  LDS.64 R2, [UR5+0x88] ;  /* 0x00008805ff027984 */ /* 0x002e280008000a00 */
[----:B------:R-:W1:Y:S01]  /*4b80*/  LDS R0, [UR5+0x90] ;  /* 0x00009005ff007984 */ /* 0x000e620008000800 */
[----:B0-----:R-:W-:Y:S02]  /*4b90*/  IADD3 R34, P3, PT, R2, R34, RZ ;  /* 0x0000002202227210 */ /* 0x001fe40007f7e0ff */
[----:B-1----:R-:W-:-:S03]  /*4ba0*/  SEL R5, R0, RZ, !P0 ;  /* 0x000000ff00057207 */ /* 0x002fc60004000000 */
[----:B------:R-:W-:Y:S02]  /*4bb0*/  IMAD.X R33, R3, 0x1, R33, P3 ;  /* 0x0000000103217824 */ /* 0x000fe400018e0621 */
[----:B------:R-:W-:-:S07]  /*4bc0*/  IMAD.IADD R32, R32, 0x1, R5 ;  /* 0x0000000120207824 */ /* 0x000fce00078e0205 */
.L_x_456:
[----:B------:R-:W-:Y:S05]  /*4bd0*/  BSYNC.RECONVERGENT B0 ;  /* 0x0000000000007941 */ /* 0x000fea0003800200 */
.L_x_455:
[----:B------:R-:W-:Y:S01]  /*4be0*/  SEL R0, R32, RZ, !P2 ;  /* 0x000000ff20007207 */ /* 0x000fe20005000000 */
[----:B------:R-:W0:Y:S01]  /*4bf0*/  S2UR UR5, SR_CgaCtaId ;  /* 0x00000000000579c3 */ /* 0x000e220000008800 */
[----:B------:R-:W-:Y:S01]  /*4c00*/  ISETP.NE.AND.EX P1, PT, R23, R21, PT, P1 ;  /* 0x000000151700720c */ /* 0x000fe20003f25310 */
[----:B------:R-:W-:Y:S01]  /*4c10*/  UMOV UR4, 0x400 ;  /* 0x0000040000047882 */ /* 0x000fe20000000000 */
[----:B------:R-:W-:Y:S01]  /*4c20*/  ISETP.NE.U32.AND P0, PT, R20, R18, PT ;  /* 0x000000121400720c */ /* 0x000fe20003f05070 */
[----:B------:R-:W-:Y:S01]  /*4c30*/  IMAD.IADD R53, R53, 0x1, R0 ;  /* 0x0000000135357824 */ /* 0x000fe200078e0200 */
[----:B------:R-:W-:Y:S02]  /*4c40*/  ISETP.NE.U32.AND P2, PT, R22, R20, PT ;  /* 0x000000141600720c */ /* 0x000fe40003f45070 */
[----:B------:R-:W-:Y:S02]  /*4c50*/  ISETP.NE.U32.AND P3, PT, R20, R18, PT ;  /* 0x000000121400720c */ /* 0x000fe40003f65070 */
[----:B-1----:R-:W-:-:S02]  /*4c60*/  SEL R3, R53, RZ, !P1 ;  /* 0x000000ff35037207 */ /* 0x002fc40004800000 */
[----:B------:R-:W-:Y:S02]  /*4c70*/  ISETP.NE.AND.EX P1, PT, R21, R19, PT, P0 ;  /* 0x000000131500720c */ /* 0x000fe40003f25300 */
[----:B------:R-:W-:Y:S01]  /*4c80*/  ISETP.NE.U32.AND P0, PT, R18, R16, PT ;  /* 0x000000101200720c */ /* 0x000fe20003f05070 */
[----:B------:R-:W-:Y:S01]  /*4c90*/  IMAD.IADD R52, R52, 0x1, R3 ;  /* 0x0000000134347824 */ /* 0x000fe200078e0203 */
[----:B------:R-:W-:Y:S02]  /*4ca0*/  ISETP.NE.AND.EX P2, PT, R23, R21, PT, P2 ;  /* 0x000000151700720c */ /* 0x000fe40003f45320 */
[----:B------:R-:W-:Y:S02]  /*4cb0*/  ISETP.NE.AND.EX P3, PT, R21, R19, PT, P3 ;  /* 0x000000131500720c */ /* 0x000fe40003f65330 */
[----:B------:R-:W-:Y:S02]  /*4cc0*/  SEL R0, R52, RZ, !P1 ;  /* 0x000000ff34007207 */ /* 0x000fe40004800000 */
[----:B------:R-:W-:-:S02]  /*4cd0*/  ISETP.NE.AND.EX P1, PT, R19, R17, PT, P0 ;  /* 0x000000111300720c */ /* 0x000fc40003f25300 */
[----:B------:R-:W-:Y:S01]  /*4ce0*/  ISETP.NE.U32.AND P0, PT, R16, R14, PT ;  /* 0x0000000e1000720c */ /* 0x000fe20003f05070 */
[----:B------:R-:W-:Y:S01]  /*4cf0*/  IMAD.IADD R51, R51, 0x1, R0 ;  /* 0x0000000133337824 */ /* 0x000fe200078e0200 */
[----:B0-----:R-:W-:Y:S01]  /*4d00*/  ULEA UR4, UR5, UR4, 0x18 ;  /* 0x0000000405047291 */ /* 0x001fe2000f8ec0ff */
[----:B------:R-:W-:Y:S02]  /*4d10*/  SEL R4, RZ, 0x1, !P3 ;  /* 0x00000001ff047807 */ /* 0x000fe40005800000 */
[----:B------:R-:W-:Y:S02]  /*4d20*/  IADD3 R43, P6, PT, R34, R43, RZ ;  /* 0x0000002b222b7210 */ /* 0x000fe40007fde0ff */
[----:B------:R-:W-:Y:S02]  /*4d30*/  SEL R3, R51, RZ, !P1 ;  /* 0x000000ff33037207 */ /* 0x000fe40004800000 */
[----:B------:R-:W-:Y:S01]  /*4d40*/  ISETP.NE.AND.EX P1, PT, R17, R15, PT, P0 ;  /* 0x0000000f1100720c */ /* 0x000fe20003f25300 */
[----:B------:R-:W-:Y:S01]  /*4d50*/  IMAD.X R44, R33, 0x1, R44, P6 ;  /* 0x00000001212c7824 */ /* 0x000fe200030e062c */
[----:B------:R-:W-:Y:S01]  /*4d60*/  ISETP.NE.U32.AND P0, PT, R14, R12, PT ;  /* 0x0000000c0e00720c */ /* 0x000fe20003f05070 */
[----:B------:R-:W-:Y:S01]  /*4d70*/  IMAD.IADD R50, R50, 0x1, R3 ;  /* 0x0000000132327824 */ /* 0x000fe200078e0203 */
[C---:B------:R-:W-:Y:S01]  /*4d80*/  IADD3 R41, P5, PT, R34.reuse, R41, RZ ;  /* 0x0000002922297210 */ /* 0x040fe20007fbe0ff */
[----:B------:R-:W0:Y:S01]  /*4d90*/  LDS.64 R2, [UR4+0xc8] ;  /* 0x0000c804ff027984 */ /* 0x000e220008000a00 */
[----:B------:R-:W-:-:S02]  /*4da0*/  IADD3 R39, P4, PT, R34, R39, RZ ;  /* 0x0000002722277210 */ /* 0x000fc40007f9e0ff */
[----:B------:R-:W-:Y:S01]  /*4db0*/  SEL R0, R50, RZ, !P1 ;  /* 0x000000ff32007207 */ /* 0x000fe20004800000 */
[----:B------:R-:W-:Y:S01]  /*4dc0*/  IMAD.X R42, R33, 0x1, R42, P5 ;  /* 0x00000001212a7824 */ /* 0x000fe200028e062a */
[----:B------:R-:W-:Y:S01]  /*4dd0*/  ISETP.NE.AND.EX P1, PT, R15, R13, PT, P0 ;  /* 0x0000000d0f00720c */ /* 0x000fe20003f25300 */
[----:B------:R-:W-:Y:S01]  /*4de0*/  IMAD.X R40, R33, 0x1, R40, P4 ;  /* 0x0000000121287824 */ /* 0x000fe200020e0628 */
[----:B------:R-:W-:Y:S01]  /*4df0*/  ISETP.NE.U32.AND P0, PT, R12, R10, PT ;  /* 0x0000000a0c00720c */ /* 0x000fe20003f05070 */
[----:B------:R-:W-:Y:S01]  /*4e00*/  IMAD.IADD R49, R49, 0x1, R0 ;  /* 0x0000000131317824 */ /* 0x000fe200078e0200 */
[----:B------:R-:W-:Y:S02]  /*4e10*/  IADD3 R37, P3, PT, R34, R37, RZ ;  /* 0x0000002522257210 */ /* 0x000fe40007f7e0ff */
[----:B------:R-:W-:Y:S02]  /*4e20*/  ISETP.NE.AND.EX P0, PT, R13, R11, PT, P0 ;  /* 0x0000000b0d00720c */ /* 0x000fe40003f05300 */
[----:B------:R-:W-:Y:S01]  /*4e30*/  SEL R5, R49, RZ, !P1 ;  /* 0x000000ff31057207 */ /* 0x000fe20004800000 */
[----:B------:R-:W-:-:S04]  /*4e40*/  IMAD.X R38, R33, 0x1, R38, P3 ;  /* 0x0000000121267824 */ /* 0x000fc800018e0626 */
[----:B------:R-:W-:-:S05]  /*4e50*/  IMAD.IADD R48, R48, 0x1, R5 ;  /* 0x0000000130307824 */ /* 0x000fca00078e0205 */
[----:B------:R-:W-:Y:S02]  /*4e60*/  SEL R0, R48, RZ, !P0 ;  /* 0x000000ff30007207 */ /* 0x000fe40004000000 */
[----:B------:R-:W-:-:S03]  /*4e70*/  ISETP.NE.U32.AND P0, PT, R26, R22, PT ;  /* 0x000000161a00720c */ /* 0x000fc60003f05070 */
[----:B------:R-:W-:Y:S01]  /*4e80*/  IMAD.IADD R47, R47, 0x1, R0 ;  /* 0x000000012f2f7824 */ /* 0x000fe200078e0200 */
[----:B------:R-:W-:Y:S02]  /*4e90*/  ISETP.NE.AND.EX P1, PT, R27, R23, PT, P0 ;  /* 0x000000171b00720c */ /* 0x000fe40003f25300 */
[----:B------:R-:W-:Y:S02]  /*4ea0*/  SEL R0, RZ, 0x1, !P2 ;  /* 0x00000001ff007807 */ /* 0x000fe40005000000 */
[----:B------:R-:W-:Y:S02]  /*4eb0*/  SEL R55, RZ, 0x1, !P1 ;  /* 0x00000001ff377807 */ /* 0x000fe40004800000 */
[----:B------:R-:W-:Y:S02]  /*4ec0*/  ISETP.NE.U32.AND P0, PT, R10, R8, PT ;  /* 0x000000080a00720c */ /* 0x000fe40003f05070 */
[----:B------:R-:W-:Y:S02]  /*4ed0*/  IADD3 R31, P1, PT, R0, R55, RZ ;  /* 0x00000037001f7210 */ /* 0x000fe40007f3e0ff */
[----:B------:R-:W-:-:S02]  /*4ee0*/  ISETP.NE.AND.EX P0, PT, R11, R9, PT, P0 ;  /* 0x000000090b00720c */ /* 0x000fc40003f05300 */
[C---:B------:R-:W-:Y:S01]  /*4ef0*/  IADD3 R35, P2, PT, R34.reuse, R35, RZ ;  /* 0x0000002322237210 */ /* 0x040fe20007f5e0ff */
[----:B------:R-:W-:Y:S01]  /*4f00*/  IMAD.IADD R7, R31, 0x1, R4 ;  /* 0x000000011f077824 */ /* 0x000fe200078e0204 */
[----:B------:R-:W-:Y:S01]  /*4f10*/  SEL R0, R47, RZ, !P0 ;  /* 0x000000ff2f007207 */ /* 0x000fe20004000000 */
[----:B------:R-:W-:Y:S01]  /*4f20*/  IMAD.X R6, RZ, RZ, RZ, P1 ;  /* 0x000000ffff067224 */ /* 0x000fe200008e06ff */
[C---:B------:R-:W-:Y:S01]  /*4f30*/  IADD3 R31, P0, PT, R34.reuse, R31, RZ ;  /* 0x0000001f221f7210 */ /* 0x040fe20007f1e0ff */
[----:B------:R-:W-:Y:S01]  /*4f40*/  IMAD.X R36, R33, 0x1, R36, P2 ;  /* 0x0000000121247824 */ /* 0x000fe200010e0624 */
[----:B------:R-:W-:Y:S01]  /*4f50*/  IADD3 R7, P1, PT, R34, R7, RZ ;  /* 0x0000000722077210 */ /* 0x000fe20007f3e0ff */
[----:B------:R-:W-:Y:S02]  /*4f60*/  IMAD.IADD R45, R45, 0x1, R0 ;  /* 0x000000012d2d7824 */ /* 0x000fe400078e0200 */
[C---:B------:R-:W-:Y:S01]  /*4f70*/  IMAD.X R6, R33.reuse, 0x1, R6, P0 ;  /* 0x0000000121067824 */ /* 0x040fe200000e0606 */
[----:B0-----:R-:W-:Y:S01]  /*4f80*/  ISETP.GE.U32.AND P0, PT, R2, 0x101, PT ;  /* 0x000001010200780c */ /* 0x001fe20003f06070 */
[----:B------:R-:W-:Y:S01]  /*4f90*/  IMAD.X R46, R33, 0x1, R46, P1 ;  /* 0x00000001212e7824 */ /* 0x000fe200008e062e */
[----:B------:R-:W-:-:S02]  /*4fa0*/  IADD3 R55, P1, PT, R34, R55, RZ ;  /* 0x0000003722377210 */ /* 0x000fc40007f3e0ff */
[----:B------:R-:W-:-:S03]  /*4fb0*/  ISETP.GE.AND.EX P0, PT, R3, RZ, PT, P0 ;  /* 0x000000ff0300720c */ /* 0x000fc60003f06300 */
[----:B------:R-:W-:-:S10]  /*4fc0*/  IMAD.X R0, RZ, RZ, R33, P1 ;  /* 0x000000ffff007224 */ /* 0x000fd400008e0621 */
[----:B------:R-:W-:Y:S05]  /*4fd0*/  @!P0 BRA `(.L_x_457) ;  /* 0x0000000800448947 */ /* 0x000fea0003800000 */
[----:B------:R-:W0:Y:S01]  /*4fe0*/  LDS.64 R4, [UR4+0xa8] ;  /* 0x0000a804ff047984 */ /* 0x000e220008000a00 */
[----:B------:R-:W-:Y:S01]  /*4ff0*/  BAR.SYNC.DEFER_BLOCKING 0x0 ;  /* 0x0000000000007b1d */ /* 0x000fe20000010000 */
[----:B------:R-:W-:Y:S02]  /*5000*/  ISETP.NE.U32.AND P1, PT, R26, R22, PT ;  /* 0x000000161a00720c */ /* 0x000fe40003f25070 */
[----:B------:R-:W-:Y:S02]  /*5010*/  ISETP.NE.U32.AND P0, PT, R22, R20, PT ;  /* 0x000000141600720c */ /* 0x000fe40003f05070 */
[----:B------:R-:W-:Y:S02]  /*5020*/  ISETP.NE.AND.EX P1, PT, R27, R23, PT, P1 ;  /* 0x000000171b00720c */ /* 0x000fe40003f25310 */
[----:B------:R-:W-:Y:S02]  /*5030*/  ISETP.NE.AND.EX P0, PT, R23, R21, PT, P0 ;  /* 0x000000151700720c */ /* 0x000fe40003f05300 */
[----:B------:R-:W-:-:S02]  /*5040*/  ISETP.NE.U32.AND P5, PT, R20, R18, PT ;  /* 0x000000121400720c */ /* 0x000fc40003fa5070 */
[----:B------:R-:W-:Y:S02]  /*5050*/  ISETP.NE.U32.AND P4, PT, R18, R16, PT ;  /* 0x000000101200720c */ /* 0x000fe40003f85070 */
[----:B------:R-:W-:Y:S02]  /*5060*/  ISETP.NE.U32.AND P3, PT, R16, R14, PT ;  /* 0x0000000e1000720c */ /* 0x000fe40003f65070 */
[----:B------:R-:W-:Y:S02]  /*5070*/  ISETP.NE.U32.AND P2, PT, R14, R12, PT ;  /* 0x0000000c0e00720c */ /* 0x000fe40003f45070 */
[----:B------:R-:W-:Y:S02]  /*5080*/  ISETP.NE.AND.EX P5, PT, R21, R19, PT, P5 ;  /* 0x000000131500720c */ /* 0x000fe40003fa5350 */
[----:B------:R-:W-:Y:S02]  /*5090*/  ISETP.NE.AND.EX P4, PT, R19, R17, PT, P4 ;  /* 0x000000111300720c */ /* 0x000fe40003f85340 */
[----:B------:R-:W-:-:S02]  /*50a0*/  ISETP.NE.U32.AND P6, PT, R10, R8, PT ;  /* 0x000000080a00720c */ /* 0x000fc40003fc5070 */
[----:B------:R-:W-:Y:S02]  /*50b0*/  ISETP.NE.AND.EX P3, PT, R17, R15, PT, P3 ;  /* 0x0000000f1100720c */ /* 0x000fe40003f65330 */
[----:B------:R-:W-:Y:S02]  /*50c0*/  ISETP.NE.AND.EX P2, PT, R15, R13, PT, P2 ;  /* 0x0000000d0f00720c */ /* 0x000fe40003f45320 */
[----:B------:R-:W-:Y:S01]  /*50d0*/  ISETP.NE.AND.EX P6, PT, R11, R9, PT, P6 ;  /* 0x000000090b00720c */ /* 0x000fe20003fc5360 */
[--C-:B0-----:R-:W-:Y:S02]  /*50e0*/  @P1 IMAD.IADD R34, R34, 0x1, -R4.reuse ;  /* 0x0000000122221824 */ /* 0x101fe400078e0a04 */
[--C-:B------:R-:W-:Y:S02]  /*50f0*/  @P0 IMAD.IADD R0, R55, 0x1, -R4.reuse ;  /* 0x0000000137000824 */ /* 0x100fe400078e0a04 */
[--C-:B------:R-:W-:Y:S01]  /*5100*/  @P5 IMAD.IADD R31, R31, 0x1, -R4.reuse ;  /* 0x000000011f1f5824 */ /* 0x100fe200078e0a04 */
[----:B------:R-:W-:Y:S01]  /*5110*/  @P1 LEA R33, R34, UR4, 0x4 ;  /* 0x0000000422211c11 */ /* 0x000fe2000f8e20ff */
[--C-:B------:R-:W-:Y:S01]  /*5120*/  @P4 IMAD.IADD R7, R7, 0x1, -R4.reuse ;  /* 0x0000000107074824 */ /* 0x100fe200078e0a04 */
[----:B------:R-:W-:Y:S01]  /*5130*/  @P0 LEA R0, R0, UR4, 0x4 ;  /* 0x0000000400000c11 */ /* 0x000fe2000f8e20ff */
[--C-:B------:R-:W-:Y:S01]  /*5140*/  @P3 IMAD.IADD R43, R43, 0x1, -R4.reuse ;  /* 0x000000012b2b3824 */ /* 0x100fe200078e0a04 */
[----:B------:R-:W-:Y:S01]  /*5150*/  @P5 LEA R31, R31, UR4, 0x4 ;  /* 0x000000041f1f5c11 */ /* 0x000fe2000f8e20ff */
[----:B------:R0:W-:Y:S01]  /*5160*/  @P1 STS.64 [R33], R26 ;  /* 0x0000001a21001388 */ /* 0x0001e20000000a00 */
[--C-:B------:R-:W-:Y:S01]  /*5170*/  @P2 IMAD.IADD R41, R41, 0x1, -R4.reuse ;  /* 0x0000000129292824 */ /* 0x100fe200078e0a04 */
[----:B------:R-:W-:Y:S01]  /*5180*/  @P4 LEA R7, R7, UR4, 0x4 ;  /* 0x0000000407074c11 */ /* 0x000fe2000f8e20ff */
[----:B------:R-:W-:Y:S01]  /*5190*/  @P6 IMAD.IADD R37, R37, 0x1, -R4 ;  /* 0x0000000125256824 */ /* 0x000fe200078e0a04 */
[----:B------:R0:W-:Y:S01]  /*51a0*/  @P1 STS [R33+0x8], R32 ;  /* 0x0000082021001388 */ /* 0x0001e20000000800 */
[----:B------:R-:W-:-:S02]  /*51b0*/  ISETP.NE.U32.AND P1, PT, R8, R24, PT ;  /* 0x000000180800720c */ /* 0x000fc40003f25070 */
[----:B------:R-:W-:Y:S01]  /*51c0*/  @P3 LEA R43, R43, UR4, 0x4 ;  /* 0x000000042b2b3c11 */ /* 0x000fe2000f8e20ff */
[----:B------:R0:W-:Y:S01]  /*51d0*/  @P0 STS.64 [R0], R22 ;  /* 0x0000001600000388 */ /* 0x0001e20000000a00 */
[----:B------:R-:W-:Y:S02]  /*51e0*/  ISETP.NE.AND.EX P1, PT, R9, R25, PT, P1 ;  /* 0x000000190900720c */ /* 0x000fe40003f25310 */
[----:B------:R-:W-:Y:S01]  /*51f0*/  @P2 LEA R41, R41, UR4, 0x4 ;  /* 0x0000000429292c11 */ /* 0x000fe2000f8e20ff */
[----:B------:R0:W-:Y:S01]  /*5200*/  @P0 STS [R0+0x8], R53 ;  /* 0x0000083500000388 */ /* 0x0001e20000000800 */
[----:B------:R-:W-:Y:S02]  /*5210*/  ISETP.NE.U32.AND P0, PT, R12, R10, PT ;  /* 0x0000000a0c00720c */ /* 0x000fe40003f05070 */
[----:B------:R-:W-:Y:S01]  /*5220*/  @P6 LEA R37, R37, UR4, 0x4 ;  /* 0x0000000425256c11 */ /* 0x000fe2000f8e20ff */
[----:B------:R0:W-:Y:S01]  /*5230*/  @P5 STS.64 [R31], R20 ;  /* 0x000000141f005388 */ /* 0x0001e20000000a00 */
[----:B------:R-:W-:-:S03]  /*5240*/  ISETP.NE.AND.EX P0, PT, R13, R11, PT, P0 ;  /* 0x0000000b0d00720c */ /* 0x000fc60003f05300 */
[----:B------:R0:W-:Y:S02]  /*5250*/  @P5 STS [R31+0x8], R52 ;  /* 0x000008341f005388 */ /* 0x0001e40000000800 */
[--C-:B------:R-:W-:Y:S02]  /*5260*/  @P1 IMAD.IADD R35, R35, 0x1, -R4.reuse ;  /* 0x0000000123231824 */ /* 0x100fe400078e0a04 */
[----:B------:R0:W-:Y:S03]  /*5270*/  @P4 STS.64 [R7], R18 ;  /* 0x0000001207004388 */ /* 0x0001e60000000a00 */
[----:B------:R-:W-:Y:S01]  /*5280*/  @P1 LEA R35, R35, UR4, 0x4 ;  /* 0x0000000423231c11 */ /* 0x000fe2000f8e20ff */
[----:B------:R0:W-:Y:S02]  /*5290*/  @P4 STS [R7+0x8], R51 ;  /* 0x0000083307004388 */ /* 0x0001e40000000800 */
[----:B------:R-:W-:-:S02]  /*52a0*/  @P0 IMAD.IADD R39, R39, 0x1, -R4 ;  /* 0x0000000127270824 */ /* 0x000fc400078e0a04 */
[----:B------:R0:W-:Y:S03]  /*52b0*/  @P3 STS.64 [R43], R16 ;  /* 0x000000102b003388 */ /* 0x0001e60000000a00 */
[----:B------:R-:W-:Y:S01]  /*52c0*/  @P0 LEA R39, R39, UR4, 0x4 ;  /* 0x0000000427270c11 */ /* 0x000fe2000f8e20ff */
[----:B------:R0:W-:Y:S04]  /*52d0*/  @P3 STS [R43+0x8], R50 ;  /* 0x000008322b003388 */ /* 0x0001e80000000800 */
[----:B------:R0:W-:Y:S04]  /*52e0*/  @P2 STS.64 [R41], R14 ;  /* 0x0000000e29002388 */ /* 0x0001e80000000a00 */
[----:B------:R0:W-:Y:S01]  /*52f0*/  @P2 STS [R41+0x8], R49 ;  /* 0x0000083129002388 */ /* 0x0001e20000000800 */
[----:B------:R-:W-:-:S03]  /*5300*/  ISETP.GT.U32.AND P2, PT, R2, R29, PT ;  /* 0x0000001d0200720c */ /* 0x000fc60003f44070 */
[----:B------:R0:W-:Y:S01]  /*5310*/  @P0 STS.64 [R39], R12 ;  /* 0x0000000c27000388 */ /* 0x0001e20000000a00 */
[----:B------:R-:W-:-:S03]  /*5320*/  ISETP.GT.U32.AND.EX P2, PT, R3, RZ, PT, P2 ;  /* 0x000000ff0300720c */ /* 0x000fc60003f44120 */
[----:B------:R0:W-:Y:S04]  /*5330*/  @P0 STS [R39+0x8], R48 ;  /* 0x0000083027000388 */ /* 0x0001e80000000800 */
[----:B------:R0:W-:Y:S04]  /*5340*/  @P6 STS.64 [R37], R10 ;  /* 0x0000000a25006388 */ /* 0x0001e80000000a00 */
[----:B------:R0:W-:Y:S04]  /*5350*/  @P6 STS [R37+0x8], R47 ;  /* 0x0000082f25006388 */ /* 0x0001e80000000800 */
[----:B------:R0:W-:Y:S04]  /*5360*/  @P1 STS.64 [R35], R8 ;  /* 0x0000000823001388 */ /* 0x0001e80000000a00 */
[----:B------:R0:W-:Y:S01]  /*5370*/  @P1 STS [R35+0x8], R45 ;  /* 0x0000082d23001388 */ /* 0x0001e20000000800 */
[----:B------:R-:W-:Y:S06]  /*5380*/  BAR.SYNC.DEFER_BLOCKING 0x0 ;  /* 0x0000000000007b1d */ /* 0x000fec0000010000 */
[----:B------:R-:W-:Y:S05]  /*5390*/  @!P2 EXIT ;  /* 0x000000000000a94d */ /* 0x000fea0003800000 */
[----:B0-----:R-:W-:Y:S01]  /*53a0*/  IMAD.MOV.U32 R31, RZ, RZ, R29 ;  /* 0x000000ffff1f7224 */ /* 0x001fe200078e001d */
[----:B------:R-:W0:Y:S01]  /*53b0*/  LDCU.64 UR12, c[0x0][0x398] ;  /* 0x00007300ff0c77ac */ /* 0x000e220008000a00 */
[----:B------:R-:W-:Y:S01]  /*53c0*/  IMAD.MOV.U32 R21, RZ, RZ, RZ ;  /* 0x000000ffff157224 */ /* 0x000fe200078e00ff */
[----:B------:R-:W-:Y:S02]  /*53d0*/  BSSY.RECONVERGENT B0, `(.L_x_458) ;  /* 0x000002e000007945 */ /* 0x000fe40003800200 */
[----:B------:R-:W-:Y:S01]  /*53e0*/  LOP3.LUT R7, RZ, R31, RZ, 0x33, !PT ;  /* 0x0000001fff077212 */ /* 0x000fe200078e33ff */
[----:B------:R-:W1:Y:S03]  /*53f0*/  LDCU.64 UR14, c[0x0][0x3a0] ;  /* 0x00007400ff0e77ac */ /* 0x000e660008000a00 */
[----:B------:R-:W-:Y:S02]  /*5400*/  IADD3 R16, P0, PT, R2, R7, RZ ;  /* 0x0000000702107210 */ /* 0x000fe40007f1e0ff */
[----:B------:R-:W-:-:S02]  /*5410*/  LOP3.LUT R7, RZ, R21, RZ, 0x33, !PT ;  /* 0x00000015ff077212 */ /* 0x000fc400078e33ff */
[----:B------:R-:W-:-:S03]  /*5420*/  LOP3.LUT R0, R16, 0x300, RZ, 0xc0, !PT ;  /* 0x0000030010007812 */ /* 0x000fc600078ec0ff */
[----:B------:R-:W-:Y:S01]  /*5430*/  IMAD.X R7, R3, 0x1, R7, P0 ;  /* 0x0000000103077824 */ /* 0x000fe200000e0607 */
[----:B------:R-:W-:Y:S02]  /*5440*/  ISETP.NE.U32.AND P1, PT, R0, 0x300, PT ;  /* 0x000003000000780c */ /* 0x000fe40003f25070 */
[----:B------:R-:W-:Y:S02]  /*5450*/  ISETP.GE.U32.AND P0, PT, R16, 0x300, PT ;  /* 0x000003001000780c */ /* 0x000fe40003f06070 */
[----:B------:R-:W-:Y:S02]  /*5460*/  ISETP.NE.AND.EX P1, PT, RZ, RZ, PT, P1 ;  /* 0x000000ffff00720c */ /* 0x000fe40003f25310 */
[----:B------:R-:W-:-:S11]  /*5470*/  ISETP.GE.U32.AND.EX P0, PT, R7, RZ, PT, P0 ;  /* 0x000000ff0700720c */ /* 0x000fd60003f06100 */
[----:B01----:R-:W-:Y:S05]  /*5480*/  @!P1 BRA `(.L_x_459) ;  /* 0x0000000000889947 */ /* 0x003fea0003800000 */
[----:B------:R-:W0:Y:S01]  /*5490*/  LDCU.64 UR6, c[0x0][0x3a0] ;  /* 0x00007400ff0677ac */ /* 0x000e220008000a00 */
[----:B------:R-:W-:Y:S01]  /*54a0*/  SHF.R.U64 R16, R16, 0x8, R7 ;  /* 0x0000000810107819 */ /* 0x000fe20000001207 */
[----:B------:R-:W-:Y:S01]  /*54b0*/  IMAD.MOV.U32 R19, RZ, RZ, RZ ;  /* 0x000000ffff137224 */ /* 0x000fe200078e00ff */
[----:B------:R-:W-:Y:S01]  /*54c0*/  IADD3 R15, P1, PT, R4, R31, RZ ;  /* 0x0000001f040f7210 */ /* 0x000fe20007f3e0ff */
[----:B------:R-:W1:Y:S01]  /*54d0*/  LDCU.64 UR10, c[0x0][0x398] ;  /* 0x00007300ff0a77ac */ /* 0x000e620008000a00 */
[----:B------:R-:W-:Y:S01]  /*54e0*/  LEA R6, R29, UR4, 0x4 ;  /* 0x000000041d067c11 */ /* 0x000fe2000f8e20ff */
[----:B------:R-:W-:Y:S02]  /*54f0*/  VIADD R16, R16, 0x1 ;  /* 0x0000000110107836 */ /* 0x000fe40000000000 */
[----:B------:R-:W-:-:S03]  /*5500*/  IMAD.X R0, R5, 0x1, R21, P1 ;  /* 0x0000000105007824 */ /* 0x000fc600008e0615 */
[----:B------:R-:W-:-:S04]  /*5510*/  LOP3.LUT R16, R16, 0x3, RZ, 0xc0, !PT ;  /* 0x0000000310107812 */ /* 0x000fc800078ec0ff */
[C---:B------:R-:W-:Y:S02]  /*5520*/  LEA R31, P3, R16.reuse, R31, 0x8 ;  /* 0x0000001f101f7211 */ /* 0x040fe400078640ff */
[C---:B0-----:R-:W-:Y:S02]  /*5530*/  LEA R14, P1, R15.reuse, UR6, 0x2 ;  /* 0x000000060f0e7c11 */ /* 0x041fe4000f8210ff */
[----:B------:R-:W-:Y:S02]  /*5540*/  LEA.HI.X R21, R16, R21, R19, 0x8, P3 ;  /* 0x0000001510157211 */ /* 0x000fe400018f4413 */
[C---:B-1----:R-:W-:Y:S02]  /*5550*/  LEA R12, P2, R15.reuse, UR10, 0x3 ;  /* 0x0000000a0f0c7c11 */ /* 0x042fe4000f8418ff */
[C-C-:B------:R-:W-:Y:S02]  /*5560*/  LEA.HI.X R17, R15.reuse, UR7, R0.reuse, 0x2, P1 ;  /* 0x000000070f117c11 */ /* 0x140fe400088f1400 */
[----:B------:R-:W-:Y:S01]  /*5570*/  LEA.HI.X R15, R15, UR11, R0, 0x3, P2 ;  /* 0x0000000b0f0f7c11 */ /* 0x000fe200090f1c00 */
[----:B------:R-:W-:-:S08]  /*5580*/  VIADD R0, R6, 0x8 ;  /* 0x0000000806007836 */ /* 0x000fd00000000000 */
.L_x_460:
        /* <DEDUP_REMOVED lines=18> */
.L_x_459:
[----:B------:R-:W-:Y:S05]  /*56b0*/  BSYNC.RECONVERGENT B0 ;  /* 0x0000000000007941 */ /* 0x000fea0003800200 */
.L_x_458:
[----:B------:R-:W-:Y:S05]  /*56c0*/  @!P0 EXIT ;  /* 0x000000000000894d */ /* 0x000fea0003800000 */
.L_x_461:
[C---:B------:R-:W-:Y:S02]  /*56d0*/  LEA R0, R31.reuse, UR4, 0x4 ;  /* 0x000000041f007c11 */ /* 0x040fe4000f8e20ff */
[----:B01----:R-:W-:Y:S01]  /*56e0*/  IADD3 R13, P0, PT, R4, R31, RZ ;  /* 0x0000001f040d7210 */ /* 0x003fe20007f1e0ff */
[----:B------:R-:W-:Y:S02]  /*56f0*/  VIADD R31, R31, 0x400 ;  /* 0x000004001f1f7836 */ /* 0x000fe40000000000 */
[----:B------:R-:W0:Y:S01]  /*5700*/  LDS.64 R6, [R0] ;  /* 0x0000000000067984 */ /* 0x000e220000000a00 */
[----:B------:R-:W-:Y:S01]  /*5710*/  LEA R18, P1, R13, UR12, 0x3 ;  /* 0x0000000c0d127c11 */ /* 0x000fe2000f8218ff */
[----:B------:R-:W-:Y:S01]  /*5720*/  IMAD.X R10, R5, 0x1, R21, P0 ;  /* 0x00000001050a7824 */ /* 0x000fe200000e0615 */
[----:B------:R-:W-:Y:S01]  /*5730*/  LEA R20, P2, R13, UR14, 0x2 ;  /* 0x0000000e0d147c11 */ /* 0x000fe2000f8410ff */
[----:B------:R-:W1:Y:S01]  /*5740*/  LDS R23, [R0+0x8] ;  /* 0x0000080000177984 */ /* 0x000e620000000800 */
[----:B------:R-:W-:Y:S01]  /*5750*/  IMAD.X R12, RZ, RZ, R5, P0 ;  /* 0x000000ffff0c7224 */ /* 0x000fe200000e0605 */
[----:B------:R-:W-:-:S02]  /*5760*/  ISETP.GT.U32.AND P0, PT, R2, R31, PT ;  /* 0x0000001f0200720c */ /* 0x000fc40003f04070 */
[----:B------:R-:W2:Y:S01]  /*5770*/  LDS.64 R8, [R0+0x1000] ;  /* 0x0010000000087984 */ /* 0x000ea20000000a00 */
[C-C-:B------:R-:W-:Y:S02]  /*5780*/  LEA.HI.X R19, R13.reuse, UR13, R10.reuse, 0x3, P1 ;  /* 0x0000000d0d137c11 */ /* 0x140fe400088f1c0a */
[C---:B------:R-:W-:Y:S01]  /*5790*/  LEA.HI.X R21, R13.reuse, UR15, R10, 0x2, P2 ;  /* 0x0000000f0d157c11 */ /* 0x040fe200090f140a */
[----:B------:R-:W3:Y:S01]  /*57a0*/  LDS R25, [R0+0x1008] ;  /* 0x0010080000197984 */ /* 0x000ee20000000800 */
[C---:B------:R-:W-:Y:S01]  /*57b0*/  LEA.HI.X R11, R13.reuse, UR13, R12, 0x3, P1 ;  /* 0x0000000d0d0b7c11 */ /* 0x040fe200088f1c0c */
[----:B------:R-:W-:Y:S01]  /*57c0*/  IMAD.MOV.U32 R10, RZ, RZ, R18 ;  /* 0x000000ffff0a7224 */ /* 0x000fe200078e0012 */
[----:B------:R-:W-:Y:S01]  /*57d0*/  LEA.HI.X R13, R13, UR15, R12, 0x2, P2 ;  /* 0x0000000f0d0d7c11 */ /* 0x000fe200090f140c */
[----:B------:R-:W4:Y:S01]  /*57e0*/  LDS.64 R14, [R0+0x2000] ;  /* 0x00200000000e7984 */ /* 0x000f220000000a00 */
[----:B------:R-:W-:Y:S01]  /*57f0*/  IMAD.MOV.U32 R12, RZ, RZ, R20 ;  /* 0x000000ffff0c7224 */ /* 0x000fe200078e0014 */
[----:B------:R-:W-:-:S02]  /*5800*/  ISETP.GT.U32.AND.EX P0, PT, R3, RZ, PT, P0 ;  /* 0x000000ff0300720c */ /* 0x000fc40003f04100 */
[----:B------:R-:W5:Y:S04]  /*5810*/  LDS R27, [R0+0x2008] ;  /* 0x00200800001b7984 */ /* 0x000f680000000800 */
[----:B------:R-:W5:Y:S04]  /*5820*/  LDS.64 R16, [R0+0x3000] ;  /* 0x0030000000107984 */ /* 0x000f680000000a00 */
[----:B------:R-:W5:Y:S04]  /*5830*/  LDS R29, [R0+0x3008] ;  /* 0x00300800001d7984 */ /* 0x000f680000000800 */
[----:B0-----:R-:W-:Y:S04]  /*5840*/  STG.E.64 desc[UR8][R18.64], R6 ;  /* 0x0000000612007986 */ /* 0x001fe8000c101b08 */
[----:B-1----:R0:W-:Y:S04]  /*5850*/  STG.E desc[UR8][R20.64], R23 ;  /* 0x0000001714007986 */ /* 0x0021e8000c101908 */
[----:B--2---:R1:W-:Y:S04]  /*5860*/  STG.E.64 desc[UR8][R10.64+0x800], R8 ;  /* 0x000800080a007986 */ /* 0x0043e8000c101b08 */
[----:B---3--:R1:W-:Y:S04]  /*5870*/  STG.E desc[UR8][R12.64+0x400], R25 ;  /* 0x000400190c007986 */ /* 0x0083e8000c101908 */
[----:B----4-:R1:W-:Y:S01]  /*5880*/  STG.E.64 desc[UR8][R10.64+0x1000], R14 ;  /* 0x0010000e0a007986 */ /* 0x0103e2000c101b08 */
[----:B0-----:R-:W-:-:S03]  /*5890*/  IMAD.MOV.U32 R21, RZ, RZ, RZ ;  /* 0x000000ffff157224 */ /* 0x001fc600078e00ff */
[----:B-----5:R1:W-:Y:S04]  /*58a0*/  STG.E desc[UR8][R12.64+0x800], R27 ;  /* 0x0008001b0c007986 */ /* 0x0203e8000c101908 */
[----:B------:R1:W-:Y:S04]  /*58b0*/  STG.E.64 desc[UR8][R10.64+0x1800], R16 ;  /* 0x001800100a007986 */ /* 0x0003e8000c101b08 */
[----:B------:R1:W-:Y:S01]  /*58c0*/  STG.E desc[UR8][R12.64+0xc00], R29 ;  /* 0x000c001d0c007986 */ /* 0x0003e2000c101908 */
[----:B------:R-:W-:Y:S05]  /*58d0*/  @P0 BRA `(.L_x_461) ;  /* 0xfffffffc007c0947 */ /* 0x000fea000383ffff */
[----:B------:R-:W-:Y:S05]  /*58e0*/  EXIT ;  /* 0x000000000000794d */ /* 0x000fea0003800000 */
.L_x_457:
[----:B------:R-:W-:Y:S01]  /*58f0*/  ISETP.NE.U32.AND P0, PT, R26, R22, PT ;  /* 0x000000161a00720c */ /* 0x000fe20003f05070 */
[----:B------:R-:W-:Y:S01]  /*5900*/  BSSY.RECONVERGENT B0, `(.L_x_462) ;  /* 0x0000010000007945 */ /* 0x000fe20003800200 */
[----:B------:R-:W-:Y:S02]  /*5910*/  ISETP.NE.U32.AND P1, PT, R8, R24, PT ;  /* 0x000000180800720c */ /* 0x000fe40003f25070 */
[----:B------:R-:W-:Y:S02]  /*5920*/  ISETP.NE.AND.EX P0, PT, R27, R23, PT, P0 ;  /* 0x000000171b00720c */ /* 0x000fe40003f05300 */
[----:B------:R-:W-:Y:S02]  /*5930*/  ISETP.NE.U32.AND P2, PT, R22, R20, PT ;  /* 0x000000141600720c */ /* 0x000fe40003f45070 */
[----:B------:R-:W-:Y:S02]  /*5940*/  ISETP.NE.AND.EX P1, PT, R9, R25, PT, P1 ;  /* 0x000000190900720c */ /* 0x000fe40003f25310 */
[----:B------:R-:W-:-:S02]  /*5950*/  ISETP.NE.U32.AND P5, PT, R20, R18, PT ;  /* 0x000000121400720c */ /* 0x000fc40003fa5070 */
[----:B------:R-:W-:-:S05]  /*5960*/  ISETP.NE.AND.EX P2, PT, R23, R21, PT, P2 ;  /* 0x000000151700720c */ /* 0x000fca0003f45320 */
[----:B------:R-:W-:Y:S08]  /*5970*/  @!P0 BRA `(.L_x_463) ;  /* 0x0000000000208947 */ /* 0x000ff00003800000 */
        /* <DEDUP_REMOVED lines=8> */
.L_x_463:
[----:B------:R-:W-:Y:S05]  /*5a00*/  BSYNC.RECONVERGENT B0 ;  /* 0x0000000000007941 */ /* 0x000fea0003800200 */
.L_x_462:
        /* <DEDUP_REMOVED lines=10> */
.L_x_465:
[----:B------:R-:W-:Y:S05]  /*5ab0*/  BSYNC.RECONVERGENT B0 ;  /* 0x0000000000007941 */ /* 0x000fea0003800200 */
.L_x_464:
        /* <DEDUP_REMOVED lines=21> */
.L_x_467:
[----:B------:R-:W-:Y:S05]  /*5c10*/  BSYNC.RECONVERGENT B0 ;  /* 0x0000000000007941 */ /* 0x000fea0003800200 */
.L_x_466:
        /* <DEDUP_REMOVED lines=10> */
.L_x_469:
[----:B------:R-:W-:Y:S05]  /*5cc0*/  BSYNC.RECONVERGENT B0 ;  /* 0x0000000000007941 */ /* 0x000fea0003800200 */
.L_x_468:
        /* <DEDUP_REMOVED lines=10> */
.L_x_471:
[----:B------:R-:W-:Y:S05]  /*5d70*/  BSYNC.RECONVERGENT B0 ;  /* 0x0000000000007941 */ /* 0x000fea0003800200 */
.L_x_470:
        /* <DEDUP_REMOVED lines=10> */
.L_x_473:
[----:B------:R-:W-:Y:S05]  /*5e20*/  BSYNC.RECONVERGENT B0 ;  /* 0x0000000000007941 */ /* 0x000fea0003800200 */
.L_x_472:
        /* <DEDUP_REMOVED lines=10> */
.L_x_475:
[----:B------:R-:W-:Y:S05]  /*5ed0*/  BSYNC.RECONVERGENT B0 ;  /* 0x0000000000007941 */ /* 0x000fea0003800200 */
.L_x_474:
        /* <DEDUP_REMOVED lines=10> */
.L_x_477:
[----:B------:R-:W-:Y:S05]  /*5f80*/  BSYNC.RECONVERGENT B0 ;  /* 0x0000000000007941 */ /* 0x000fea0003800200 */
.L_x_476:
        /* <DEDUP_REMOVED lines=10> */
.L_x_398:
[----:B------:R-:W-:-:S04]  /*6030*/  ISETP.GE.U32.AND P0, PT, R30, 0x1, PT ;  /* 0x000000011e00780c */ /* 0x000fc80003f06070 */
[----:B------:R-:W-:-:S13]  /*6040*/  ISETP.GE.AND.EX P0, PT, R50, RZ, PT, P0 ;  /* 0x000000ff3200720c */ /* 0x000fda0003f06300 */
[----:B------:R-:W-:Y:S05]  /*6050*/  @!P0 EXIT ;  /* 0x000000000000894d */ /* 0x000fea0003800000 */
[----:B------:R-:W-:-:S13]  /*6060*/  ISETP.NE.AND P0, PT, R0, RZ, PT ;  /* 0x000000ff0000720c */ /* 0x000fda0003f05270 */
[----:B------:R-:W-:Y:S05]  /*6070*/  @P0 BRA `(.L_x_478) ;  /* 0x0000002c00140947 */ /* 0x000fea0003800000 */
[----:B------:R-:W0:Y:S01]  /*6080*/  LDC.64 R2, c[0x0][0x380] ;  /* 0x0000e000ff027b82 */ /* 0x000e220000000a00 */
[----:B------:R-:W1:Y:S01]  /*6090*/  S2R R0, SR_TID.X ;  /* 0x0000000000007919 */ /* 0x000e620000002100 */
[----:B------:R-:W2:Y:S06]  /*60a0*/  S2R R31, SR_LANEID ;  /* 0x00000000001f7919 */ /* 0x000eac0000000000 */
[----:B------:R-:W3:Y:S08]  /*60b0*/  S2UR UR5, SR_CgaCtaId ;  /* 0x00000000000579c3 */ /* 0x000ef00000008800 */
[----:B------:R-:W4:Y:S01]  /*60c0*/  LDC R29, c[0x0][0x390] ;  /* 0x0000e400ff1d7b82 */ /* 0x000f220000000800 */
[----:B0-----:R-:W-:-:S05]  /*60d0*/  IMAD.WIDE.U32 R2, RZ, 0x4800, R2 ;  /* 0x00004800ff027825 */ /* 0x001fca00078e0002 */
[----:B------:R0:W5:Y:S01]  /*60e0*/  LDG.E.64.CONSTANT R4, desc[UR8][R2.64] ;  /* 0x0000000802047981 */ /* 0x000162000c1e9b00 */
[C---:B-1----:R-:W-:Y:S02]  /*60f0*/  LOP3.LUT R6, R0.reuse, 0x1f, RZ, 0xc0, !PT ;  /* 0x0000001f00067812 */ /* 0x042fe400078ec0ff */
[----:B------:R-:W-:-:S05]  /*6100*/  LOP3.LUT R7, R0, 0x3e0, RZ, 0xc0, !PT ;  /* 0x000003e000077812 */ /* 0x000fca00078ec0ff */
[----:B------:R-:W-:-:S04]  /*6110*/  IMAD R9, R7, 0x9, R6 ;  /* 0x0000000907097824 */ /* 0x000fc800078e0206 */
[C---:B------:R-:W-:Y:S01]  /*6120*/  VIADD R6, R9.reuse, 0x20 ;  /* 0x0000002009067836 */ /* 0x040fe20000000000 */
[C---:B------:R-:W-:Y:S01]  /*6130*/  ISETP.GE.AND P6, PT, R9.reuse, UR4, PT ;  /* 0x0000000409007c0c */ /* 0x040fe2000bfc6270 */
[C---:B------:R-:W-:Y:S01]  /*6140*/  VIADD R7, R9.reuse, 0x40 ;  /* 0x0000004009077836 */ /* 0x040fe20000000000 */
[C---:B0-----:R-:W-:Y:S01]  /*6150*/  LEA R2, P5, R9.reuse, R2, 0x3 ;  /* 0x0000000209027211 */ /* 0x041fe200078a18ff */
[C---:B------:R-:W-:Y:S01]  /*6160*/  VIADD R8, R9.reuse, 0x60 ;  /* 0x0000006009087836 */ /* 0x040fe20000000000 */
[----:B------:R-:W-:Y:S01]  /*6170*/  ISETP.GE.AND P1, PT, R6, UR4, PT ;  /* 0x0000000406007c0c */ /* 0x000fe2000bf26270 */
[----:B------:R-:W-:Y:S01]  /*6180*/  VIADD R6, R9, 0x80 ;  /* 0x0000008009067836 */ /* 0x000fe20000000000 */
[----:B------:R-:W-:Y:S01]  /*6190*/  ISETP.GE.AND P0, PT, R7, UR4, PT ;  /* 0x0000000407007c0c */ /* 0x000fe2000bf06270 */
[C---:B------:R-:W-:Y:S01]  /*61a0*/  VIADD R7, R9.reuse, 0xa0 ;  /* 0x000000a009077836 */ /* 0x040fe20000000000 */
[----:B------:R-:W-:Y:S01]  /*61b0*/  ISETP.GE.AND P2, PT, R8, UR4, PT ;  /* 0x0000000408007c0c */ /* 0x000fe2000bf46270 */
[----:B------:R-:W-:Y:S01]  /*61c0*/  IMAD.X R3, RZ, RZ, R3, P5 ;  /* 0x000000ffff037224 */ /* 0x000fe200028e0603 */
[----:B------:R-:W-:Y:S01]  /*61d0*/  ISETP.GE.AND P3, PT, R6, UR4, PT ;  /* 0x0000000406007c0c */ /* 0x000fe2000bf66270 */
[----:B------:R-:W-:Y:S01]  /*61e0*/  VIADD R6, R9, 0xc0 ;  /* 0x000000c009067836 */ /* 0x000fe20000000000 */
[----:B------:R-:W-:Y:S01]  /*61f0*/  ISETP.GE.AND P4, PT, R7, UR4, PT ;  /* 0x0000000407007c0c */ /* 0x000fe2000bf86270 */
[----:B------:R-:W-:-:S02]  /*6200*/  VIADD R10, R9, 0xe0 ;  /* 0x000000e0090a7836 */ /* 0x000fc40000000000 */
[----:B------:R-:W-:Y:S01]  /*6210*/  VIADD R8, R9, 0x100 ;  /* 0x0000010009087836 */ /* 0x000fe20000000000 */
[----:B------:R-:W-:Y:S01]  /*6220*/  ISETP.GE.AND P5, PT, R6, UR4, PT ;  /* 0x0000000406007c0c */ /* 0x000fe2000bfa6270 */
[----:B-----5:R-:W-:Y:S02]  /*6230*/  IMAD.MOV.U32 R12, RZ, RZ, R4 ;  /* 0x000000ffff0c7224 */ /* 0x020fe400078e0004 */
[----:B------:R-:W-:Y:S02]  /*6240*/  IMAD.MOV.U32 R13, RZ, RZ, R5 ;  /* 0x000000ffff0d7224 */ /* 0x000fe400078e0005 */
[----:B------:R-:W-:Y:S01]  /*6250*/  IMAD.MOV.U32 R6, RZ, RZ, R12 ;  /* 0x000000ffff067224 */ /* 0x000fe200078e000c */
[----:B------:R-:W5:Y:S01]  /*6260*/  @!P6 LDG.E.64.CONSTANT R4, desc[UR8][R2.64] ;  /* 0x000000080204e981 */ /* 0x000f62000c1e9b00 */
[----:B------:R-:W-:Y:S01]  /*6270*/  IMAD.MOV.U32 R7, RZ, RZ, R13 ;  /* 0x000000ffff077224 */ /* 0x000fe200078e000d */
[----:B------:R-:W-:-:S05]  /*6280*/  ISETP.GE.AND P6, PT, R10, UR4, PT ;  /* 0x000000040a007c0c */ /* 0x000fca000bfc6270 */
[----:B------:R-:W4:Y:S01]  /*6290*/  @!P1 LDG.E.64.CONSTANT R6, desc[UR8][R2.64+0x100] ;  /* 0x0001000802069981 */ /* 0x000f22000c1e9b00 */
[----:B------:R-:W-:Y:S01]  /*62a0*/  ISETP.GE.AND P1, PT, R8, UR4, PT ;  /* 0x0000000408007c0c */ /* 0x000fe2000bf26270 */
[--C-:B------:R-:W-:Y:S02]  /*62b0*/  IMAD.MOV.U32 R8, RZ, RZ, R12.reuse ;  /* 0x000000ffff087224 */ /* 0x100fe400078e000c */
[--C-:B------:R-:W-:Y:S02]  /*62c0*/  IMAD.MOV.U32 R9, RZ, RZ, R13.reuse ;  /* 0x000000ffff097224 */ /* 0x100fe400078e000d */
[--C-:B------:R-:W-:Y:S02]  /*62d0*/  IMAD.MOV.U32 R10, RZ, RZ, R12.reuse ;  /* 0x000000ffff0a7224 */ /* 0x100fe400078e000c */
[--C-:B------:R-:W-:Y:S02]  /*62e0*/  IMAD.MOV.U32 R11, RZ, RZ, R13.reuse ;  /* 0x000000ffff0b7224 */ /* 0x100fe400078e000d */
[----:B------:R-:W-:Y:S01]  /*62f0*/  IMAD.MOV.U32 R14, RZ, RZ, R12 ;  /* 0x000000ffff0e7224 */ /* 0x000fe200078e000c */
[----:B------:R-:W4:Y:S01]  /*6300*/  @!P0 LDG.E.64.CONSTANT R8, desc[UR8][R2.64+0x200] ;  /* 0x0002000802088981 */ /* 0x000f22000c1e9b00 */
[----:B------:R-:W-:-:S02]  /*6310*/  IMAD.MOV.U32 R15, RZ, RZ, R13 ;  /* 0x000000ffff0f7224 */ /* 0x000fc400078e000d */
[--C-:B------:R-:W-:Y:S01]  /*6320*/  IMAD.MOV.U32 R16, RZ, RZ, R12.reuse ;  /* 0x000000ffff107224 */ /* 0x100fe200078e000c */
[----:B------:R-:W4:Y:S01]  /*6330*/  @!P2 LDG.E.64.CONSTANT R10, desc[UR8][R2.64+0x300] ;  /* 0x00030008020aa981 */ /* 0x000f22000c1e9b00 */
[--C-:B------:R-:W-:Y:S02]  /*6340*/  IMAD.MOV.U32 R17, RZ, RZ, R13.reuse ;  /* 0x000000ffff117224 */ /* 0x100fe400078e000d */
[--C-:B------:R-:W-:Y:S01]  /*6350*/  IMAD.MOV.U32 R18, RZ, RZ, R12.reuse ;  /* 0x000000ffff127224 */ /* 0x100fe200078e000c */
[----:B------:R-:W4:Y:S01]  /*6360*/  @!P3 LDG.E.64.CONSTANT R14, desc[UR8][R2.64+0x400] ;  /* 0x00040008020eb981 */ /* 0x000f22000c1e9b00 */
[--C-:B------:R-:W-:Y:S02]  /*6370*/  IMAD.MOV.U32 R19, RZ, RZ, R13.reuse ;  /* 0x000000ffff137224 */ /* 0x100fe400078e000d */
[----:B------:R-:W-:Y:S01]  /*6380*/  IMAD.MOV.U32 R22, RZ, RZ, R12 ;  /* 0x000000ffff167224 */ /* 0x000fe200078e000c */
[----:B------:R-:W4:Y:S01]  /*6390*/  @!P4 LDG.E.64.CONSTANT R16, desc[UR8][R2.64+0x500] ;  /* 0x000500080210c981 */ /* 0x000f22000c1e9b00 */
[----:B------:R-:W-:-:S03]  /*63a0*/  IMAD.MOV.U32 R23, RZ, RZ, R13 ;  /* 0x000000ffff177224 */ /* 0x000fc600078e000d */
[----:B------:R-:W4:Y:S04]  /*63b0*/  @!P5 LDG.E.64.CONSTANT R18, desc[UR8][R2.64+0x600] ;  /* 0x000600080212d981 */ /* 0x000f28000c1e9b00 */
[----:B------:R-:W4:Y:S04]  /*63c0*/  @!P6 LDG.E.64.CONSTANT R22, desc[UR8][R2.64+0x700] ;  /* 0x000700080216e981 */ /* 0x000f28000c1e9b00 */
[----:B------:R-:W4:Y:S01]  /*63d0*/  @!P1 LDG.E.64.CONSTANT R12, desc[UR8][R2.64+0x800] ;  /* 0x00080008020c9981 */ /* 0x000f22000c1e9b00 */
[----:B------:R-:W-:Y:S01]  /*63e0*/  SHF.R.U32.HI R34, RZ, 0x5, R0 ;  /* 0x00000005ff227819 */ /* 0x000fe20000011600 */
[----:B------:R-:W-:-:S02]  /*63f0*/  UMOV UR4, 0x400 ;  /* 0x0000040000047882 */ /* 0x000fc40000000000 */
[----:B---3--:R-:W-:Y:S02]  /*6400*/  ULEA UR4, UR5, UR4, 0x18 ;  /* 0x0000000405047291 */ /* 0x008fe4000f8ec0ff */
[----:B--2---:R-:W-:-:S05]  /*6410*/  IMAD R24, R34, 0x120, R31 ;  /* 0x0000012022187824 */ /* 0x004fca00078e021f */
[----:B------:R-:W-:-:S05]  /*6420*/  LEA R25, R24, UR4, 0x3 ;  /* 0x0000000418197c11 */ /* 0x000fca000f8e18ff */
[C-C-:B------:R-:W-:Y:S02]  /*6430*/  IMAD R27, R31.reuse, 0x40, R25.reuse ;  /* 0x000000401f1b7824 */ /* 0x140fe400078e0219 */
[----:B------:R-:W-:Y:S02]  /*6440*/  IMAD R26, R31, 0x8, R24 ;  /* 0x000000081f1a7824 */ /* 0x000fe400078e0218 */
[----:B------:R-:W-:Y:S02]  /*6450*/  IMAD R24, R24, -0x4, R25 ;  /* 0xfffffffc18187824 */ /* 0x000fe400078e0219 */
[----:B------:R-:W-:Y:S01]  /*6460*/  IMAD R26, R26, -0x4, R27 ;  /* 0xfffffffc1a1a7824 */ /* 0x000fe200078e021b */
[C---:B------:R-:W-:Y:S01]  /*6470*/  ISETP.NE.AND P6, PT, R0.reuse, RZ, PT ;  /* 0x000000ff0000720c */ /* 0x040fe20003fc5270 */
[----:B------:R-:W-:-:S05]  /*6480*/  IMAD R53, R0, 0x9, RZ ;  /* 0x0000000900357824 */ /* 0x000fca00078e02ff */
[----:B------:R-:W-:Y:S01]  /*6490*/  ISETP.NE.U32.AND P5, PT, R30, R53, PT ;  /* 0x000000351e00720c */ /* 0x000fe20003fa5070 */
[----:B------:R-:W-:-:S03]  /*64a0*/  IMAD.MOV.U32 R44, RZ, RZ, RZ ;  /* 0x000000ffff2c7224 */ /* 0x000fc600078e00ff */
[----:B------:R-:W-:-:S04]  /*64b0*/  ISETP.NE.AND.EX P5, PT, R50, RZ, PT, P5 ;  /* 0x000000ff3200720c */ /* 0x000fc80003fa5350 */
[----:B------:R-:W-:Y:S02]  /*64c0*/  SEL R43, RZ, 0x1, P5 ;  /* 0x00000001ff2b7807 */ /* 0x000fe40002800000 */
[----:B------:R-:W-:-:S04]  /*64d0*/  SEL R44, R44, RZ, P5 ;  /* 0x000000ff2c2c7207 */ /* 0x000fc80002800000 */
[----:B------:R-:W-:Y:S01]  /*64e0*/  SEL R44, R44, RZ, P6 ;  /* 0x000000ff2c2c7207 */ /* 0x000fe20003000000 */
[----:B------:R-:W-:Y:S01]  /*64f0*/  VIADD R45, R53, 0x5 ;  /* 0x00000005352d7836 */ /* 0x000fe20000000000 */
[----:B-----5:R-:W-:Y:S04]  /*6500*/  STS.64 [R25], R4 ;  /* 0x0000000419007388 */ /* 0x020fe80000000a00 */
[----:B----4-:R-:W-:Y:S04]  /*6510*/  STS.64 [R25+0x100], R6 ;  /* 0x0001000619007388 */ /* 0x010fe80000000a00 */
[----:B------:R-:W-:Y:S04]  /*6520*/  STS.64 [R25+0x200], R8 ;  /* 0x0002000819007388 */ /* 0x000fe80000000a00 */
[----:B------:R-:W-:Y:S04]  /*6530*/  STS.64 [R25+0x300], R10 ;  /* 0x0003000a19007388 */ /* 0x000fe80000000a00 */
[----:B------:R-:W-:Y:S04]  /*6540*/  STS.64 [R25+0x400], R14 ;  /* 0x0004000e19007388 */ /* 0x000fe80000000a00 */
[----:B------:R-:W-:Y:S04]  /*6550*/  STS.64 [R25+0x500], R16 ;  /* 0x0005001019007388 */ /* 0x000fe80000000a00 */
[----:B------:R-:W-:Y:S04]  /*6560*/  STS.64 [R25+0x600], R18 ;  /* 0x0006001219007388 */ /* 0x000fe80000000a00 */
[----:B------:R-:W-:Y:S04]  /*6570*/  STS.64 [R25+0x700], R22 ;  /* 0x0007001619007388 */ /* 0x000fe80000000a00 */
[----:B------:R-:W-:Y:S01]  /*6580*/  STS.64 [R25+0x800], R12 ;  /* 0x0008000c19007388 */ /* 0x000fe20000000a00 */
[----:B------:R-:W-:-:S03]  /*6590*/  NOP ;  /* 0x0000000000007918 */ /* 0x000fc60000000000 */
[----:B------:R-:W0:Y:S04]  /*65a0*/  LDS.64 R2, [R27+0x40] ;  /* 0x000040001b027984 */ /* 0x000e280000000a00 */
[----:B------:R-:W-:Y:S04]  /*65b0*/  LDS.64 R4, [R27] ;  /* 0x000000001b047984 */ /* 0x000fe80000000a00 */
[----:B------:R-:W1:Y:S04]  /*65c0*/  LDS.64 R6, [R27+0x8] ;  /* 0x000008001b067984 */ /* 0x000e680000000a00 */
[----:B------:R-:W-:Y:S04]  /*65d0*/  LDS.64 R8, [R27+0x10] ;  /* 0x000010001b087984 */ /* 0x000fe80000000a00 */
[----:B------:R-:W-:Y:S04]  /*65e0*/  LDS.64 R10, [R27+0x18] ;  /* 0x000018001b0a7984 */ /* 0x000fe80000000a00 */
[----:B------:R-:W-:Y:S04]  /*65f0*/  LDS.64 R12, [R27+0x20] ;  /* 0x000020001b0c7984 */ /* 0x000fe80000000a00 */
[----:B------:R-:W-:Y:S04]  /*6600*/  LDS.64 R14, [R27+0x28] ;  /* 0x000028001b0e7984 */ /* 0x000fe80000000a00 */
[----:B------:R-:W-:Y:S04]  /*6610*/  LDS.64 R16, [R27+0x30] ;  /* 0x000030001b107984 */ /* 0x000fe80000000a00 */
[----:B------:R2:W-:Y:S01]  /*6620*/  LDS.64 R18, [R27+0x38] ;  /* 0x000038001b127984 */ /* 0x0005e20000000a00 */
[----:B------:R-:W-:Y:S06]  /*6630*/  BAR.SYNC.DEFER_BLOCKING 0x0 ;  /* 0x0000000000007b1d */ /* 0x000fec0000010000 */
[----:B------:R-:W-:Y:S04]  /*6640*/  STS [R24], R29 ;  /* 0x0000001d18007388 */ /* 0x000fe80000000800 */
[----:B------:R-:W-:Y:S04]  /*6650*/  STS [R24+0x80], R29 ;  /* 0x0000801d18007388 */ /* 0x000fe80000000800 */
[----:B------:R-:W-:Y:S04]  /*6660*/  STS [R24+0x100], R29 ;  /* 0x0001001d18007388 */ /* 0x000fe80000000800 */
[----:B------:R-:W-:Y:S04]  /*6670*/  STS [R24+0x180], R29 ;  /* 0x0001801d18007388 */ /* 0x000fe80000000800 */
[----:B------:R-:W-:Y:S04]  /*6680*/  STS [R24+0x200], R29 ;  /* 0x0002001d18007388 */ /* 0x000fe80000000800 */
[----:B------:R-:W-:Y:S04]  /*6690*/  STS [R24+0x280], R29 ;  /* 0x0002801d18007388 */ /* 0x000fe80000000800 */
[----:B------:R-:W-:Y:S04]  /*66a0*/  STS [R24+0x300], R29 ;  /* 0x0003001d18007388 */ /* 0x000fe80000000800 */
[----:B------:R-:W-:Y:S04]  /*66b0*/  STS [R24+0x380], R29 ;  /* 0x0003801d18007388 */ /* 0x000fe80000000800 */
[----:B------:R3:W-:Y:S01]  /*66c0*/  STS [R24+0x400], R29 ;  /* 0x0004001d18007388 */ /* 0x0007e20000000800 */
[----:B------:R-:W-:-:S03]  /*66d0*/  NOP ;  /* 0x0000000000007918 */ /* 0x000fc60000000000 */
[----:B------:R-:W-:Y:S04]  /*66e0*/  LDS R35, [R26] ;  /* 0x000000001a237984 */ /* 0x000fe80000000800 */
[----:B------:R-:W-:Y:S04]  /*66f0*/  LDS R36, [R26+0x4] ;  /* 0x000004001a247984 */ /* 0x000fe80000000800 */
[----:B------:R-:W-:Y:S04]  /*6700*/  LDS R37, [R26+0x8] ;  /* 0x000008001a257984 */ /* 0x000fe80000000800 */
[----:B------:R-:W-:Y:S04]  /*6710*/  LDS R38, [R26+0xc] ;  /* 0x00000c001a267984 */ /* 0x000fe80000000800 */
[----:B------:R-:W-:Y:S04]  /*6720*/  LDS R39, [R26+0x10] ;  /* 0x000010001a277984 */ /* 0x000fe80000000800 */
[----:B------:R-:W-:Y:S04]  /*6730*/  LDS R40, [R26+0x14] ;  /* 0x000014001a287984 */ /* 0x000fe80000000800 */
[----:B------:R-:W-:Y:S04]  /*6740*/  LDS R41, [R26+0x18] ;  /* 0x000018001a297984 */ /* 0x000fe80000000800 */
[----:B------:R-:W-:Y:S04]  /*6750*/  LDS R42, [R26+0x1c] ;  /* 0x00001c001a2a7984 */ /* 0x000fe80000000800 */
[----:B------:R-:W-:Y:S01]  /*6760*/  LDS R22, [R26+0x20] ;  /* 0x000020001a167984 */ /* 0x000fe20000000800 */
[----:B--2---:R-:W-:Y:S01]  /*6770*/  LEA R27, R0, UR4, 0x3 ;  /* 0x00000004001b7c11 */ /* 0x004fe2000f8e18ff */
[----:B------:R-:W-:Y:S06]  /*6780*/  BAR.SYNC.DEFER_BLOCKING 0x0 ;  /* 0x0000000000007b1d */ /* 0x000fec0000010000 */
[----:B0-----:R-:W-:Y:S02]  /*6790*/  STS.64 [R27+0x8d8], R2 ;  /* 0x0008d8021b007388 */ /* 0x001fe40000000a00 */
[----:B------:R-:W-:Y:S06]  /*67a0*/  BAR.SYNC.DEFER_BLOCKING 0x0 ;  /* 0x0000000000007b1d */ /* 0x000fec0000010000 */
[----:B------:R-:W0:Y:S01]  /*67b0*/  @P6 LDS.64 R20, [R27+0x8d0] ;  /* 0x0008d0001b146984 */ /* 0x000e220000000a00 */
[----:B------:R-:W-:Y:S01]  /*67c0*/  VIADD R23, R53, 0x1 ;  /* 0x0000000135177836 */ /* 0x000fe20000000000 */
[----:B-1----:R-:W-:Y:S01]  /*67d0*/  ISETP.NE.U32.AND P4, PT, R4, R6, PT ;  /* 0x000000060400720c */ /* 0x002fe20003f85070 */
[----:B---3--:R-:W-:-:S03]  /*67e0*/  IMAD.MOV.U32 R24, RZ, RZ, 0x1 ;  /* 0x00000001ff187424 */ /* 0x008fc600078e00ff */
[----:B------:R-:W-:Y:S01]  /*67f0*/  ISETP.EQ.U32.AND P0, PT, R30, R23, PT ;  /* 0x000000171e00720c */ /* 0x000fe20003f02070 */
[----:B------:R-:W-:Y:S01]  /*6800*/  VIADD R23, R53, 0x3 ;  /* 0x0000000335177836 */ /* 0x000fe20000000000 */
[----:B------:R-:W-:Y:S01]  /*6810*/  ISETP.NE.AND.EX P4, PT, R5, R7, PT, P4 ;  /* 0x000000070500720c */ /* 0x000fe20003f85340 */
[----:B------:R-:W-:-:S03]  /*6820*/  VIADD R25, R53, 0x2 ;  /* 0x0000000235197836 */ /* 0x000fc60000000000 */
[----:B------:R-:W-:Y:S02]  /*6830*/  ISETP.EQ.OR.EX P0, PT, R50, RZ, P4, P0 ;  /* 0x000000ff3200720c */ /* 0x000fe40002702700 */
[----:B------:R-:W-:Y:S01]  /*6840*/  ISETP.EQ.U32.AND P1, PT, R30, R25, PT ;  /* 0x000000191e00720c */ /* 0x000fe20003f22070 */
[----:B------:R-:W-:Y:S01]  /*6850*/  VIADD R25, R53, 0x4 ;  /* 0x0000000435197836 */ /* 0x000fe20000000000 */
[----:B0-----:R-:W-:-:S04]  /*6860*/  @P6 ISETP.NE.U32.AND P2, PT, R20, R4, PT ;  /* 0x000000041400620c */ /* 0x001fc80003f45070 */
[----:B------:R-:W-:-:S04]  /*6870*/  @P6 ISETP.NE.AND.EX P2, PT, R21, R5, PT, P2 ;  /* 0x000000051500620c */ /* 0x000fc80003f45320 */
[----:B------:R-:W-:Y:S02]  /*6880*/  @P6 SEL R24, RZ, 0x1, !P2 ;  /* 0x00000001ff186807 */ /* 0x000fe40005000000 */
[----:B------:R-:W-:Y:S01]  /*6890*/  ISETP.EQ.U32.AND P2, PT, R30, R23, PT ;  /* 0x000000171e00720c */ /* 0x000fe20003f42070 */
[----:B------:R-:W-:Y:S01]  /*68a0*/  VIADD R23, R53, 0x6 ;  /* 0x0000000635177836 */ /* 0x000fe20000000000 */
[----:B------:R-:W-:Y:S02]  /*68b0*/  @P6 SEL R43, R43, R24, !P5 ;  /* 0x000000182b2b6207 */ /* 0x000fe40006800000 */
[----:B------:R-:W-:Y:S02]  /*68c0*/  ISETP.NE.U32.AND P5, PT, R6, R8, PT ;  /* 0x000000080600720c */ /* 0x000fe40003fa5070 */
[----:B------:R-:W-:Y:S02]  /*68d0*/  ISETP.EQ.U32.AND P4, PT, R30, R23, PT ;  /* 0x000000171e00720c */ /* 0x000fe40003f82070 */
[----:B------:R-:W-:-:S02]  /*68e0*/  ISETP.NE.U32.AND P6, PT, R8, R10, PT ;  /* 0x0000000a0800720c */ /* 0x000fc40003fc5070 */
[----:B------:R-:W-:Y:S02]  /*68f0*/  ISETP.NE.AND.EX P5, PT, R7, R9, PT, P5 ;  /* 0x000000090700720c */ /* 0x000fe40003fa5350 */
[----:B------:R-:W-:Y:S02]  /*6900*/  SEL R23, R35, RZ, !P0 ;  /* 0x000000ff23177207 */ /* 0x000fe40004000000 */
[----:B------:R-:W-:Y:S02]  /*6910*/  ISETP.NE.AND.EX P6, PT, R9, R11, PT, P6 ;  /* 0x0000000b0900720c */ /* 0x000fe40003fc5360 */
[----:B------:R-:W-:Y:S01]  /*6920*/  ISETP.EQ.OR.EX P1, PT, R50, RZ, P5, P1 ;  /* 0x000000ff3200720c */ /* 0x000fe20002f22710 */
[----:B------:R-:W-:Y:S01]  /*6930*/  IMAD.IADD R24, R36, 0x1, R23 ;  /* 0x0000000124187824 */ /* 0x000fe200078e0217 */
[----:B------:R-:W-:Y:S02]  /*6940*/  ISETP.NE.U32.AND P5, PT, R10, R12, PT ;  /* 0x0000000c0a00720c */ /* 0x000fe40003fa5070 */
[----:B------:R-:W-:-:S02]  /*6950*/  ISETP.EQ.OR.EX P2, PT, R50, RZ, P6, P2 ;  /* 0x000000ff3200720c */ /* 0x000fc40003742720 */
[----:B------:R-:W-:Y:S02]  /*6960*/  ISETP.EQ.U32.AND P3, PT, R30, R25, PT ;  /* 0x000000191e00720c */ /* 0x000fe40003f62070 */
[----:B------:R-:W-:Y:S02]  /*6970*/  ISETP.NE.U32.AND P6, PT, R14, R16, PT ;  /* 0x000000100e00720c */ /* 0x000fe40003fc5070 */
[----:B------:R-:W-:Y:S02]  /*6980*/  ISETP.NE.AND.EX P5, PT, R11, R13, PT, P5 ;  /* 0x0000000d0b00720c */ /* 0x000fe40003fa5350 */
[----:B------:R-:W-:Y:S01]  /*6990*/  SEL R24, R24, RZ, !P1 ;  /* 0x000000ff18187207 */ /* 0x000fe20004800000 */
[----:B------:R-:W-:Y:S01]  /*69a0*/  VIADD R23, R53, 0x8 ;  /* 0x0000000835177836 */ /* 0x000fe20000000000 */
[----:B------:R-:W-:Y:S02]  /*69b0*/  ISETP.NE.AND.EX P6, PT, R15, R17, PT, P6 ;  /* 0x000000110f00720c */ /* 0x000fe40003fc5360 */
[----:B------:R-:W-:Y:S01]  /*69c0*/  ISETP.EQ.OR.EX P3, PT, R50, RZ, P5, P3 ;  /* 0x000000ff3200720c */ /* 0x000fe20002f62730 */
[----:B------:R-:W-:Y:S01]  /*69d0*/  IMAD.IADD R24, R37, 0x1, R24 ;  /* 0x0000000125187824 */ /* 0x000fe200078e0218 */
[----:B------:R-:W-:-:S02]  /*69e0*/  ISETP.NE.U32.AND P5, PT, R18, R2, PT ;  /* 0x000000021200720c */ /* 0x000fc40003fa5070 */
[----:B------:R-:W-:Y:S02]  /*69f0*/  ISETP.EQ.OR.EX P4, PT, R50, RZ, P6, P4 ;  /* 0x000000ff3200720c */ /* 0x000fe40003782740 */
[----:B------:R-:W-:Y:S02]  /*6a00*/  ISETP.EQ.U32.AND P6, PT, R30, R23, PT ;  /* 0x000000171e00720c */ /* 0x000fe40003fc2070 */
[----:B------:R-:W-:Y:S02]  /*6a10*/  ISETP.NE.AND.EX P5, PT, R19, R3, PT, P5 ;  /* 0x000000031300720c */ /* 0x000fe40003fa5350 */
[----:B------:R-:W-:Y:S02]  /*6a20*/  SEL R23, R24, RZ, !P2 ;  /* 0x000000ff18177207 */ /* 0x000fe40005000000 */
[----:B------:R-:W-:Y:S02]  /*6a30*/  ISETP.EQ.OR.EX P5, PT, R50, RZ, P5, P6 ;  /* 0x000000ff3200720c */ /* 0x000fe40002fa2760 */
[----:B------:R-:W-:Y:S01]  /*6a40*/  ISETP.NE.U32.AND P6, PT, R12, R14, PT ;  /* 0x0000000e0c00720c */ /* 0x000fe20003fc5070 */
[----:B------:R-:W-:Y:S01]  /*6a50*/  IMAD.IADD R23, R38, 0x1, R23 ;  /* 0x0000000126177824 */ /* 0x000fe200078e0217 */
[----:B------:R-:W-:-:S02]  /*6a60*/  P2R R25, PR, RZ, 0x1 ;  /* 0x00000001ff197803 */ /* 0x000fc40000000000 */
[----:B------:R-:W-:Y:S02]  /*6a70*/  ISETP.NE.AND.EX P0, PT, R13, R15, PT, P6 ;  /* 0x0000000f0d00720c */ /* 0x000fe40003f05360 */
[----:B------:R-:W-:Y:S02]  /*6a80*/  ISETP.EQ.U32.AND P6, PT, R30, R45, PT ;  /* 0x0000002d1e00720c */ /* 0x000fe40003fc2070 */
[----:B------:R-:W-:Y:S02]  /*6a90*/  SEL R24, R23, RZ, !P3 ;  /* 0x000000ff17187207 */ /* 0x000fe40005800000 */
[----:B------:R-:W-:Y:S02]  /*6aa0*/  P2R R65, PR, RZ, 0x1 ;  /* 0x00000001ff417803 */ /* 0x000fe40000000000 */
[----:B------:R-:W-:Y:S02]  /*6ab0*/  ISETP.EQ.OR.EX P6, PT, R50, RZ, P0, P6 ;  /* 0x000000ff3200720c */ /* 0x000fe400007c2760 */
[----:B------:R-:W-:Y:S01]  /*6ac0*/  ISETP.NE.AND P0, PT, R25, RZ, PT ;  /* 0x000000ff1900720c */ /* 0x000fe20003f05270 */
[----:B------:R-:W-:-:S03]  /*6ad0*/  IMAD.IADD R24, R39, 0x1, R24 ;  /* 0x0000000127187824 */ /* 0x000fc600078e0218 */
[----:B------:R-:W-:Y:S02]  /*6ae0*/  SEL R46, RZ, 0x1, !P0 ;  /* 0x00000001ff2e7807 */ /* 0x000fe40004000000 */
[----:B------:R-:W-:Y:S02]  /*6af0*/  SEL R25, RZ, 0x1, !P6 ;  /* 0x00000001ff197807 */ /* 0x000fe40007000000 */
[----:B------:R-:W-:Y:S02]  /*6b00*/  SEL R23, R24, RZ, !P6 ;  /* 0x000000ff18177207 */ /* 0x000fe40007000000 */
[----:B------:R-:W-:Y:S02]  /*6b10*/  IADD3 R46, P6, PT, R46, R43, RZ ;  /* 0x0000002b2e2e7210 */ /* 0x000fe40007fde0ff */
[----:B------:R-:W-:-:S03]  /*6b20*/  SEL R27, RZ, 0x1, !P1 ;  /* 0x00000001ff1b7807 */ /* 0x000fc60004800000 */
[----:B------:R-:W-:Y:S01]  /*6b30*/  IMAD.X R47, RZ, RZ, R44, P6 ;  /* 0x000000ffff2f7224 */ /* 0x000fe200030e062c */
[----:B------:R-:W-:Y:S02]  /*6b40*/  IADD3 R48, P6, PT, R46, R27, RZ ;  /* 0x0000001b2e307210 */ /* 0x000fe40007fde0ff */
[----:B------:R-:W-:-:S03]  /*6b50*/  SEL R51, RZ, 0x1, !P2 ;  /* 0x00000001ff337807 */ /* 0x000fc60005000000 */
[----:B------:R-:W-:Y:S01]  /*6b60*/  IMAD.X R49, RZ, RZ, R47, P6 ;  /* 0x000000ffff317224 */ /* 0x000fe200030e062f */
[----:B------:R-:W-:Y:S01]  /*6b70*/  IADD3 R51, P6, PT, R48, R51, RZ ;  /* 0x0000003330337210 */ /* 0x000fe20007fde0ff */
[----:B------:R-:W-:Y:S02]  /*6b80*/  IMAD.IADD R23, R40, 0x1, R23 ;  /* 0x0000000128177824 */ /* 0x000fe400078e0217 */
[----:B------:R-:W-:Y:S02]  /*6b90*/  VIADD R53, R53, 0x7 ;  /* 0x0000000735357836 */ /* 0x000fe40000000000 */
[----:B------:R-:W-:Y:S01]  /*6ba0*/  IMAD.X R52, RZ, RZ, R49, P6 ;  /* 0x000000ffff347224 */ /* 0x000fe200030e0631 */
[----:B------:R-:W-:Y:S02]  /*6bb0*/  ISETP.NE.U32.AND P6, PT, R16, R18, PT ;  /* 0x000000121000720c */ /* 0x000fe40003fc5070 */
[----:B------:R-:W-:Y:S02]  /*6bc0*/  P2R R66, PR, RZ, 0x1 ;  /* 0x00000001ff427803 */ /* 0x000fe40000000000 */
[----:B------:R-:W-:-:S02]  /*6bd0*/  SEL R24, R23, RZ, !P4 ;  /* 0x000000ff17187207 */ /* 0x000fc40006000000 */
[----:B------:R-:W-:Y:S02]  /*6be0*/  ISETP.NE.AND.EX P0, PT, R17, R19, PT, P6 ;  /* 0x000000131100720c */ /* 0x000fe40003f05360 */
[----:B------:R-:W-:Y:S01]  /*6bf0*/  ISETP.EQ.U32.AND P6, PT, R30, R53, PT ;  /* 0x000000351e00720c */ /* 0x000fe20003fc2070 */
[----:B------:R-:W-:-:S03]  /*6c00*/  IMAD.IADD R24, R41, 0x1, R24 ;  /* 0x0000000129187824 */ /* 0x000fc600078e0218 */
[----:B------:R-:W-:-:S04]  /*6c10*/  ISETP.EQ.OR.EX P6, PT, R50, RZ, P0, P6 ;  /* 0x000000ff3200720c */ /* 0x000fc800007c2760 */
[----:B------:R-:W-:Y:S02]  /*6c20*/  SEL R23, R24, RZ, !P6 ;  /* 0x000000ff18177207 */ /* 0x000fe40007000000 */
[----:B------:R-:W-:-:S03]  /*6c30*/  SEL R54, RZ, 0x1, !P3 ;  /* 0x00000001ff367807 */ /* 0x000fc60005800000 */
[----:B------:R-:W-:Y:S01]  /*6c40*/  IMAD.IADD R23, R42, 0x1, R23 ;  /* 0x000000012a177824 */ /* 0x000fe200078e0217 */
[----:B------:R-:W-:Y:S02]  /*6c50*/  SEL R27, RZ, 0x1, !P6 ;  /* 0x00000001ff1b7807 */ /* 0x000fe40007000000 */
[----:B------:R-:W-:Y:S02]  /*6c60*/  IADD3 R54, P6, PT, R51, R54, RZ ;  /* 0x0000003633367210 */ /* 0x000fe40007fde0ff */
[----:B------:R-:W-:Y:S02]  /*6c70*/  SEL R23, R23, RZ, !P5 ;  /* 0x000000ff17177207 */ /* 0x000fe40006800000 */
[----:B------:R-:W-:Y:S01]  /*6c80*/  SEL R29, RZ, 0x1, !P4 ;  /* 0x00000001ff1d7807 */ /* 0x000fe20006000000 */
[----:B------:R-:W-:Y:S01]  /*6c90*/  IMAD.X R55, RZ, RZ, R52, P6 ;  /* 0x000000ffff377224 */ /* 0x000fe200030e0634 */
[----:B------:R-:W-:Y:S01]  /*6ca0*/  IADD3 R56, P6, PT, R54, R25, RZ ;  /* 0x0000001936387210 */ /* 0x000fe20007fde0ff */
[----:B------:R-:W-:Y:S01]  /*6cb0*/  IMAD.IADD R22, R22, 0x1, R23 ;  /* 0x0000000116167824 */ /* 0x000fe200078e0217 */
[----:B------:R-:W-:-:S02]  /*6cc0*/  SEL R25, RZ, 0x1, !P5 ;  /* 0x00000001ff197807 */ /* 0x000fc40006800000 */
[----:B------:R-:W-:Y:S01]  /*6cd0*/  IADD3 R58, P5, PT, R56, R29, RZ ;  /* 0x0000001d383a7210 */ /* 0x000fe20007fbe0ff */
[----:B------:R-:W-:Y:S01]  /*6ce0*/  IMAD.X R57, RZ, RZ, R55, P6 ;  /* 0x000000ffff397224 */ /* 0x000fe200030e0637 */
[----:B------:R-:W0:Y:S03]  /*6cf0*/  SHFL.UP PT, R23, R22, 0x1, RZ ;  /* 0x0420000016177989 */ /* 0x000e2600000e00ff */
[----:B------:R-:W-:Y:S01]  /*6d00*/  IMAD.X R59, RZ, RZ, R57, P5 ;  /* 0x000000ffff3b7224 */ /* 0x000fe200028e0639 */
[----:B------:R-:W-:-:S05]  /*6d10*/  IADD3 R60, P5, PT, R58, R27, RZ ;  /* 0x0000001b3a3c7210 */ /* 0x000fca0007fbe0ff */
[----:B------:R-:W-:Y:S01]  /*6d20*/  IMAD.X R61, RZ, RZ, R59, P5 ;  /* 0x000000ffff3d7224 */ /* 0x000fe200028e063b */
[----:B------:R-:W-:-:S05]  /*6d30*/  IADD3 R26, P5, PT, R60, R25, RZ ;  /* 0x000000193c1a7210 */ /* 0x000fca0007fbe0ff */
[----:B------:R-:W-:Y:S01]  /*6d40*/  IMAD.X R27, RZ, RZ, R61, P5 ;  /* 0x000000ffff1b7224 */ /* 0x000fe200028e063d */
[----:B------:R-:W-:-:S04]  /*6d50*/  ISETP.NE.U32.AND P5, PT, R26, RZ, PT ;  /* 0x000000ff1a00720c */ /* 0x000fc80003fa5070 */
[----:B------:R-:W-:-:S04]  /*6d60*/  ISETP.NE.AND.EX P5, PT, R27, RZ, PT, P5 ;  /* 0x000000ff1b00720c */ /* 0x000fc80003fa5350 */
[----:B0-----:R-:W-:Y:S02]  /*6d70*/  SEL R25, R23, RZ, !P5 ;  /* 0x000000ff17197207 */ /* 0x001fe40006800000 */
[----:B------:R-:W0:Y:S01]  /*6d80*/  SHFL.UP PT, R23, R26, 0x1, RZ ;  /* 0x042000001a177989 */ /* 0x000e2200000e00ff */
[----:B------:R-:W-:-:S03]  /*6d90*/  ISETP.GE.AND P5, PT, R31, 0x1, PT ;  /* 0x000000011f00780c */ /* 0x000fc60003fa6270 */
[----:B------:R-:W1:Y:S01]  /*6da0*/  SHFL.UP PT, R24, R27, 0x1, RZ ;  /* 0x042000001b187989 */ /* 0x000e6200000e00ff */
[----:B------:R-:W-:-:S05]  /*6db0*/  SEL R25, R25, RZ, P5 ;  /* 0x000000ff19197207 */ /* 0x000fca0002800000 */
[----:B------:R-:W-:-:S05]  /*6dc0*/  IMAD.IADD R25, R22, 0x1, R25 ;  /* 0x0000000116197824 */ /* 0x000fca00078e0219 */
[----:B------:R-:W2:Y:S01]  /*6dd0*/  SHFL.UP PT, R22, R25, 0x2, RZ ;  /* 0x0440000019167989 */ /* 0x000ea200000e00ff */
[----:B0-----:R-:W-:Y:S02]  /*6de0*/  SEL R23, R23, RZ, P5 ;  /* 0x000000ff17177207 */ /* 0x001fe40002800000 */
[----:B-1----:R-:W-:Y:S02]  /*6df0*/  SEL R24, R24, RZ, P5 ;  /* 0x000000ff18187207 */ /* 0x002fe40002800000 */
[----:B------:R-:W-:-:S05]  /*6e00*/  IADD3 R29, P5, PT, R23, R26, RZ ;  /* 0x0000001a171d7210 */ /* 0x000fca0007fbe0ff */
[----:B------:R-:W-:Y:S01]  /*6e10*/  IMAD.X R28, R24, 0x1, R27, P5 ;  /* 0x00000001181c7824 */ /* 0x000fe200028e061b */
[----:B------:R-:W-:-:S04]  /*6e20*/  ISETP.NE.U32.AND P5, PT, R29, RZ, PT ;  /* 0x000000ff1d00720c */ /* 0x000fc80003fa5070 */
[----:B------:R-:W-:-:S04]  /*6e30*/  ISETP.NE.AND.EX P5, PT, R28, RZ, PT, P5 ;  /* 0x000000ff1c00720c */ /* 0x000fc80003fa5350 */
[----:B--2---:R-:W-:Y:S02]  /*6e40*/  SEL R24, R22, RZ, !P5 ;  /* 0x000000ff16187207 */ /* 0x004fe40006800000 */
[----:B------:R-:W0:Y:S04]  /*6e50*/  SHFL.UP PT, R22, R29, 0x2, RZ ;  /* 0x044000001d167989 */ /* 0x000e2800000e00ff */
[----:B------:R-:W1:Y:S01]  /*6e60*/  SHFL.UP PT, R23, R28, 0x2, RZ ;  /* 0x044000001c177989 */ /* 0x000e6200000e00ff */
[----:B------:R-:W-:-:S04]  /*6e70*/  ISETP.GE.AND P5, PT, R31, 0x2, PT ;  /* 0x000000021f00780c */ /* 0x000fc80003fa6270 */
[----:B------:R-:W-:-:S05]  /*6e80*/  SEL R24, R24, RZ, P5 ;  /* 0x000000ff18187207 */ /* 0x000fca0002800000 */
[----:B------:R-:W-:Y:S01]  /*6e90*/  IMAD.IADD R24, R25, 0x1, R24 ;  /* 0x0000000119187824 */ /* 0x000fe200078e0218 */
[----:B0-----:R-:W-:Y:S02]  /*6ea0*/  SEL R22, R22, RZ, P5 ;  /* 0x000000ff16167207 */ /* 0x001fe40002800000 */
[----:B-1----:R-:W-:Y:S02]  /*6eb0*/  SEL R23, R23, RZ, P5 ;  /* 0x000000ff17177207 */ /* 0x002fe40002800000 */
        /* <DEDUP_REMOVED lines=38> */
[----:B0-----:R-:W-:Y:S02]  /*7120*/  SEL R22, R22, RZ, P5 ;  /* 0x000000ff16167207 */ /* 0x001fe40002800000 */
[----:B------:R-:W-:Y:S02]  /*7130*/  ISETP.NE.AND P5, PT, R31, 0x1f, PT ;  /* 0x0000001f1f00780c */ /* 0x000fe40003fa5270 */
[----:B------:R-:W-:-:S05]  /*7140*/  IADD3 R22, P6, PT, R22, R27, RZ ;  /* 0x0000001b16167210 */ /* 0x000fca0007fde0ff */
[----:B------:R-:W-:-:S06]  /*7150*/  IMAD.X R23, R23, 0x1, R26, P6 ;  /* 0x0000000117177824 */ /* 0x000fcc00030e061a */
[----:B------:R-:W-:-:S05]  /*7160*/  @!P5 LEA R77, R34, UR4, 0x4 ;  /* 0x00000004224ddc11 */ /* 0x000fca000f8e20ff */
[----:B------:R-:W-:Y:S04]  /*7170*/  @!P5 STS.64 [R77], R22 ;  /* 0x000000164d00d388 */ /* 0x000fe80000000a00 */
[----:B------:R-:W-:Y:S01]  /*7180*/  @!P5 STS [R77+0x8], R62 ;  /* 0x0000083e4d00d388 */ /* 0x000fe20000000800 */
[----:B------:R-:W-:Y:S06]  /*7190*/  BAR.SYNC.DEFER_BLOCKING 0x0 ;  /* 0x0000000000007b1d */ /* 0x000fec0000010000 */
[----:B------:R-:W-:Y:S04]  /*71a0*/  LDS.64 R24, [UR4+0x10] ;  /* 0x00001004ff187984 */ /* 0x000fe80008000a00 */
[----:B------:R-:W0:Y:S04]  /*71b0*/  LDS.64 R26, [UR4] ;  /* 0x00000004ff1a7984 */ /* 0x000e280008000a00 */
[----:B------:R-:W1:Y:S01]  /*71c0*/  LDS.64 R28, [UR4+0x20] ;  /* 0x00002004ff1c7984 */ /* 0x000e620008000a00 */
[----:B------:R-:W-:-:S02]  /*71d0*/  P2R R67, PR, RZ, 0x2 ;  /* 0x00000002ff437803 */ /* 0x000fc40000000000 */
[----:B------:R-:W-:Y:S02]  /*71e0*/  P2R R69, PR, RZ, 0x1 ;  /* 0x00000001ff457803 */ /* 0x000fe40000000000 */
[----:B------:R-:W-:Y:S02]  /*71f0*/  ISETP.NE.AND P0, PT, R34, 0x2, PT ;  /* 0x000000022200780c */ /* 0x000fe40003f05270 */
[----:B0-----:R-:W-:-:S05]  /*7200*/  IADD3 R63, P5, PT, R26, R24, RZ ;  /* 0x000000181a3f7210 */ /* 0x001fca0007fbe0ff */
[----:B------:R-:W-:Y:S01]  /*7210*/  IMAD.X R75, R27, 0x1, R25, P5 ;  /* 0x000000011b4b7824 */ /* 0x000fe200028e0619 */
[----:B-1----:R-:W-:-:S05]  /*7220*/  IADD3 R73, P5, PT, R28, R63, RZ ;  /* 0x0000003f1c497210 */ /* 0x002fca0007fbe0ff */
[----:B------:R-:W-:Y:S01]  /*7230*/  IMAD.X R33, R29, 0x1, R75, P5 ;  /* 0x000000011d217824 */ /* 0x000fe200028e064b */
[----:B------:R-:W-:-:S04]  /*7240*/  ISETP.NE.U32.AND P5, PT, R24, RZ, PT ;  /* 0x000000ff1800720c */ /* 0x000fc80003fa5070 */
[----:B------:R-:W-:Y:S02]  /*7250*/  ISETP.NE.AND.EX P1, PT, R25, RZ, PT, P5 ;  /* 0x000000ff1900720c */ /* 0x000fe40003f25350 */
[----:B------:R-:W0:Y:S01]  /*7260*/  LDS.64 R24, [UR4+0x30] ;  /* 0x00003004ff187984 */ /* 0x000e220008000a00 */
[----:B------:R-:W-:Y:S02]  /*7270*/  SEL R64, R63, R26, !P0 ;  /* 0x0000001a3f407207 */ /* 0x000fe40004000000 */
[----:B------:R-:W-:Y:S02]  /*7280*/  SEL R72, R75, R27, !P0 ;  /* 0x0000001b4b487207 */ /* 0x000fe40004000000 */
[----:B------:R-:W1:Y:S01]  /*7290*/  LDS.64 R26, [UR4+0x40] ;  /* 0x00004004ff1a7984 */ /* 0x000e620008000a00 */
[----:B------:R-:W-:Y:S02]  /*72a0*/  P2R R70, PR, RZ, 0x8 ;  /* 0x00000008ff467803 */ /* 0x000fe40000000000 */
[----:B------:R-:W-:-:S02]  /*72b0*/  ISETP.NE.AND P3, PT, R34, 0x3, PT ;  /* 0x000000032200780c */ /* 0x000fc40003f65270 */
[----:B------:R-:W-:Y:S02]  /*72c0*/  P2R R32, PR, RZ, 0x2 ;  /* 0x00000002ff207803 */ /* 0x000fe40000000000 */
[----:B------:R-:W-:Y:S02]  /*72d0*/  ISETP.NE.AND P1, PT, R34, 0x4, PT ;  /* 0x000000042200780c */ /* 0x000fe40003f25270 */
[----:B------:R-:W-:Y:S02]  /*72e0*/  P2R R71, PR, RZ, 0x10 ;  /* 0x00000010ff477803 */ /* 0x000fe40000000000 */
[----:B0-----:R-:W-:-:S05]  /*72f0*/  IADD3 R77, P5, PT, R24, R73, RZ ;  /* 0x00000049184d7210 */ /* 0x001fca0007fbe0ff */
[----:B------:R-:W-:Y:S01]  /*7300*/  IMAD.X R63, R25, 0x1, R33, P5 ;  /* 0x00000001193f7824 */ /* 0x000fe200028e0621 */
[----:B------:R-:W-:Y:S02]  /*7310*/  ISETP.NE.U32.AND P5, PT, R28, RZ, PT ;  /* 0x000000ff1c00720c */ /* 0x000fe40003fa5070 */
[----:B------:R-:W-:Y:S02]  /*7320*/  SEL R28, R73, R64, !P3 ;  /* 0x00000040491c7207 */ /* 0x000fe40005800000 */
[----:B------:R-:W-:Y:S02]  /*7330*/  ISETP.NE.AND.EX P4, PT, R29, RZ, PT, P5 ;  /* 0x000000ff1d00720c */ /* 0x000fe40003f85350 */
[----:B-1----:R-:W-:Y:S02]  /*7340*/  IADD3 R64, P5, PT, R26, R77, RZ ;  /* 0x0000004d1a407210 */ /* 0x002fe40007fbe0ff */
[----:B------:R-:W-:Y:S02]  /*7350*/  SEL R77, R77, R28, !P1 ;  /* 0x0000001c4d4d7207 */ /* 0x000fe40004800000 */
[----:B------:R-:W0:Y:S01]  /*7360*/  LDS.64 R28, [UR4+0x50] ;  /* 0x00005004ff1c7984 */ /* 0x000e220008000a00 */
[----:B------:R-:W-:-:S02]  /*7370*/  SEL R72, R33, R72, !P3 ;  /* 0x0000004821487207 */ /* 0x000fc40005800000 */
[----:B------:R-:W-:Y:S01]  /*7380*/  P2R R74, PR, RZ, 0x8 ;  /* 0x00000008ff4a7803 */ /* 0x000fe20000000000 */
[----:B------:R-:W-:Y:S01]  /*7390*/  IMAD.X R73, R27, 0x1, R63, P5 ;  /* 0x000000011b497824 */ /* 0x000fe200028e063f */
[----:B------:R-:W-:Y:S02]  /*73a0*/  ISETP.NE.AND P3, PT, R32, RZ, PT ;  /* 0x000000ff2000720c */ /* 0x000fe40003f65270 */
[----:B------:R-:W-:Y:S02]  /*73b0*/  SEL R32, R63, R72, !P1 ;  /* 0x000000483f207207 */ /* 0x000fe40004800000 */
[----:B------:R-:W-:-:S04]  /*73c0*/  ISETP.NE.AND P0, PT, R34, 0x5, PT ;  /* 0x000000052200780c */ /* 0x000fc80003f05270 */
[----:B------:R-:W-:Y:S02]  /*73d0*/  SEL R76, R64, R77, !P0 ;  /* 0x0000004d404c7207 */ /* 0x000fe40004000000 */
[----:B0-----:R-:W-:Y:S02]  /*73e0*/  IADD3 R63, P5, PT, R28, R64, RZ ;  /* 0x000000401c3f7210 */ /* 0x001fe40007fbe0ff */
[----:B------:R-:W-:Y:S02]  /*73f0*/  SEL R64, R73, R32, !P0 ;  /* 0x0000002049407207 */ /* 0x000fe40004000000 */
[----:B------:R-:W0:Y:S04]  /*7400*/  LDS.64 R32, [UR4+0x60] ;  /* 0x00006004ff207984 */ /* 0x000e280008000a00 */
[----:B------:R-:W1:Y:S01]  /*7410*/  SHFL.UP PT, R72, R22, 0x1, RZ ;  /* 0x0420000016487989 */ /* 0x000e6200000e00ff */
[----:B------:R-:W-:-:S03]  /*7420*/  IMAD.X R77, R29, 0x1, R73, P5 ;  /* 0x000000011d4d7824 */ /* 0x000fc600028e0649 */
[----:B------:R-:W2:Y:S01]  /*7430*/  SHFL.UP PT, R23, R23, 0x1, RZ ;  /* 0x0420000017177989 */ /* 0x000ea200000e00ff */
[C---:B------:R-:W-:Y:S02]  /*7440*/  ISETP.NE.AND P5, PT, R34.reuse, 0x6, PT ;  /* 0x000000062200780c */ /* 0x040fe40003fa5270 */
[----:B------:R-:W-:Y:S02]  /*7450*/  P2R R68, PR, RZ, 0x4 ;  /* 0x00000004ff447803 */ /* 0x000fe40000000000 */
[----:B------:R-:W-:Y:S02]  /*7460*/  SEL R76, R63, R76, !P5 ;  /* 0x0000004c3f4c7207 */ /* 0x000fe40006800000 */
[----:B------:R-:W-:Y:S02]  /*7470*/  ISETP.NE.AND P6, PT, R34, 0x7, PT ;  /* 0x000000072200780c */ /* 0x000fe40003fc5270 */
[----:B------:R-:W-:Y:S02]  /*7480*/  SEL R73, R77, R64, !P5 ;  /* 0x000000404d497207 */ /* 0x000fe40006800000 */
[----:B------:R-:W-:-:S02]  /*7490*/  P2R R75, PR, RZ, 0x10 ;  /* 0x00000010ff4b7803 */ /* 0x000fc40000000000 */
[----:B------:R-:W-:Y:S02]  /*74a0*/  ISETP.GE.U32.AND P4, PT, R0, 0x20, PT ;  /* 0x000000200000780c */ /* 0x000fe40003f86070 */
[----:B0-----:R-:W-:-:S05]  /*74b0*/  IADD3 R63, P2, PT, R32, R63, RZ ;  /* 0x0000003f203f7210 */ /* 0x001fca0007f5e0ff */
[----:B------:R-:W-:Y:S01]  /*74c0*/  IMAD.X R64, R33, 0x1, R77, P2 ;  /* 0x0000000121407824 */ /* 0x000fe200010e064d */
[----:B------:R-:W-:Y:S02]  /*74d0*/  SEL R76, R63, R76, !P6 ;  /* 0x0000004c3f4c7207 */ /* 0x000fe40007000000 */
[----:B------:R-:W-:Y:S02]  /*74e0*/  ISETP.NE.AND P2, PT, R31, RZ, PT ;  /* 0x000000ff1f00720c */ /* 0x000fe40003f45270 */
[----:B------:R-:W-:Y:S02]  /*74f0*/  SEL R77, R64, R73, !P6 ;  /* 0x00000049404d7207 */ /* 0x000fe40007000000 */
[----:B------:R-:W-:Y:S02]  /*7500*/  SEL R73, R76, RZ, P4 ;  /* 0x000000ff4c497207 */ /* 0x000fe40002000000 */
[----:B-1----:R-:W-:Y:S02]  /*7510*/  SEL R22, R72, RZ, P2 ;  /* 0x000000ff48167207 */ /* 0x002fe40001000000 */
[----:B------:R-:W-:-:S02]  /*7520*/  SEL R76, R77, RZ, P4 ;  /* 0x000000ff4d4c7207 */ /* 0x000fc40002000000 */
[----:B--2---:R-:W-:Y:S02]  /*7530*/  SEL R77, R23, RZ, P2 ;  /* 0x000000ff174d7207 */ /* 0x004fe40001000000 */
[----:B------:R-:W-:-:S05]  /*7540*/  IADD3 R73, P2, PT, R22, R73, RZ ;  /* 0x0000004916497210 */ /* 0x000fca0007f5e0ff */
[----:B------:R-:W-:Y:S01]  /*7550*/  IMAD.X R22, R77, 0x1, R76, P2 ;  /* 0x000000014d167824 */ /* 0x000fe200010e064c */
[----:B------:R-:W-:Y:S02]  /*7560*/  ISETP.NE.U32.AND P2, PT, R24, RZ, PT ;  /* 0x000000ff1800720c */ /* 0x000fe40003f45070 */
[----:B------:R-:W0:Y:S02]  /*7570*/  LDS R24, [UR4+0x8] ;  /* 0x00000804ff187984 */ /* 0x000e240008000800 */
[----:B------:R-:W-:Y:S02]  /*7580*/  ISETP.NE.AND.EX P2, PT, R25, RZ, PT, P2 ;  /* 0x000000ff1900720c */ /* 0x000fe40003f45320 */
[----:B------:R-:W1:Y:S01]  /*7590*/  LDS R25, [UR4+0x18] ;  /* 0x00001804ff197984 */ /* 0x000e620008000800 */
[----:B------:R-:W-:Y:S02]  /*75a0*/  ISETP.NE.AND P4, PT, R34, 0x2, PT ;  /* 0x000000022200780c */ /* 0x000fe40003f85270 */
[----:B0-----:R-:W-:-:S05]  /*75b0*/  SEL R34, R24, RZ, !P3 ;  /* 0x000000ff18227207 */ /* 0x001fca0005800000 */
[----:B-1----:R-:W-:-:S05]  /*75c0*/  IMAD.IADD R25, R25, 0x1, R34 ;  /* 0x0000000119197824 */ /* 0x002fca00078e0222 */
[----:B------:R-:W-:Y:S02]  /*75d0*/  SEL R24, R25, R24, !P4 ;  /* 0x0000001819187207 */ /* 0x000fe40006000000 */
[----:B------:R-:W-:-:S04]  /*75e0*/  ISETP.NE.AND P4, PT, R75, RZ, PT ;  /* 0x000000ff4b00720c */ /* 0x000fc80003f85270 */
[----:B------:R-:W-:Y:S02]  /*75f0*/  SEL R34, R25, RZ, !P4 ;  /* 0x000000ff19227207 */ /* 0x000fe40006000000 */
[----:B------:R-:W0:Y:S01]  /*7600*/  LDS R25, [UR4+0x28] ;  /* 0x00002804ff197984 */ /* 0x000e220008000800 */
[----:B------:R-:W-:Y:S02]  /*7610*/  ISETP.NE.AND P3, PT, R74, RZ, PT ;  /* 0x000000ff4a00720c */ /* 0x000fe40003f65270 */
[----:B0-----:R-:W-:-:S05]  /*7620*/  IMAD.IADD R25, R25, 0x1, R34 ;  /* 0x0000000119197824 */ /* 0x001fca00078e0222 */
[C---:B------:R-:W-:Y:S02]  /*7630*/  SEL R24, R25.reuse, R24, !P3 ;  /* 0x0000001819187207 */ /* 0x040fe40005800000 */
[----:B------:R-:W-:Y:S02]  /*7640*/  SEL R34, R25, RZ, !P2 ;  /* 0x000000ff19227207 */ /* 0x000fe40005000000 */
[----:B------:R-:W0:Y:S03]  /*7650*/  LDS R25, [UR4+0x38] ;  /* 0x00003804ff197984 */ /* 0x000e260008000800 */
[----:B0-----:R-:W-:-:S05]  /*7660*/  IMAD.IADD R25, R25, 0x1, R34 ;  /* 0x0000000119197824 */ /* 0x001fca00078e0222 */
[----:B------:R-:W-:Y:S02]  /*7670*/  SEL R24, R25, R24, !P1 ;  /* 0x0000001819187207 */ /* 0x000fe40004800000 */
[----:B------:R-:W-:-:S04]  /*7680*/  ISETP.NE.U32.AND P1, PT, R26, RZ, PT ;  /* 0x000000ff1a00720c */ /* 0x000fc80003f25070 */
[----:B------:R-:W-:-:S04]  /*7690*/  ISETP.NE.AND.EX P1, PT, R27, RZ, PT, P1 ;  /* 0x000000ff1b00720c */ /* 0x000fc80003f25310 */
[----:B------:R-:W-:Y:S02]  /*76a0*/  SEL R26, R25, RZ, !P1 ;  /* 0x000000ff191a7207 */ /* 0x000fe40004800000 */
[----:B------:R-:W0:Y:S03]  /*76b0*/  LDS R25, [UR4+0x48] ;  /* 0x00004804ff197984 */ /* 0x000e260008000800 */
[----:B0-----:R-:W-:-:S05]  /*76c0*/  IMAD.IADD R25, R25, 0x1, R26 ;  /* 0x0000000119197824 */ /* 0x001fca00078e021a */
[----:B------:R-:W-:Y:S02]  /*76d0*/  SEL R24, R25, R24, !P0 ;  /* 0x0000001819187207 */ /* 0x000fe40004000000 */
[----:B------:R-:W-:-:S04]  /*76e0*/  ISETP.NE.U32.AND P0, PT, R28, RZ, PT ;  /* 0x000000ff1c00720c */ /* 0x000fc80003f05070 */
[----:B------:R-:W-:Y:S02]  /*76f0*/  ISETP.NE.AND.EX P0, PT, R29, RZ, PT, P0 ;  /* 0x000000ff1d00720c */ /* 0x000fe40003f05300 */
[----:B------:R-:W-:Y:S02]  /*7700*/  LDS R29, [UR4+0x68] ;  /* 0x00006804ff1d7984 */ /* 0x000fe40008000800 */
[----:B------:R-:W-:Y:S02]  /*7710*/  SEL R26, R25, RZ, !P0 ;  /* 0x000000ff191a7207 */ /* 0x000fe40004000000 */
[----:B------:R-:W0:Y:S04]  /*7720*/  LDS R25, [UR4+0x58] ;  /* 0x00005804ff197984 */ /* 0x000e280008000800 */
[----:B------:R-:W1:Y:S01]  /*7730*/  SHFL.UP PT, R62, R62, 0x1, RZ ;  /* 0x042000003e3e7989 */ /* 0x000e6200000e00ff */
[----:B0-----:R-:W-:-:S05]  /*7740*/  IMAD.IADD R25, R25, 0x1, R26 ;  /* 0x0000000119197824 */ /* 0x001fca00078e021a */
[----:B------:R-:W-:Y:S02]  /*7750*/  SEL R24, R25, R24, !P5 ;  /* 0x0000001819187207 */ /* 0x000fe40006800000 */
[----:B------:R-:W-:-:S04]  /*7760*/  ISETP.NE.U32.AND P5, PT, R32, RZ, PT ;  /* 0x000000ff2000720c */ /* 0x000fc80003fa5070 */
[----:B------:R-:W-:-:S04]  /*7770*/  ISETP.NE.AND.EX P5, PT, R33, RZ, PT, P5 ;  /* 0x000000ff2100720c */ /* 0x000fc80003fa5350 */
[----:B------:R-:W-:-:S05]  /*7780*/  SEL R26, R25, RZ, !P5 ;  /* 0x000000ff191a7207 */ /* 0x000fca0006800000 */
[----:B------:R-:W-:Y:S01]  /*7790*/  IMAD.IADD R29, R29, 0x1, R26 ;  /* 0x000000011d1d7824 */ /* 0x000fe200078e021a */
[----:B------:R-:W-:-:S04]  /*77a0*/  IADD3 R26, P5, PT, R73, R43, RZ ;  /* 0x0000002b491a7210 */ /* 0x000fc80007fbe0ff */
[----:B------:R-:W-:Y:S01]  /*77b0*/  SEL R24, R29, R24, !P6 ;  /* 0x000000181d187207 */ /* 0x000fe20007000000 */
[----:B------:R-:W-:Y:S01]  /*77c0*/  IMAD.X R27, R22, 0x1, R44, P5 ;  /* 0x00000001161b7824 */ /* 0x000fe200028e062c */
[----:B------:R-:W-:-:S04]  /*77d0*/  ISETP.GE.U32.AND P5, PT, R0, 0x20, PT ;  /* 0x000000200000780c */ /* 0x000fc80003fa6070 */
[----:B------:R-:W-:Y:S02]  /*77e0*/  SEL R28, R24, RZ, P5 ;  /* 0x000000ff181c7207 */ /* 0x000fe40002800000 */
[----:B------:R-:W-:-:S04]  /*77f0*/  ISETP.NE.U32.AND P5, PT, R72, RZ, PT ;  /* 0x000000ff4800720c */ /* 0x000fc80003fa5070 */
[----:B------:R-:W-:-:S04]  /*7800*/  ISETP.NE.AND.EX P5, PT, R23, RZ, PT, P5 ;  /* 0x000000ff1700720c */ /* 0x000fc80003fa5350 */
[----:B------:R-:W-:Y:S02]  /*7810*/  SEL R23, R28, RZ, !P5 ;  /* 0x000000ff1c177207 */ /* 0x000fe40006800000 */
[----:B------:R-:W-:-:S13]  /*7820*/  ISETP.NE.AND P5, PT, R31, RZ, PT ;  /* 0x000000ff1f00720c */ /* 0x000fda0003fa5270 */
[----:B-1----:R-:W-:Y:S01]  /*7830*/  @P5 IMAD.IADD R28, R62, 0x1, R23 ;  /* 0x000000013e1c5824 */ /* 0x002fe200078e0217 */
[----:B------:R-:W-:-:S04]  /*7840*/  ISETP.NE.U32.AND P5, PT, R43, RZ, PT ;  /* 0x000000ff2b00720c */ /* 0x000fc80003fa5070 */
[----:B------:R-:W-:-:S04]  /*7850*/  ISETP.NE.AND.EX P5, PT, R44, RZ, PT, P5 ;  /* 0x000000ff2c00720c */ /* 0x000fc80003fa5350 */
[----:B------:R-:W-:Y:S02]  /*7860*/  SEL R24, R28, RZ, !P5 ;  /* 0x000000ff1c187207 */ /* 0x000fe40006800000 */
[----:B------:R-:W-:-:S03]  /*7870*/  ISETP.NE.AND P0, PT, R66, RZ, PT ;  /* 0x000000ff4200720c */ /* 0x000fc60003f05270 */
[----:B------:R-:W-:-:S05]  /*7880*/  IMAD.IADD R35, R35, 0x1, R24 ;  /* 0x0000000123237824 */ /* 0x000fca00078e0218 */
        /* <DEDUP_REMOVED lines=11> */
[----:B------:R-:W-:Y:S02]  /*7940*/  IMAD.IADD R39, R39, 0x1, R24 ;  /* 0x0000000127277824 */ /* 0x000fe400078e0218 */
[----:B------:R-:W0:Y:S03]  /*7950*/  LDS.64 R24, [UR4+0x70] ;  /* 0x00007004ff187984 */ /* 0x000e260008000a00 */
[----:B------:R-:W-:Y:S02]  /*7960*/  SEL R23, R39, RZ, !P6 ;  /* 0x000000ff27177207 */ /* 0x000fe40007000000 */
[----:B------:R-:W-:-:S04]  /*7970*/  ISETP.NE.U32.AND P6, PT, R30, R45, PT ;  /* 0x0000002d1e00720c */ /* 0x000fc80003fc5070 */
[----:B------:R-:W-:-:S04]  /*7980*/  ISETP.NE.AND.EX P6, PT, R50, RZ, PT, P6 ;  /* 0x000000ff3200720c */ /* 0x000fc80003fc5360 */
[----:B------:R-:W-:Y:S02]  /*7990*/  SEL R23, R23, RZ, P6 ;  /* 0x000000ff17177207 */ /* 0x000fe40003000000 */
[----:B------:R-:W-:-:S03]  /*79a0*/  ISETP.NE.AND P4, PT, R71, RZ, PT ;  /* 0x000000ff4700720c */ /* 0x000fc60003f85270 */
[----:B------:R-:W-:-:S05]  /*79b0*/  IMAD.IADD R40, R40, 0x1, R23 ;  /* 0x0000000128287824 */ /* 0x000fca00078e0217 */
[----:B------:R-:W-:Y:S02]  /*79c0*/  SEL R32, R40, RZ, !P4 ;  /* 0x000000ff28207207 */ /* 0x000fe40006000000 */
[----:B------:R-:W-:-:S03]  /*79d0*/  ISETP.NE.AND P6, PT, R69, RZ, PT ;  /* 0x000000ff4500720c */ /* 0x000fc60003fc5270 */
[----:B------:R-:W-:-:S05]  /*79e0*/  IMAD.IADD R41, R41, 0x1, R32 ;  /* 0x0000000129297824 */ /* 0x000fca00078e0220 */
[----:B------:R-:W-:Y:S02]  /*79f0*/  SEL R23, R41, RZ, !P6 ;  /* 0x000000ff29177207 */ /* 0x000fe40007000000 */
[----:B------:R-:W-:-:S04]  /*7a00*/  ISETP.NE.U32.AND P6, PT, R30, R53, PT ;  /* 0x000000351e00720c */ /* 0x000fc80003fc5070 */
[----:B------:R-:W-:-:S04]  /*7a10*/  ISETP.NE.AND.EX P6, PT, R50, RZ, PT, P6 ;  /* 0x000000ff3200720c */ /* 0x000fc80003fc5360 */
[----:B------:R-:W-:Y:S02]  /*7a20*/  SEL R23, R23, RZ, P6 ;  /* 0x000000ff17177207 */ /* 0x000fe40003000000 */
[----:B0-----:R-:W-:-:S05]  /*7a30*/  IADD3 R63, P6, PT, R24, R63, RZ ;  /* 0x0000003f183f7210 */ /* 0x001fca0007fde0ff */
[----:B------:R-:W-:Y:S01]  /*7a40*/  IMAD.X R64, R25, 0x1, R64, P6 ;  /* 0x0000000119407824 */ /* 0x000fe200030e0640 */
[----:B------:R-:W-:-:S04]  /*7a50*/  ISETP.NE.U32.AND P6, PT, R24, RZ, PT ;  /* 0x000000ff1800720c */ /* 0x000fc80003fc5070 */
[----:B------:R-:W-:-:S04]  /*7a60*/  ISETP.NE.AND.EX P6, PT, R25, RZ, PT, P6 ;  /* 0x000000ff1900720c */ /* 0x000fc80003fc5360 */
[----:B------:R-:W-:Y:S02]  /*7a70*/  SEL R24, R29, RZ, !P6 ;  /* 0x000000ff1d187207 */ /* 0x000fe40007000000 */
[C---:B------:R-:W-:Y:S01]  /*7a80*/  IADD3 R46, P6, PT, R73.reuse, R46, RZ ;  /* 0x0000002e492e7210 */ /* 0x040fe20007fde0ff */
[----:B------:R-:W0:Y:S04]  /*7a90*/  LDS R29, [UR4+0x78] ;  /* 0x00007804ff1d7984 */ /* 0x000e280008000800 */
[----:B------:R-:W-:Y:S01]  /*7aa0*/  IMAD.X R47, R22, 0x1, R47, P6 ;  /* 0x00000001162f7824 */ /* 0x000fe200030e062f */
[----:B------:R-:W-:-:S05]  /*7ab0*/  IADD3 R48, P6, PT, R73, R48, RZ ;  /* 0x0000003049307210 */ /* 0x000fca0007fde0ff */
        /* <DEDUP_REMOVED lines=11> */
[----:B------:R-:W-:-:S04]  /*7b70*/  ISETP.GE.U32.AND P6, PT, R63, 0x101, PT ;  /* 0x000001013f00780c */ /* 0x000fc80003fc6070 */
[----:B------:R-:W-:Y:S01]  /*7b80*/  ISETP.GE.AND.EX P6, PT, R64, RZ, PT, P6 ;  /* 0x000000ff4000720c */ /* 0x000fe20003fc6360 */
[----:B------:R-:W-:Y:S01]  /*7b90*/  BSSY.RECONVERGENT B0, `(.L_x_479) ;  /* 0x00000ff000007945 */ /* 0x000fe20003800200 */
[----:B------:R-:W-:Y:S02]  /*7ba0*/  IMAD.IADD R42, R42, 0x1, R23 ;  /* 0x000000012a2a7824 */ /* 0x000fe400078e0217 */
[----:B0-----:R-:W-:-:S09]  /*7bb0*/  IMAD.IADD R29, R29, 0x1, R24 ;  /* 0x000000011d1d7824 */ /* 0x001fd200078e0218 */
[----:B------:R-:W-:Y:S05]  /*7bc0*/  @!P6 BRA `(.L_x_480) ;  /* 0x000000080028e947 */ /* 0x000fea0003800000 */
[----:B------:R-:W-:Y:S01]  /*7bd0*/  BAR.SYNC.DEFER_BLOCKING 0x0 ;  /* 0x0000000000007b1d */ /* 0x000fe20000010000 */
[----:B------:R-:W-:Y:S01]  /*7be0*/  IMAD.MOV.U32 R27, RZ, RZ, 0x9 ;  /* 0x00000009ff1b7424 */ /* 0x000fe200078e00ff */
[----:B------:R-:W-:Y:S02]  /*7bf0*/  @P5 LEA R73, R73, UR4, 0x4 ;  /* 0x0000000449495c11 */ /* 0x000fe4000f8e20ff */
[----:B------:R-:W-:Y:S01]  /*7c00*/  @P0 LEA R26, R26, UR4, 0x4 ;  /* 0x000000041a1a0c11 */ /* 0x000fe2000f8e20ff */
[----:B------:R-:W-:Y:S01]  /*7c10*/  IMAD R25, R0, R27, 0x5 ;  /* 0x0000000500197424 */ /* 0x000fe200078e021b */
[----:B------:R-:W-:Y:S01]  /*7c20*/  @P1 LEA R23, R46, UR4, 0x4 ;  /* 0x000000042e171c11 */ /* 0x000fe2000f8e20ff */
[----:B------:R-:W0:Y:S01]  /*7c30*/  LDCU.64 UR12, c[0x0][0x398] ;  /* 0x00007300ff0c77ac */ /* 0x000e220008000a00 */
[----:B------:R-:W-:Y:S01]  /*7c40*/  ISETP.NE.U32.AND P6, PT, R12, R14, PT ;  /* 0x0000000e0c00720c */ /* 0x000fe20003fc5070 */
[----:B------:R-:W-:Y:S01]  /*7c50*/  BSSY.RECONVERGENT B1, `(.L_x_481) ;  /* 0x0000080000017945 */ /* 0x000fe20003800200 */
[----:B------:R-:W-:Y:S01]  /*7c60*/  @P2 LEA R48, R48, UR4, 0x4 ;  /* 0x0000000430302c11 */ /* 0x000fe2000f8e20ff */
[----:B------:R-:W1:Y:S01]  /*7c70*/  LDCU.64 UR14, c[0x0][0x3a0] ;  /* 0x00007400ff0e77ac */ /* 0x000e620008000a00 */
[----:B------:R-:W-:-:S02]  /*7c80*/  ISETP.NE.AND.EX P6, PT, R13, R15, PT, P6 ;  /* 0x0000000f0d00720c */ /* 0x000fc40003fc5360 */
[----:B------:R-:W-:Y:S01]  /*7c90*/  @P3 LEA R51, R51, UR4, 0x4 ;  /* 0x0000000433333c11 */ /* 0x000fe2000f8e20ff */
[----:B------:R-:W-:Y:S04]  /*7ca0*/  @P5 STS.64 [R73], R20 ;  /* 0x0000001449005388 */ /* 0x000fe80000000a00 */
[----:B------:R-:W-:Y:S01]  /*7cb0*/  @P5 STS [R73+0x8], R28 ;  /* 0x0000081c49005388 */ /* 0x000fe20000000800 */
[----:B------:R-:W-:Y:S01]  /*7cc0*/  ISETP.NE.U32.AND P5, PT, R30, R25, PT ;  /* 0x000000191e00720c */ /* 0x000fe20003fa5070 */
[----:B------:R-:W-:Y:S02]  /*7cd0*/  IMAD R25, R0, R27, 0x7 ;  /* 0x0000000700197424 */ /* 0x000fe400078e021b */
[----:B------:R2:W-:Y:S01]  /*7ce0*/  @P0 STS.64 [R26], R4 ;  /* 0x000000041a000388 */ /* 0x0005e20000000a00 */
[----:B------:R-:W-:-:S02]  /*7cf0*/  ISETP.NE.AND.EX P5, PT, R50, RZ, !P6, P5 ;  /* 0x000000ff3200720c */ /* 0x000fc400077a5350 */
[----:B------:R-:W-:Y:S01]  /*7d00*/  ISETP.NE.U32.AND P6, PT, R18, R2, PT ;  /* 0x000000021200720c */ /* 0x000fe20003fc5070 */
[----:B------:R-:W-:Y:S01]  /*7d10*/  @P0 STS [R26+0x8], R35 ;  /* 0x000008231a000388 */ /* 0x000fe20000000800 */
[----:B------:R-:W-:Y:S02]  /*7d20*/  ISETP.NE.U32.AND P0, PT, R16, R18, PT ;  /* 0x000000121000720c */ /* 0x000fe40003f05070 */
[----:B------:R-:W-:Y:S01]  /*7d30*/  ISETP.NE.AND.EX P6, PT, R19, R3, PT, P6 ;  /* 0x000000031300720c */ /* 0x000fe20003fc5360 */
[----:B------:R3:W-:Y:S01]  /*7d40*/  @P1 STS.64 [R23], R6 ;  /* 0x0000000617001388 */ /* 0x0007e20000000a00 */
[----:B------:R-:W-:-:S03]  /*7d50*/  ISETP.NE.AND.EX P0, PT, R17, R19, PT, P0 ;  /* 0x000000131100720c */ /* 0x000fc60003f05300 */
[----:B------:R4:W-:Y:S01]  /*7d60*/  @P1 STS [R23+0x8], R36 ;  /* 0x0000082417001388 */ /* 0x0009e20000000800 */
[----:B------:R-:W-:Y:S01]  /*7d70*/  ISETP.NE.U32.AND P1, PT, R30, R25, PT ;  /* 0x000000191e00720c */ /* 0x000fe20003f25070 */
[----:B--2---:R-:W-:Y:S01]  /*7d80*/  IMAD R5, R0, R27, 0x8 ;  /* 0x0000000800057424 */ /* 0x004fe200078e021b */
[----:B------:R-:W-:Y:S01]  /*7d90*/  @!P5 LEA R54, R54, UR4, 0x4 ;  /* 0x000000043636dc11 */ /* 0x000fe2000f8e20ff */
[----:B------:R4:W-:Y:S01]  /*7da0*/  @P2 STS.64 [R48], R8 ;  /* 0x0000000830002388 */ /* 0x0009e20000000a00 */
[----:B------:R-:W-:Y:S02]  /*7db0*/  ISETP.NE.AND.EX P0, PT, R50, RZ, !P0, P1 ;  /* 0x000000ff3200720c */ /* 0x000fe40004705310 */
[----:B------:R-:W-:Y:S01]  /*7dc0*/  ISETP.NE.U32.AND P1, PT, R30, R5, PT ;  /* 0x000000051e00720c */ /* 0x000fe20003f25070 */
[----:B------:R4:W-:Y:S01]  /*7dd0*/  @P2 STS [R48+0x8], R37 ;  /* 0x0000082530002388 */ /* 0x0009e20000000800 */
[----:B------:R-:W-:Y:S02]  /*7de0*/  @P4 LEA R5, R56, UR4, 0x4 ;  /* 0x0000000438054c11 */ /* 0x000fe4000f8e20ff */
[----:B------:R-:W-:Y:S01]  /*7df0*/  ISETP.NE.AND.EX P1, PT, R50, RZ, !P6, P1 ;  /* 0x000000ff3200720c */ /* 0x000fe20007725310 */
[----:B------:R4:W-:Y:S04]  /*7e00*/  @P3 STS.64 [R51], R10 ;  /* 0x0000000a33003388 */ /* 0x0009e80000000a00 */
[----:B------:R4:W-:Y:S02]  /*7e10*/  @P3 STS [R51+0x8], R38 ;  /* 0x0000082633003388 */ /* 0x0009e40000000800 */
[----:B------:R-:W-:-:S02]  /*7e20*/  @!P0 LEA R58, R58, UR4, 0x4 ;  /* 0x000000043a3a8c11 */ /* 0x000fc4000f8e20ff */
[----:B------:R4:W-:Y:S04]  /*7e30*/  @!P5 STS.64 [R54], R12 ;  /* 0x0000000c3600d388 */ /* 0x0009e80000000a00 */
[----:B------:R4:W-:Y:S01]  /*7e40*/  @!P5 STS [R54+0x8], R39 ;  /* 0x000008273600d388 */ /* 0x0009e20000000800 */
[----:B---3--:R-:W-:-:S03]  /*7e50*/  @!P1 LEA R7, R60, UR4, 0x4 ;  /* 0x000000043c079c11 */ /* 0x008fc6000f8e20ff */
[----:B------:R4:W-:Y:S04]  /*7e60*/  @P4 STS.64 [R5], R14 ;  /* 0x0000000e05004388 */ /* 0x0009e80000000a00 */
[----:B------:R4:W-:Y:S04]  /*7e70*/  @P4 STS [R5+0x8], R40 ;  /* 0x0000082805004388 */ /* 0x0009e80000000800 */
[----:B------:R4:W-:Y:S04]  /*7e80*/  @!P0 STS.64 [R58], R16 ;  /* 0x000000103a008388 */ /* 0x0009e80000000a00 */
[----:B------:R4:W-:Y:S01]  /*7e90*/  @!P0 STS [R58+0x8], R41 ;  /* 0x000008293a008388 */ /* 0x0009e20000000800 */
[----:B------:R-:W-:-:S03]  /*7ea0*/  ISETP.GT.U32.AND P0, PT, R63, R0, PT ;  /* 0x000000003f00720c */ /* 0x000fc60003f04070 */
[----:B------:R4:W-:Y:S01]  /*7eb0*/  @!P1 STS.64 [R7], R18 ;  /* 0x0000001207009388 */ /* 0x0009e20000000a00 */
[----:B------:R-:W-:-:S03]  /*7ec0*/  ISETP.GT.U32.AND.EX P0, PT, R64, RZ, PT, P0 ;  /* 0x000000ff4000720c */ /* 0x000fc60003f04100 */
[----:B------:R4:W-:Y:S01]  /*7ed0*/  @!P1 STS [R7+0x8], R42 ;  /* 0x0000082a07009388 */ /* 0x0009e20000000800 */
[----:B------:R-:W-:Y:S09]  /*7ee0*/  BAR.SYNC.DEFER_BLOCKING 0x0 ;  /* 0x0000000000007b1d */ /* 0x000ff20000010000 */
[----:B01--4-:R-:W-:Y:S05]  /*7ef0*/  @!P0 BRA `(.L_x_482) ;  /* 0x0000000400548947 */ /* 0x013fea0003800000 */
[----:B------:R-:W-:Y:S01]  /*7f00*/  IMAD.MOV.U32 R20, RZ, RZ, R0 ;  /* 0x000000ffff147224 */ /* 0x000fe200078e0000 */
[----:B------:R-:W-:Y:S01]  /*7f10*/  BSSY.RECONVERGENT B2, `(.L_x_483) ;  /* 0x000002c000027945 */ /* 0x000fe20003800200 */
[----:B------:R-:W-:-:S03]  /*7f20*/  IMAD.MOV.U32 R31, RZ, RZ, RZ ;  /* 0x000000ffff1f7224 */ /* 0x000fc600078e00ff */
[----:B------:R-:W-:Y:S02]  /*7f30*/  LOP3.LUT R4, RZ, R20, RZ, 0x33, !PT ;  /* 0x00000014ff047212 */ /* 0x000fe400078e33ff */
        /* <DEDUP_REMOVED lines=8> */
[----:B------:R-:W-:Y:S05]  /*7fc0*/  @!P1 BRA `(.L_x_484) ;  /* 0x0000000000809947 */ /* 0x000fea0003800000 */
        /* <DEDUP_REMOVED lines=14> */
.L_x_485:
        /* <DEDUP_REMOVED lines=18> */
.L_x_484:
[----:B------:R-:W-:Y:S05]  /*81d0*/  BSYNC.RECONVERGENT B2 ;  /* 0x0000000000027941 */ /* 0x000fea0003800200 */
.L_x_483:
[----:B------:R-:W-:Y:S05]  /*81e0*/  @!P0 BRA `(.L_x_482) ;  /* 0x0000000000988947 */ /* 0x000fea0003800000 */
.L_x_486:
[C---:B0-----:R-:W-:Y:S01]  /*81f0*/  LEA R8, R20.reuse, UR4, 0x4 ;  /* 0x0000000414087c11 */ /* 0x041fe2000f8e20ff */
[C---:B------:R-:W-:Y:S01]  /*8200*/  IMAD.SHL.U32 R9, R20.reuse, 0x8, RZ ;  /* 0x0000000814097824 */ /* 0x040fe200078e00ff */
        /* <DEDUP_REMOVED lines=8> */
[C---:B------:R-:W-:Y:S01]  /*8290*/  IADD3 R18, P1, PT, R10.reuse, UR14, RZ ;  /* 0x0000000e0a127c10 */ /* 0x040fe2000ff3e0ff */
[----:B------:R-:W-:Y:S01]  /*82a0*/  IMAD.MOV.U32 R31, RZ, RZ, RZ ;  /* 0x000000ffff1f7224 */ /* 0x000fe200078e00ff */
[----:B------:R-:W-:Y:S01]  /*82b0*/  LOP3.LUT R10, R10, 0xfffffffc, RZ, 0xc0, !PT ;  /* 0xfffffffc0a0a7812 */ /* 0x000fe200078ec0ff */
[----:B------:R-:W2:Y:S01]  /*82c0*/  LDS.64 R6, [R8+0x1000] ;  /* 0x0010000008067984 */ /* 0x000ea20000000a00 */
[----:B------:R-:W-:-:S02]  /*82d0*/  LOP3.LUT R11, R17, 0x7, RZ, 0xc0, !PT ;  /* 0x00000007110b7812 */ /* 0x000fc400078ec0ff */
[----:B------:R-:W-:Y:S01]  /*82e0*/  IADD3.X R17, PT, PT, R17, UR13, RZ, P0, !PT ;  /* 0x0000000d11117c10 */ /* 0x000fe200087fe4ff */
[----:B------:R-:W3:Y:S01]  /*82f0*/  LDS R23, [R8+0x1008] ;  /* 0x0010080008177984 */ /* 0x000ee20000000800 */
[C---:B------:R-:W-:Y:S02]  /*8300*/  LOP3.LUT R22, R19.reuse, 0x3, RZ, 0xc0, !PT ;  /* 0x0000000313167812 */ /* 0x040fe400078ec0ff */
[----:B------:R-:W-:Y:S01]  /*8310*/  IADD3 R10, P2, PT, R10, UR14, RZ ;  /* 0x0000000e0a0a7c10 */ /* 0x000fe2000ff5e0ff */
[----:B------:R-:W4:Y:S01]  /*8320*/  LDS.64 R12, [R8+0x2000] ;  /* 0x00200000080c7984 */ /* 0x000f220000000a00 */
[----:B------:R-:W-:-:S03]  /*8330*/  IADD3.X R19, PT, PT, R19, UR15, RZ, P1, !PT ;  /* 0x0000000f13137c10 */ /* 0x000fc60008ffe4ff */
[----:B------:R-:W5:Y:S04]  /*8340*/  LDS R25, [R8+0x2008] ;  /* 0x0020080008197984 */ /* 0x000f680000000800 */
[----:B------:R-:W5:Y:S04]  /*8350*/  LDS.64 R14, [R8+0x3000] ;  /* 0x00300000080e7984 */ /* 0x000f680000000a00 */
[----:B------:R0:W5:Y:S02]  /*8360*/  LDS R27, [R8+0x3008] ;  /* 0x00300800081b7984 */ /* 0x0001640000000800 */
[----:B0-----:R-:W-:-:S04]  /*8370*/  IADD3 R8, P0, PT, R9, UR12, RZ ;  /* 0x0000000c09087c10 */ /* 0x001fc8000ff1e0ff */
[----:B------:R-:W-:Y:S01]  /*8380*/  IADD3.X R9, PT, PT, R11, UR13, RZ, P0, !PT ;  /* 0x0000000d0b097c10 */ /* 0x000fe200087fe4ff */
[----:B------:R0:W-:Y:S01]  /*8390*/  STG.E.64 desc[UR8][R16.64], R4 ;  /* 0x0000000410007986 */ /* 0x0001e2000c101b08 */
[----:B------:R-:W-:Y:S02]  /*83a0*/  IADD3.X R11, PT, PT, R22, UR15, RZ, P2, !PT ;  /* 0x0000000f160b7c10 */ /* 0x000fe400097fe4ff */
[----:B------:R-:W-:Y:S01]  /*83b0*/  ISETP.GT.U32.AND P0, PT, R63, R20, PT ;  /* 0x000000143f00720c */ /* 0x000fe20003f04070 */
[----:B-1----:R0:W-:Y:S03]  /*83c0*/  STG.E desc[UR8][R18.64], R21 ;  /* 0x0000001512007986 */ /* 0x0021e6000c101908 */
[----:B------:R-:W-:Y:S01]  /*83d0*/  ISETP.GT.U32.AND.EX P0, PT, R64, RZ, PT, P0 ;  /* 0x000000ff4000720c */ /* 0x000fe20003f04100 */
[----:B--2---:R0:W-:Y:S04]  /*83e0*/  STG.E.64 desc[UR8][R8.64+0x800], R6 ;  /* 0x0008000608007986 */ /* 0x0041e8000c101b08 */
[----:B---3--:R0:W-:Y:S04]  /*83f0*/  STG.E desc[UR8][R10.64+0x400], R23 ;  /* 0x000400170a007986 */ /* 0x0081e8000c101908 */
[----:B----4-:R0:W-:Y:S04]  /*8400*/  STG.E.64 desc[UR8][R8.64+0x1000], R12 ;  /* 0x0010000c08007986 */ /* 0x0101e8000c101b08 */
[----:B-----5:R0:W-:Y:S04]  /*8410*/  STG.E desc[UR8][R10.64+0x800], R25 ;  /* 0x000800190a007986 */ /* 0x0201e8000c101908 */
[----:B------:R0:W-:Y:S04]  /*8420*/  STG.E.64 desc[UR8][R8.64+0x1800], R14 ;  /* 0x0018000e08007986 */ /* 0x0001e8000c101b08 */
[----:B------:R0:W-:Y:S01]  /*8430*/  STG.E desc[UR8][R10.64+0xc00], R27 ;  /* 0x000c001b0a007986 */ /* 0x0001e2000c101908 */
[----:B------:R-:W-:Y:S05]  /*8440*/  @P0 BRA `(.L_x_486) ;  /* 0xfffffffc00680947 */ /* 0x000fea000383ffff */
.L_x_482:
[----:B------:R-:W-:Y:S05]  /*8450*/  BSYNC.RECONVERGENT B1 ;  /* 0x0000000000017941 */ /* 0x000fea0003800200 */
.L_x_481:
[----:B------:R-:W-:Y:S05]  /*8460*/  BRA `(.L_x_487) ;  /* 0x0000000400c47947 */ /* 0x000fea0003800000 */
.L_x_480:
[----:B------:R-:W-:Y:S01]  /*8470*/  IMAD.MOV.U32 R23, RZ, RZ, 0x9 ;  /* 0x00000009ff177424 */ /* 0x000fe200078e00ff */
[----:B------:R-:W-:Y:S03]  /*8480*/  BSSY.RECONVERGENT B1, `(.L_x_488) ;  /* 0x000000c000017945 */ /* 0x000fe60003800200 */
[CC--:B------:R-:W-:Y:S02]  /*8490*/  IMAD R31, R0.reuse, R23.reuse, 0x5 ;  /* 0x00000005001f7424 */ /* 0x0c0fe400078e0217 */
[----:B------:R-:W-:Y:S01]  /*84a0*/  IMAD R43, R0, R23, 0x7 ;  /* 0x00000007002b7424 */ /* 0x000fe200078e0217 */
[----:B------:R-:W-:Y:S06]  /*84b0*/  @!P5 BRA `(.L_x_489) ;  /* 0x000000000020d947 */ /* 0x000fec0003800000 */
        /* <DEDUP_REMOVED lines=8> */
.L_x_489:
[----:B------:R-:W-:Y:S05]  /*8540*/  BSYNC.RECONVERGENT B1 ;  /* 0x0000000000017941 */ /* 0x000fea0003800200 */
.L_x_488:
[----:B------:R-:W-:Y:S01]  /*8550*/  BSSY.RECONVERGENT B1, `(.L_x_490) ;  /* 0x000000d000017945 */ /* 0x000fe20003800200 */
[----:B------:R-:W-:Y:S01]  /*8560*/  ISETP.NE.U32.AND P6, PT, R30, R31, PT ;  /* 0x0000001f1e00720c */ /* 0x000fe20003fc5070 */
[----:B0-----:R-:W-:Y:S01]  /*8570*/  IMAD R25, R0, R23, 0x8 ;  /* 0x0000000800197424 */ /* 0x001fe200078e0217 */
[----:B------:R-:W-:Y:S01]  /*8580*/  ISETP.NE.U32.AND P5, PT, R30, R43, PT ;  /* 0x0000002b1e00720c */ /* 0x000fe20003fa5070 */
[----:B------:R-:W-:-:S12]  /*8590*/  @!P0 BRA `(.L_x_491) ;  /* 0x0000000000208947 */ /* 0x000fd80003800000 */
[----:B------:R-:W0:Y:S01]  /*85a0*/  LDCU.64 UR6, c[0x0][0x398] ;  /* 0x00007300ff0677ac */ /* 0x000e220008000a00 */
[----:B------:R-:W1:Y:S01]  /*85b0*/  LDCU.64 UR10, c[0x0][0x3a0] ;  /* 0x00007400ff0a77ac */ /* 0x000e620008000a00 */
[----:B0-----:R-:W-:-:S04]  /*85c0*/  LEA R20, P0, R26, UR6, 0x3 ;  /* 0x000000061a147c11 */ /* 0x001fc8000f8018ff */
[C---:B------:R-:W-:Y:S02]  /*85d0*/  LEA.HI.X R21, R26.reuse, UR7, R27, 0x3, P0 ;  /* 0x000000071a157c11 */ /* 0x040fe400080f1c1b */
[----:B-1----:R-:W-:-:S03]  /*85e0*/  LEA R22, P0, R26, UR10, 0x2 ;  /* 0x0000000a1a167c11 */ /* 0x002fc6000f8010ff */
[----:B------:R0:W-:Y:S01]  /*85f0*/  STG.E.64 desc[UR8][R20.64], R4 ;  /* 0x0000000414007986 */ /* 0x0001e2000c101b08 */
[----:B------:R-:W-:-:S05]  /*8600*/  LEA.HI.X R23, R26, UR11, R27, 0x2, P0 ;  /* 0x0000000b1a177c11 */ /* 0x000fca00080f141b */
[----:B------:R0:W-:Y:S04]  /*8610*/  STG.E desc[UR8][R22.64], R35 ;  /* 0x0000002316007986 */ /* 0x0001e8000c101908 */
.L_x_491:
[----:B------:R-:W-:Y:S05]  /*8620*/  BSYNC.RECONVERGENT B1 ;  /* 0x0000000000017941 */ /* 0x000fea0003800200 */
.L_x_490:
        /* <DEDUP_REMOVED lines=10> */
.L_x_493:
[----:B------:R-:W-:Y:S05]  /*86d0*/  BSYNC.RECONVERGENT B1 ;  /* 0x0000000000017941 */ /* 0x000fea0003800200 */
.L_x_492:
[----:B------:R-:W-:Y:S04]  /*86e0*/  BSSY.RECONVERGENT B1, `(.L_x_494) ;  /* 0x000000a000017945 */ /* 0x000fe80003800200 */
[----:B------:R-:W-:Y:S05]  /*86f0*/  @!P2 BRA `(.L_x_495) ;  /* 0x000000000020a947 */ /* 0x000fea0003800000 */
[----:B------:R-:W0:Y:S01]  /*8700*/  LDCU.64 UR6, c[0x0][0x398] ;  /* 0x00007300ff0677ac */ /* 0x000e220008000a00 */
[----:B------:R-:W2:Y:S01]  /*8710*/  LDCU.64 UR10, c[0x0][0x3a0] ;  /* 0x00007400ff0a77ac */ /* 0x000ea20008000a00 */
[C---:B01----:R-:W-:Y:S02]  /*8720*/  LEA R4, P0, R48.reuse, UR6, 0x3 ;  /* 0x0000000630047c11 */ /* 0x043fe4000f8018ff */
[C---:B--2---:R-:W-:Y:S02]  /*8730*/  LEA R6, P1, R48.reuse, UR10, 0x2 ;  /* 0x0000000a30067c11 */ /* 0x044fe4000f8210ff */
[C-C-:B------:R-:W-:Y:S02]  /*8740*/  LEA.HI.X R5, R48.reuse, UR7, R49.reuse, 0x3, P0 ;  /* 0x0000000730057c11 */ /* 0x140fe400080f1c31 */
[----:B------:R-:W-:-:S03]  /*8750*/  LEA.HI.X R7, R48, UR11, R49, 0x2, P1 ;  /* 0x0000000b30077c11 */ /* 0x000fc600088f1431 */
[----:B------:R2:W-:Y:S04]  /*8760*/  STG.E.64 desc[UR8][R4.64], R8 ;  /* 0x0000000804007986 */ /* 0x0005e8000c101b08 */
[----:B------:R2:W-:Y:S02]  /*8770*/  STG.E desc[UR8][R6.64], R37 ;  /* 0x0000002506007986 */ /* 0x0005e4000c101908 */
.L_x_495:
[----:B------:R-:W-:Y:S05]  /*8780*/  BSYNC.RECONVERGENT B1 ;  /* 0x0000000000017941 */ /* 0x000fea0003800200 */
.L_x_494:
        /* <DEDUP_REMOVED lines=10> */
.L_x_497:
[----:B------:R-:W-:Y:S05]  /*8830*/  BSYNC.RECONVERGENT B1 ;  /* 0x0000000000017941 */ /* 0x000fea0003800200 */
.L_x_496:
[----:B------:R-:W-:Y:S01]  /*8840*/  ISETP.NE.U32.AND P3, PT, R12, R14, PT ;  /* 0x0000000e0c00720c */ /* 0x000fe20003f65070 */
[----:B------:R-:W-:Y:S01]  /*8850*/  BSSY.RECONVERGENT B1, `(.L_x_498) ;  /* 0x0000013000017945 */ /* 0x000fe20003800200 */
[----:B------:R-:W-:Y:S02]  /*8860*/  ISETP.NE.AND.EX P6, PT, R50, RZ, PT, P6 ;  /* 0x000000ff3200720c */ /* 0x000fe40003fc5360 */
[----:B------:R-:W-:Y:S02]  /*8870*/  ISETP.NE.AND.EX P3, PT, R13, R15, PT, P3 ;  /* 0x0000000f0d00720c */ /* 0x000fe40003f65330 */
[----:B------:R-:W-:Y:S02]  /*8880*/  ISETP.NE.U32.AND P0, PT, R16, R18, PT ;  /* 0x000000121000720c */ /* 0x000fe40003f05070 */
[----:B------:R-:W-:Y:S02]  /*8890*/  ISETP.NE.U32.AND P1, PT, R18, R2, PT ;  /* 0x000000021200720c */ /* 0x000fe40003f25070 */
[----:B------:R-:W-:-:S02]  /*88a0*/  ISETP.NE.U32.AND P2, PT, R30, R25, PT ;  /* 0x000000191e00720c */ /* 0x000fc40003f45070 */
[----:B------:R-:W-:Y:S02]  /*88b0*/  ISETP.NE.AND.EX P0, PT, R17, R19, PT, P0 ;  /* 0x000000131100720c */ /* 0x000fe40003f05300 */
[----:B------:R-:W-:Y:S02]  /*88c0*/  ISETP.NE.AND.EX P1, PT, R19, R3, PT, P1 ;  /* 0x000000031300720c */ /* 0x000fe40003f25310 */
[C---:B------:R-:W-:Y:S02]  /*88d0*/  ISETP.NE.AND.EX P5, PT, R50.reuse, RZ, PT, P5 ;  /* 0x000000ff3200720c */ /* 0x040fe40003fa5350 */
[----:B------:R-:W-:Y:S01]  /*88e0*/  ISETP.NE.AND.EX P2, PT, R50, RZ, PT, P2 ;  /* 0x000000ff3200720c */ /* 0x000fe20003f45320 */
[----:B------:R-:W-:-:S12]  /*88f0*/  @!P3 BRA P6, `(.L_x_499) ;  /* 0x000000000020b947 */ /* 0x000fd80003000000 */
        /* <DEDUP_REMOVED lines=8> */
.L_x_499:
[----:B------:R-:W-:Y:S05]  /*8980*/  BSYNC.RECONVERGENT B1 ;  /* 0x0000000000017941 */ /* 0x000fea0003800200 */
.L_x_498:
        /* <DEDUP_REMOVED lines=10> */
.L_x_501:
[----:B------:R-:W-:Y:S05]  /*8a30*/  BSYNC.RECONVERGENT B1 ;  /* 0x0000000000017941 */ /* 0x000fea0003800200 */
.L_x_500:
[----:B------:R-:W-:Y:S04]  /*8a40*/  BSSY.RECONVERGENT B1, `(.L_x_502) ;  /* 0x000000a000017945 */ /* 0x000fe80003800200 */
[----:B------:R-:W-:Y:S05]  /*8a50*/  @!P0 BRA P5, `(.L_x_503) ;  /* 0x0000000000208947 */ /* 0x000fea0002800000 */
        /* <DEDUP_REMOVED lines=8> */
.L_x_503:
[----:B------:R-:W-:Y:S05]  /*8ae0*/  BSYNC.RECONVERGENT B1 ;  /* 0x0000000000017941 */ /* 0x000fea0003800200 */
.L_x_502:
        /* <DEDUP_REMOVED lines=9> */
.L_x_487:
[----:B------:R-:W-:Y:S05]  /*8b80*/  BSYNC.RECONVERGENT B0 ;  /* 0x0000000000007941 */ /* 0x000fea0003800200 */
.L_x_479:
[----:B------:R-:W-:-:S13]  /*8b90*/  ISETP.NE.AND P0, PT, R0, 0xff, PT ;  /* 0x000000ff0000780c */ /* 0x000fda0003f05270 */
[----:B------:R-:W-:Y:S05]  /*8ba0*/  @P0 EXIT ;  /* 0x000000000000094d */ /* 0x000fea0003800000 */
[----:B01234-:R-:W0:Y:S01]  /*8bb0*/  LDC.64 R4, c[0x0][0x3a8] ;  /* 0x0000ea00ff047b82 */ /* 0x01fe220000000a00 */
[----:B------:R-:W-:-:S04]  /*8bc0*/  ISETP.NE.U32.AND P0, PT, R30, 0x900, PT ;  /* 0x000009001e00780c */ /* 0x000fc80003f05070 */
[----:B------:R-:W-:-:S13]  /*8bd0*/  ISETP.NE.AND.EX P0, PT, R50, RZ, PT, P0 ;  /* 0x000000ff3200720c */ /* 0x000fda0003f05300 */
[----:B------:R-:W-:Y:S05]  /*8be0*/  @P0 BRA `(.L_x_504) ;  /* 0x0000000000280947 */ /* 0x000fea0003800000 */
[----:B------:R-:W1:Y:S08]  /*8bf0*/  LDC.64 R6, c[0x0][0x398] ;  /* 0x0000e600ff067b82 */ /* 0x000e700000000a00 */
[----:B------:R-:W2:Y:S01]  /*8c00*/  LDC.64 R8, c[0x0][0x3a0] ;  /* 0x0000e800ff087b82 */ /* 0x000ea20000000a00 */
[----:B-1----:R-:W-:-:S04]  /*8c10*/  LEA R6, P0, R63, R6, 0x3 ;  /* 0x000000063f067211 */ /* 0x002fc800078018ff */
[C---:B------:R-:W-:Y:S02]  /*8c20*/  LEA.HI.X R7, R63.reuse, R7, R64, 0x3, P0 ;  /* 0x000000073f077211 */ /* 0x040fe400000f1c40 */
[----:B--2---:R-:W-:-:S03]  /*8c30*/  LEA R8, P1, R63, R8, 0x2 ;  /* 0x000000083f087211 */ /* 0x004fc600078210ff */
[----:B------:R1:W-:Y:S01]  /*8c40*/  STG.E.64 desc[UR8][R6.64], R2 ;  /* 0x0000000206007986 */ /* 0x0003e2000c101b08 */
[C---:B------:R-:W-:Y:S02]  /*8c50*/  LEA.HI.X R9, R63.reuse, R9, R64, 0x2, P1 ;  /* 0x000000093f097211 */ /* 0x040fe400008f1440 */
[----:B------:R-:W-:-:S03]  /*8c60*/  IADD3 R63, P0, PT, R63, 0x1, RZ ;  /* 0x000000013f3f7810 */ /* 0x000fc60007f1e0ff */
[----:B------:R1:W-:Y:S02]  /*8c70*/  STG.E desc[UR8][R8.64], R29 ;  /* 0x0000001d08007986 */ /* 0x0003e4000c101908 */
[----:B------:R-:W-:-:S08]  /*8c80*/  IMAD.X R64, RZ, RZ, R64, P0 ;  /* 0x000000ffff407224 */ /* 0x000fd000000e0640 */
.L_x_504:
[----:B------:R-:W-:Y:S02]  /*8c90*/  IMAD.MOV.U32 R65, RZ, RZ, R64 ;  /* 0x000000ffff417224 */ /* 0x000fe400078e0040 */
[----:B------:R-:W-:-:S05]  /*8ca0*/  IMAD.MOV.U32 R64, RZ, RZ, R63 ;  /* 0x000000ffff407224 */ /* 0x000fca00078e003f */
[----:B0-----:R-:W-:Y:S01]  /*8cb0*/  STG.E.64 desc[UR8][R4.64], R64 ;  /* 0x0000004004007986 */ /* 0x001fe2000c101b08 */
[----:B------:R-:W-:Y:S05]  /*8cc0*/  EXIT ;  /* 0x000000000000794d */ /* 0x000fea0003800000 */
.L_x_478:
[----:B------:R-:W0:Y:S02]  /*8cd0*/  LDC.64 R2, c[0x0][0x380] ;  /* 0x0000e000ff027b82 */ /* 0x000e240000000a00 */
[----:B0-----:R-:W-:-:S05]  /*8ce0*/  IMAD.WIDE.U32 R22, R0, 0x4800, R2 ;  /* 0x0000480000167825 */ /* 0x001fca00078e0002 */
[----:B------:R-:W2:Y:S01]  /*8cf0*/  LDG.E.64.CONSTANT R6, desc[UR8][R22.64] ;  /* 0x0000000816067981 */ /* 0x000ea2000c1e9b00 */
[----:B------:R-:W0:Y:S02]  /*8d00*/  S2R R52, SR_TID.X ;  /* 0x0000000000347919 */ /* 0x000e240000002100 */
[C---:B0-----:R-:W-:Y:S02]  /*8d10*/  LOP3.LUT R2, R52.reuse, 0x1f, RZ, 0xc0, !PT ;  /* 0x0000001f34027812 */ /* 0x041fe400078ec0ff */
[----:B------:R-:W-:-:S05]  /*8d20*/  LOP3.LUT R3, R52, 0x3e0, RZ, 0xc0, !PT ;  /* 0x000003e034037812 */ /* 0x000fca00078ec0ff */
[----:B------:R-:W-:-:S04]  /*8d30*/  IMAD R13, R3, 0x9, R2 ;  /* 0x00000009030d7824 */ /* 0x000fc800078e0202 */
[C---:B------:R-:W-:Y:S01]  /*8d40*/  VIADD R3, R13.reuse, 0x20 ;  /* 0x000000200d037836 */ /* 0x040fe20000000000 */
[C---:B------:R-:W-:Y:S01]  /*8d50*/  LEA R2, P5, R13.reuse, R22, 0x3 ;  /* 0x000000160d027211 */ /* 0x040fe200078a18ff */
[C---:B------:R-:W-:Y:S02]  /*8d60*/  VIADD R5, R13.reuse, 0x40 ;  /* 0x000000400d057836 */ /* 0x040fe40000000000 */
[----:B------:R-:W-:Y:S01]  /*8d70*/  VIADD R9, R13, 0x60 ;  /* 0x000000600d097836 */ /* 0x000fe20000000000 */
[-C--:B------:R-:W-:Y:S01]  /*8d80*/  ISETP.GE.U32.AND P6, PT, R3, R30.reuse, PT ;  /* 0x0000001e0300720c */ /* 0x080fe20003fc6070 */
[----:B------:R-:W-:Y:S01]  /*8d90*/  VIADD R3, R13, 0x80 ;  /* 0x000000800d037836 */ /* 0x000fe20000000000 */
[-C--:B------:R-:W-:Y:S01]  /*8da0*/  ISETP.GE.U32.AND P0, PT, R5, R30.reuse, PT ;  /* 0x0000001e0500720c */ /* 0x080fe20003f06070 */
[----:B------:R-:W-:Y:S01]  /*8db0*/  VIADD R5, R13, 0xa0 ;  /* 0x000000a00d057836 */ /* 0x000fe20000000000 */
[-C--:B------:R-:W-:Y:S01]  /*8dc0*/  ISETP.GE.U32.AND P1, PT, R9, R30.reuse, PT ;  /* 0x0000001e0900720c */ /* 0x080fe20003f26070 */
[----:B------:R-:W-:Y:S01]  /*8dd0*/  VIADD R15, R13, 0xe0 ;  /* 0x000000e00d0f7836 */ /* 0x000fe20000000000 */
[-C--:B------:R-:W-:Y:S01]  /*8de0*/  ISETP.GE.U32.AND P2, PT, R3, R30.reuse, PT ;  /* 0x0000001e0300720c */ /* 0x080fe20003f46070 */
[----:B------:R-:W-:Y:S01]  /*8df0*/  VIADD R3, R13, 0xc0 ;  /* 0x000000c00d037836 */ /* 0x000fe20000000000 */
[----:B------:R-:W-:-:S04]  /*8e00*/  ISETP.GE.U32.AND P3, PT, R5, R30, PT ;  /* 0x0000001e0500720c */ /* 0x000fc80003f66070 */
[-C--:B------:R-:W-:Y:S01]  /*8e10*/  ISETP.GE.U32.AND P4, PT, R3, R30.reuse, PT ;  /* 0x0000001e0300720c */ /* 0x080fe20003f86070 */
[----:B------:R-:W-:Y:S01]  /*8e20*/  IMAD.X R3, RZ, RZ, R23, P5 ;  /* 0x000000ffff037224 */ /* 0x000fe200028e0617 */
[C---:B------:R-:W-:Y:S01]  /*8e30*/  ISETP.GE.U32.AND P5, PT, R13.reuse, R30, PT ;  /* 0x0000001e0d00720c */ /* 0x040fe20003fa6070 */
[----:B------:R-:W-:Y:S01]  /*8e40*/  VIADD R13, R13, 0x100 ;  /* 0x000001000d0d7836 */ /* 0x000fe20000000000 */
[----:B------:R-:W-:Y:S01]  /*8e50*/  CS2R R26, SRZ ;  /* 0x00000000001a7805 */ /* 0x000fe2000001ff00 */
[----:B--2---:R-:W-:Y:S02]  /*8e60*/  IMAD.MOV.U32 R4, RZ, RZ, R6 ;  /* 0x000000ffff047224 */ /* 0x004fe400078e0006 */
[----:B------:R-:W-:Y:S02]  /*8e70*/  IMAD.MOV.U32 R5, RZ, RZ, R7 ;  /* 0x000000ffff057224 */ /* 0x000fe400078e0007 */
[----:B------:R-:W-:-:S06]  /*8e80*/  IMAD.MOV.U32 R8, RZ, RZ, R4 ;  /* 0x000000ffff087224 */ /* 0x000fcc00078e0004 */
[----:B------:R-:W2:Y:S01]  /*8e90*/  @!P5 LDG.E.64.CONSTANT R6, desc[UR8][R2.64] ;  /* 0x000000080206d981 */ /* 0x000ea2000c1e9b00 */
[--C-:B------:R-:W-:Y:S02]  /*8ea0*/  IMAD.MOV.U32 R9, RZ, RZ, R5.reuse ;  /* 0x000000ffff097224 */ /* 0x100fe400078e0005 */
[----:B------:R-:W-:Y:S02]  /*8eb0*/  IMAD.MOV.U32 R10, RZ, RZ, R4 ;  /* 0x000000ffff0a7224 */ /* 0x000fe400078e0004 */
[----:B------:R-:W-:Y:S02]  /*8ec0*/  IMAD.MOV.U32 R11, RZ, RZ, R5 ;  /* 0x000000ffff0b7224 */ /* 0x000fe400078e0005 */
[----:B------:R-:W3:Y:S01]  /*8ed0*/  @!P6 LDG.E.64.CONSTANT R8, desc[UR8][R2.64+0x100] ;  /* 0x000100080208e981 */ /* 0x000ee2000c1e9b00 */
[----:B------:R-:W-:-:S03]  /*8ee0*/  ISETP.GE.U32.AND P6, PT, R15, R30, PT ;  /* 0x0000001e0f00720c */ /* 0x000fc60003fc6070 */
[----:B------:R-:W4:Y:S01]  /*8ef0*/  @!P0 LDG.E.64.CONSTANT R10, desc[UR8][R2.64+0x200] ;  /* 0x00020008020a8981 */ /* 0x000f22000c1e9b00 */
[----:B------:R-:W-:Y:S01]  /*8f00*/  ISETP.GE.U32.AND P0, PT, R13, R30, PT ;  /* 0x0000001e0d00720c */ /* 0x000fe20003f06070 */
[--C-:B------:R-:W-:Y:S02]  /*8f10*/  IMAD.MOV.U32 R12, RZ, RZ, R4.reuse ;  /* 0x000000ffff0c7224 */ /* 0x100fe400078e0004 */
[--C-:B------:R-:W-:Y:S02]  /*8f20*/  IMAD.MOV.U32 R13, RZ, RZ, R5.reuse ;  /* 0x000000ffff0d7224 */ /* 0x100fe400078e0005 */
[--C-:B------:R-:W-:Y:S02]  /*8f30*/  IMAD.MOV.U32 R14, RZ, RZ, R4.reuse ;  /* 0x000000ffff0e7224 */ /* 0x100fe400078e0004 */
[--C-:B------:R-:W-:Y:S02]  /*8f40*/  IMAD.MOV.U32 R15, RZ, RZ, R5.reuse ;  /* 0x000000ffff0f7224 */ /* 0x100fe400078e0005 */
[----:B------:R-:W-:Y:S01]  /*8f50*/  IMAD.MOV.U32 R16, RZ, RZ, R4 ;  /* 0x000000ffff107224 */ /* 0x000fe200078e0004 */
[----:B------:R-:W5:Y:S01]  /*8f60*/  @!P1 LDG.E.64.CONSTANT R12, desc[UR8][R2.64+0x300] ;  /* 0x00030008020c9981 */ /* 0x000f62000c1e9b00 */
[----:B------:R-:W-:-:S02]  /*8f70*/  IMAD.MOV.U32 R17, RZ, RZ, R5 ;  /* 0x000000ffff117224 */ /* 0x000fc400078e0005 */
[--C-:B------:R-:W-:Y:S01]  /*8f80*/  IMAD.MOV.U32 R18, RZ, RZ, R4.reuse ;  /* 0x000000ffff127224 */ /* 0x100fe200078e0004 */
[----:B------:R-:W5:Y:S01]  /*8f90*/  @!P2 LDG.E.64.CONSTANT R14, desc[UR8][R2.64+0x400] ;  /* 0x00040008020ea981 */ /* 0x000f62000c1e9b00 */
[--C-:B------:R-:W-:Y:S02]  /*8fa0*/  IMAD.MOV.U32 R19, RZ, RZ, R5.reuse ;  /* 0x000000ffff137224 */ /* 0x100fe400078e0005 */
[----:B------:R-:W-:Y:S01]  /*8fb0*/  IMAD.MOV.U32 R20, RZ, RZ, R4 ;  /* 0x000000ffff147224 */ /* 0x000fe200078e0004 */
[----:B------:R-:W5:Y:S01]  /*8fc0*/  @!P3 LDG.E.64.CONSTANT R16, desc[UR8][R2.64+0x500] ;  /* 0x000500080210b981 */ /* 0x000f62000c1e9b00 */
[----:B------:R-:W-:-:S03]  /*8fd0*/  IMAD.MOV.U32 R21, RZ, RZ, R5 ;  /* 0x000000ffff157224 */ /* 0x000fc600078e0005 */
[----:B------:R-:W5:Y:S04]  /*8fe0*/  @!P4 LDG.E.64.CONSTANT R18, desc[UR8][R2.64+0x600] ;  /* 0x000600080212c981 */ /* 0x000f68000c1e9b00 */
[----:B------:R-:W5:Y:S04]  /*8ff0*/  @!P6 LDG.E.64.CONSTANT R20, desc[UR8][R2.64+0x700] ;  /* 0x000700080214e981 */ /* 0x000f68000c1e9b00 */
[----:B------:R0:W5:Y:S01]  /*9000*/  @!P0 LDG.E.64.CONSTANT R4, desc[UR8][R2.64+0x800] ;  /* 0x0008000802048981 */ /* 0x000162000c1e9b00 */
[C---:B------:R-:W-:Y:S01]  /*9010*/  ISETP.NE.AND P1, PT, R52.reuse, RZ, PT ;  /* 0x000000ff3400720c */ /* 0x040fe20003f25270 */
[----:B------:R-:W1:Y:S01]  /*9020*/  S2R R49, SR_LANEID ;  /* 0x0000000000317919 */ /* 0x000e620000000000 */
[----:B------:R-:W1:Y:S01]  /*9030*/  S2UR UR5, SR_CgaCtaId ;  /* 0x00000000000579c3 */ /* 0x000e620000008800 */
[----:B------:R-:W-:Y:S01]  /*9040*/  SHF.R.U32.HI R32, RZ, 0x5, R52 ;  /* 0x00000005ff207819 */ /* 0x000fe20000011634 */
[----:B------:R-:W-:Y:S01]  /*9050*/  UMOV UR4, 0x400 ;  /* 0x0000040000047882 */ /* 0x000fe20000000000 */
[----:B------:R-:W-:-:S05]  /*9060*/  IMAD R31, R52, 0x9, RZ ;  /* 0x00000009341f7824 */ /* 0x000fca00078e02ff */
[----:B0-----:R-:W0:Y:S03]  /*9070*/  LDC R3, c[0x0][0x390] ;  /* 0x0000e400ff037b82 */ /* 0x001e260000000800 */
[----:B------:R5:W5:Y:S01]  /*9080*/  @!P1 LDG.E.64.CONSTANT R26, desc[UR8][R22.64+-0x8] ;  /* 0xfffff808161a9981 */ /* 0x000b62000c1e9b00 */
[----:B------:R-:W-:Y:S01]  /*9090*/  P2R R2, PR, RZ, 0x2 ;  /* 0x00000002ff027803 */ /* 0x000fe20000000000 */
[----:B-1----:R-:W-:Y:S01]  /*90a0*/  ULEA UR4, UR5, UR4, 0x18 ;  /* 0x0000000405047291 */ /* 0x002fe2000f8ec0ff */
[----:B------:R-:W-:-:S05]  /*90b0*/  IMAD R28, R32, 0x120, R49 ;  /* 0x00000120201c7824 */ /* 0x000fca00078e0231 */
[----:B------:R-:W-:-:S05]  /*90c0*/  LEA R29, R28, UR4, 0x3 ;  /* 0x000000041c1d7c11 */ /* 0x000fca000f8e18ff */
[----:B------:R-:W-:Y:S01]  /*90d0*/  IMAD R2, R49, 0x40, R29 ;  /* 0x0000004031027824 */ /* 0x000fe200078e021d */
[----:B------:R-:W-:Y:S01]  /*90e0*/  ISETP.NE.AND P0, PT, R52, RZ, PT ;  /* 0x000000ff3400720c */ /* 0x000fe20003f05270 */
[----:B--2---:R-:W-:Y:S04]  /*90f0*/  STS.64 [R29], R6 ;  /* 0x000000061d007388 */ /* 0x004fe80000000a00 */
[----:B---3--:R1:W-:Y:S04]  /*9100*/  STS.64 [R29+0x100], R8 ;  /* 0x000100081d007388 */ /* 0x0083e80000000a00 */
[----:B----4-:R-:W-:Y:S01]  /*9110*/  STS.64 [R29+0x200], R10 ;  /* 0x0002000a1d007388 */ /* 0x010fe20000000a00 */
[----:B-1----:R-:W-:-:S03]  /*9120*/  VIADD R9, R31, 0x3 ;  /* 0x000000031f097836 */ /* 0x002fc60000000000 */
[----:B-----5:R-:W-:Y:S02]  /*9130*/  STS.64 [R29+0x300], R12 ;  /* 0x0003000c1d007388 */ /* 0x020fe40000000a00 */
[----:B------:R-:W-:Y:S02]  /*9140*/  ISETP.EQ.U32.AND P1, PT, R30, R9, PT ;  /* 0x000000091e00720c */ /* 0x000fe40003f22070 */
[----:B------:R-:W-:Y:S04]  /*9150*/  STS.64 [R29+0x400], R14 ;  /* 0x0004000e1d007388 */ /* 0x000fe80000000a00 */
[----:B------:R-:W-:Y:S04]  /*9160*/  STS.64 [R29+0x500], R16 ;  /* 0x000500101d007388 */ /* 0x000fe80000000a00 */
[----:B------:R-:W-:Y:S04]  /*9170*/  STS.64 [R29+0x600], R18 ;  /* 0x000600121d007388 */ /* 0x000fe80000000a00 */
[----:B------:R-:W-:Y:S04]  /*9180*/  STS.64 [R29+0x700], R20 ;  /* 0x000700141d007388 */ /* 0x000fe80000000a00 */
[----:B------:R1:W-:Y:S01]  /*9190*/  STS.64 [R29+0x800], R4 ;  /* 0x000800041d007388 */ /* 0x0003e20000000a00 */
[----:B------:R-:W-:-:S03]  /*91a0*/  NOP ;  /* 0x0000000000007918 */ /* 0x000fc60000000000 */
[----:B------:R-:W-:Y:S04]  /*91b0*/  LDS.64 R24, [R2] ;  /* 0x0000000002187984 */ /* 0x000fe80000000a00 */
[----:B------:R-:W-:Y:S04]  /*91c0*/  LDS.64 R22, [R2+0x8] ;  /* 0x0000080002167984 */ /* 0x000fe80000000a00 */
[----:B------:R-:W2:Y:S04]  /*91d0*/  LDS.64 R20, [R2+0x40] ;  /* 0x0000400002147984 */ /* 0x000ea80000000a00 */
[----:B------:R-:W-:Y:S04]  /*91e0*/  LDS.64 R18, [R2+0x10] ;  /* 0x0000100002127984 */ /* 0x000fe80000000a00 */
[----:B------:R-:W3:Y:S04]  /*91f0*/  LDS.64 R16, [R2+0x18] ;  /* 0x0000180002107984 */ /* 0x000ee80000000a00 */
[----:B------:R-:W4:Y:S04]  /*9200*/  LDS.64 R14, [R2+0x20] ;  /* 0x00002000020e7984 */ /* 0x000f280000000a00 */
[----:B------:R-:W5:Y:S04]  /*9210*/  LDS.64 R12, [R2+0x28] ;  /* 0x00002800020c7984 */ /* 0x000f680000000a00 */
[----:B------:R-:W5:Y:S04]  /*9220*/  LDS.64 R10, [R2+0x30] ;  /* 0x00003000020a7984 */ /* 0x000f680000000a00 */
[----:B------:R-:W5:Y:S01]  /*9230*/  LDS.64 R8, [R2+0x38] ;  /* 0x0000380002087984 */ /* 0x000f620000000a00 */
[----:B-1----:R-:W-:-:S02]  /*9240*/  IMAD R5, R49, 0x8, R28 ;  /* 0x0000000831057824 */ /* 0x002fc400078e021c */
[----:B------:R-:W-:Y:S01]  /*9250*/  IMAD R28, R28, -0x4, R29 ;  /* 0xfffffffc1c1c7824 */ /* 0x000fe200078e021d */
[----:B------:R-:W-:Y:S01]  /*9260*/  BAR.SYNC.DEFER_BLOCKING 0x0 ;  /* 0x0000000000007b1d */ /* 0x000fe20000010000 */
[----:B------:R-:W-:Y:S02]  /*9270*/  IMAD R5, R5, -0x4, R2 ;  /* 0xfffffffc05057824 */ /* 0x000fe400078e0202 */
[----:B------:R-:W-:-:S05]  /*9280*/  VIADD R7, R31, 0x1 ;  /* 0x000000011f077836 */ /* 0x000fca0000000000 */
[----:B------:R-:W-:Y:S01]  /*9290*/  ISETP.EQ.U32.AND P3, PT, R30, R7, PT ;  /* 0x000000071e00720c */ /* 0x000fe20003f62070 */
[----:B0-----:R-:W-:Y:S04]  /*92a0*/  STS [R28], R3 ;  /* 0x000000031c007388 */ /* 0x001fe80000000800 */
        /* <DEDUP_REMOVED lines=17> */
[----:B------:R1:W-:Y:S01]  /*93c0*/  LDS R2, [R5+0x20] ;  /* 0x0000200005027984 */ /* 0x0003e20000000800 */
[----:B------:R-:W-:Y:S01]  /*93d0*/  VIADD R7, R31, 0x2 ;  /* 0x000000021f077836 */ /* 0x000fe20000000000 */
[----:B------:R-:W-:Y:S04]  /*93e0*/  BAR.SYNC.DEFER_BLOCKING 0x0 ;  /* 0x0000000000007b1d */ /* 0x000fe80000010000 */
[----:B------:R-:W-:-:S02]  /*93f0*/  ISETP.EQ.U32.AND P2, PT, R30, R7, PT ;  /* 0x000000071e00720c */ /* 0x000fc40003f42070 */
[----:B------:R-:W-:-:S05]  /*9400*/  LEA R7, R52, UR4, 0x3 ;  /* 0x0000000434077c11 */ /* 0x000fca000f8e18ff */
[----:B--2---:R-:W-:Y:S01]  /*9410*/  STS.64 [R7+0x8d8], R20 ;  /* 0x0008d81407007388 */ /* 0x004fe20000000a00 */
[----:B------:R-:W-:Y:S01]  /*9420*/  BAR.SYNC.DEFER_BLOCKING 0x0 ;  /* 0x0000000000007b1d */ /* 0x000fe20000010000 */
[----:B------:R-:W-:Y:S02]  /*9430*/  ISETP.NE.U32.AND P5, PT, R24, R22, PT ;  /* 0x000000161800720c */ /* 0x000fe40003fa5070 */
[----:B---3--:R-:W-:Y:S02]  /*9440*/  ISETP.NE.U32.AND P4, PT, R18, R16, PT ;  /* 0x000000101200720c */ /* 0x008fe40003f85070 */
[----:B------:R-:W-:Y:S01]  /*9450*/  ISETP.NE.AND.EX P5, PT, R25, R23, PT, P5 ;  /* 0x000000171900720c */ /* 0x000fe20003fa5350 */
[----:B0-----:R-:W-:Y:S01]  /*9460*/  VIADD R3, R31, 0x4 ;  /* 0x000000041f037836 */ /* 0x001fe20000000000 */
[----:B------:R-:W-:Y:S02]  /*9470*/  ISETP.NE.AND.EX P4, PT, R19, R17, PT, P4 ;  /* 0x000000111300720c */ /* 0x000fe40003f85340 */
[----:B------:R-:W-:-:S02]  /*9480*/  ISETP.EQ.OR.EX P3, PT, R50, RZ, P5, P3 ;  /* 0x000000ff3200720c */ /* 0x000fc40002f62730 */
[----:B----4-:R-:W-:Y:S01]  /*9490*/  ISETP.NE.U32.AND P5, PT, R16, R14, PT ;  /* 0x0000000e1000720c */ /* 0x010fe20003fa5070 */
[----:B------:R-:W0:Y:S01]  /*94a0*/  @P0 LDS.64 R26, [R7+0x8d0] ;  /* 0x0008d000071a0984 */ /* 0x000e220000000a00 */
[----:B------:R-:W-:-:S04]  /*94b0*/  ISETP.NE.U32.AND P0, PT, R22, R18, PT ;  /* 0x000000121600720c */ /* 0x000fc80003f05070 */
[----:B------:R-:W-:Y:S02]  /*94c0*/  ISETP.NE.AND.EX P0, PT, R23, R19, PT, P0 ;  /* 0x000000131700720c */ /* 0x000fe40003f05300 */
[----:B------:R-:W-:Y:S02]  /*94d0*/  ISETP.NE.AND.EX P5, PT, R17, R15, PT, P5 ;  /* 0x0000000f1100720c */ /* 0x000fe40003fa5350 */
[----:B------:R-:W-:Y:S02]  /*94e0*/  ISETP.EQ.OR.EX P2, PT, R50, RZ, P0, P2 ;  /* 0x000000ff3200720c */ /* 0x000fe40000742720 */
[----:B------:R-:W-:Y:S01]  /*94f0*/  ISETP.EQ.U32.AND P0, PT, R30, R3, PT ;  /* 0x000000031e00720c */ /* 0x000fe20003f02070 */
[----:B------:R-:W-:Y:S01]  /*9500*/  VIADD R3, R31, 0x5 ;  /* 0x000000051f037836 */ /* 0x000fe20000000000 */
[----:B------:R-:W-:Y:S02]  /*9510*/  ISETP.EQ.OR.EX P1, PT, R50, RZ, P4, P1 ;  /* 0x000000ff3200720c */ /* 0x000fe40002722710 */
[----:B-----5:R-:W-:-:S02]  /*9520*/  ISETP.NE.U32.AND P4, PT, R14, R12, PT ;  /* 0x0000000c0e00720c */ /* 0x020fc40003f85070 */
[----:B------:R-:W-:Y:S02]  /*9530*/  ISETP.EQ.OR.EX P0, PT, R50, RZ, P5, P0 ;  /* 0x000000ff3200720c */ /* 0x000fe40002f02700 */
[----:B------:R-:W-:Y:S02]  /*9540*/  ISETP.EQ.U32.AND P5, PT, R30, R3, PT ;  /* 0x000000031e00720c */ /* 0x000fe40003fa2070 */
[----:B------:R-:W-:Y:S01]  /*9550*/  ISETP.NE.AND.EX P4, PT, R15, R13, PT, P4 ;  /* 0x0000000d0f00720c */ /* 0x000fe20003f85340 */
[----:B------:R-:W-:-:S03]  /*9560*/  VIADD R3, R31, 0x6 ;  /* 0x000000061f037836 */ /* 0x000fc60000000000 */
[----:B------:R-:W-:Y:S02]  /*9570*/  ISETP.EQ.OR.EX P4, PT, R50, RZ, P4, P5 ;  /* 0x000000ff3200720c */ /* 0x000fe40002782750 */
[----:B------:R-:W-:Y:S02]  /*9580*/  ISETP.NE.U32.AND P5, PT, R12, R10, PT ;  /* 0x0000000a0c00720c */ /* 0x000fe40003fa5070 */
[----:B------:R-:W-:Y:S02]  /*9590*/  ISETP.EQ.U32.AND P6, PT, R30, R3, PT ;  /* 0x000000031e00720c */ /* 0x000fe40003fc2070 */
[----:B------:R-:W-:Y:S01]  /*95a0*/  ISETP.NE.AND.EX P5, PT, R13, R11, PT, P5 ;  /* 0x0000000b0d00720c */ /* 0x000fe20003fa5350 */
[----:B------:R-:W-:-:S03]  /*95b0*/  VIADD R3, R31, 0x7 ;  /* 0x000000071f037836 */ /* 0x000fc60000000000 */
[----:B------:R-:W-:Y:S02]  /*95c0*/  ISETP.EQ.OR.EX P6, PT, R50, RZ, P5, P6 ;  /* 0x000000ff3200720c */ /* 0x000fe40002fc2760 */
[----:B------:R-:W-:Y:S02]  /*95d0*/  ISETP.NE.U32.AND P5, PT, R10, R8, PT ;  /* 0x000000080a00720c */ /* 0x000fe40003fa5070 */
[----:B-1----:R-:W-:Y:S02]  /*95e0*/  P2R R5, PR, RZ, 0x40 ;  /* 0x00000040ff057803 */ /* 0x002fe40000000000 */
[----:B------:R-:W-:Y:S02]  /*95f0*/  ISETP.NE.AND.EX P5, PT, R11, R9, PT, P5 ;  /* 0x000000090b00720c */ /* 0x000fe40003fa5350 */
[----:B------:R-:W-:-:S04]  /*9600*/  ISETP.EQ.U32.AND P6, PT, R30, R3, PT ;  /* 0x000000031e00720c */ /* 0x000fc80003fc2070 */
[----:B------:R-:W-:Y:S02]  /*9610*/  ISETP.EQ.OR.EX P5, PT, R50, RZ, P5, P6 ;  /* 0x000000ff3200720c */ /* 0x000fe40002fa2760 */
[----:B0-----:R-:W-:Y:S02]  /*9620*/  ISETP.NE.U32.AND P6, PT, R26, R24, PT ;  /* 0x000000181a00720c */ /* 0x001fe40003fc5070 */
[----:B------:R-:W-:Y:S02]  /*9630*/  P2R R51, PR, RZ, 0x20 ;  /* 0x00000020ff337803 */ /* 0x000fe40000000000 */
[----:B------:R-:W-:Y:S02]  /*9640*/  ISETP.NE.AND.EX P6, PT, R27, R25, PT, P6 ;  /* 0x000000191b00720c */ /* 0x000fe40003fc5360 */
[----:B------:R-:W-:Y:S01]  /*9650*/  ISETP.EQ.U32.AND P5, PT, R30, R31, PT ;  /* 0x0000001f1e00720c */ /* 0x000fe20003fa2070 */
[----:B------:R-:W-:Y:S01]  /*9660*/  VIADD R31, R31, 0x8 ;  /* 0x000000081f1f7836 */ /* 0x000fe20000000000 */
[----:B------:R-:W-:-:S02]  /*9670*/  SEL R4, R48, RZ, !P3 ;  /* 0x000000ff30047207 */ /* 0x000fc40005800000 */
[----:B------:R-:W-:Y:S02]  /*9680*/  ISETP.EQ.OR.EX P5, PT, R50, RZ, P6, P5 ;  /* 0x000000ff3200720c */ /* 0x000fe400037a2750 */
[----:B------:R-:W-:Y:S02]  /*9690*/  ISETP.NE.U32.AND P6, PT, R8, R20, PT ;  /* 0x000000140800720c */ /* 0x000fe40003fc5070 */
[----:B------:R-:W-:Y:S01]  /*96a0*/  P2R R3, PR, RZ, 0x20 ;  /* 0x00000020ff037803 */ /* 0x000fe20000000000 */
[----:B------:R-:W-:Y:S01]  /*96b0*/  IMAD.IADD R4, R47, 0x1, R4 ;  /* 0x000000012f047824 */ /* 0x000fe200078e0204 */
[----:B------:R-:W-:Y:S02]  /*96c0*/  ISETP.NE.AND.EX P6, PT, R9, R21, PT, P6 ;  /* 0x000000150900720c */ /* 0x000fe40003fc5360 */
[----:B------:R-:W-:-:S04]  /*96d0*/  ISETP.EQ.U32.AND P5, PT, R30, R31, PT ;  /* 0x0000001f1e00720c */ /* 0x000fc80003fa2070 */
[----:B------:R-:W-:Y:S02]  /*96e0*/  ISETP.EQ.OR.EX P5, PT, R50, RZ, P6, P5 ;  /* 0x000000ff3200720c */ /* 0x000fe400037a2750 */
[----:B------:R-:W-:Y:S02]  /*96f0*/  ISETP.NE.AND P6, PT, R3, RZ, PT ;  /* 0x000000ff0300720c */ /* 0x000fe40003fc5270 */
[----:B------:R-:W-:-:S05]  /*9700*/  SEL R3, R4, RZ, !P2 ;  /* 0x000000ff04037207 */ /* 0x000fca0005000000 */
[----:B------:R-:W-:-:S05]  /*9710*/  IMAD.IADD R3, R46, 0x1, R3 ;  /* 0x000000012e037824 */ /* 0x000fca00078e0203 */
[----:B------:R-:W-:-:S05]  /*9720*/  SEL R4, R3, RZ, !P1 ;  /* 0x000000ff03047207 */ /* 0x000fca0004800000 */
[----:B------:R-:W-:-:S05]  /*9730*/  IMAD.IADD R4, R45, 0x1, R4 ;  /* 0x000000012d047824 */ /* 0x000fca00078e0204 */
[----:B------:R-:W-:-:S05]  /*9740*/  SEL R3, R4, RZ, !P0 ;  /* 0x000000ff04037207 */ /* 0x000fca0004000000 */
[----:B------:R-:W-:Y:S01]  /*9750*/  IMAD.IADD R3, R44, 0x1, R3 ;  /* 0x000000012c037824 */ /* 0x000fe200078e0203 */
[----:B------:R-:W-:-:S04]  /*9760*/  SEL R6, RZ, 0x1, !P6 ;  /* 0x00000001ff067807 */ /* 0x000fc80007000000 */
[----:B------:R-:W-:Y:S02]  /*9770*/  SEL R4, R3, RZ, !P4 ;  /* 0x000000ff03047207 */ /* 0x000fe40006000000 */
[----:B------:R-:W-:Y:S02]  /*9780*/  SEL R3, RZ, 0x1, !P3 ;  /* 0x00000001ff037807 */ /* 0x000fe40005800000 */
[----:B------:R-:W-:Y:S02]  /*9790*/  SEL R38, RZ, 0x1, !P4 ;  /* 0x00000001ff267807 */ /* 0x000fe40006000000 */
[----:B------:R-:W-:Y:S01]  /*97a0*/  IADD3 R7, P4, PT, R3, R6, RZ ;  /* 0x0000000603077210 */ /* 0x000fe20007f9e0ff */
[----:B------:R-:W-:-:S04]  /*97b0*/  IMAD.IADD R4, R43, 0x1, R4 ;  /* 0x000000012b047824 */ /* 0x000fc800078e0204 */
[----:B------:R-:W-:Y:S01]  /*97c0*/  IMAD.X R6, RZ, RZ, RZ, P4 ;  /* 0x000000ffff067224 */ /* 0x000fe200020e06ff */
[----:B------:R-:W-:-:S04]  /*97d0*/  ISETP.NE.AND P4, PT, R5, RZ, PT ;  /* 0x000000ff0500720c */ /* 0x000fc80003f85270 */
[----:B------:R-:W-:Y:S02]  /*97e0*/  SEL R3, R4, RZ, !P4 ;  /* 0x000000ff04037207 */ /* 0x000fe40006000000 */
[----:B------:R-:W-:Y:S02]  /*97f0*/  SEL R4, RZ, 0x1, !P2 ;  /* 0x00000001ff047807 */ /* 0x000fe40005000000 */
[----:B------:R-:W-:Y:S01]  /*9800*/  SEL R5, RZ, 0x1, !P4 ;  /* 0x00000001ff057807 */ /* 0x000fe20006000000 */
[----:B------:R-:W-:Y:S01]  /*9810*/  IMAD.IADD R3, R42, 0x1, R3 ;  /* 0x000000012a037824 */ /* 0x000fe200078e0203 */
[----:B------:R-:W-:Y:S02]  /*9820*/  IADD3 R7, P4, PT, R7, R4, RZ ;  /* 0x0000000407077210 */ /* 0x000fe40007f9e0ff */
[----:B------:R-:W-:Y:S02]  /*9830*/  ISETP.NE.AND P6, PT, R51, RZ, PT ;  /* 0x000000ff3300720c */ /* 0x000fe40003fc5270 */
[----:B------:R-:W-:Y:S01]  /*9840*/  SEL R4, RZ, 0x1, !P1 ;  /* 0x00000001ff047807 */ /* 0x000fe20004800000 */
[----:B------:R-:W-:Y:S01]  /*9850*/  IMAD.X R6, RZ, RZ, R6, P4 ;  /* 0x000000ffff067224 */ /* 0x000fe200020e0606 */
[----:B------:R-:W-:-:S02]  /*9860*/  SEL R3, R3, RZ, !P6 ;  /* 0x000000ff03037207 */ /* 0x000fc40007000000 */
[----:B------:R-:W-:Y:S02]  /*9870*/  IADD3 R7, P4, PT, R7, R4, RZ ;  /* 0x0000000407077210 */ /* 0x000fe40007f9e0ff */
[----:B------:R-:W-:Y:S01]  /*9880*/  SEL R4, RZ, 0x1, !P0 ;  /* 0x00000001ff047807 */ /* 0x000fe20004000000 */
[----:B------:R-:W-:Y:S02]  /*9890*/  IMAD.IADD R3, R40, 0x1, R3 ;  /* 0x0000000128037824 */ /* 0x000fe400078e0203 */
[----:B------:R-:W-:Y:S01]  /*98a0*/  IMAD.X R6, RZ, RZ, R6, P4 ;  /* 0x000000ffff067224 */ /* 0x000fe200020e0606 */
[----:B------:R-:W-:Y:S02]  /*98b0*/  IADD3 R7, P4, PT, R7, R4, RZ ;  /* 0x0000000407077210 */ /* 0x000fe40007f9e0ff */
[----:B------:R-:W-:-:S03]  /*98c0*/  SEL R3, R3, RZ, !P5 ;  /* 0x000000ff03037207 */ /* 0x000fc60006800000 */
[----:B------:R-:W-:Y:S01]  /*98d0*/  IMAD.X R41, RZ, RZ, R6, P4 ;  /* 0x000000ffff297224 */ /* 0x000fe200020e0606 */
[----:B------:R-:W-:Y:S01]  /*98e0*/  IADD3 R38, P4, PT, R7, R38, RZ ;  /* 0x0000002607267210 */ /* 0x000fe20007f9e0ff */
[----:B------:R-:W-:Y:S01]  /*98f0*/  IMAD.IADD R2, R2, 0x1, R3 ;  /* 0x0000000102027824 */ /* 0x000fe200078e0203 */
[----:B------:R-:W-:-:S03]  /*9900*/  SEL R7, RZ, 0x1, !P6 ;  /* 0x00000001ff077807 */ /* 0x000fc60007000000 */
[----:B------:R-:W-:Y:S01]  /*9910*/  IMAD.X R39, RZ, RZ, R41, P4 ;  /* 0x000000ffff277224 */ /* 0x000fe200020e0629 */
[----:B------:R-:W-:Y:S02]  /*9920*/  IADD3 R36, P4, PT, R38, R5, RZ ;  /* 0x0000000526247210 */ /* 0x000fe40007f9e0ff */
[----:B------:R-:W0:Y:S03]  /*9930*/  SHFL.UP PT, R5, R2, 0x1, RZ ;  /* 0x0420000002057989 */ /* 0x000e2600000e00ff */
[----:B------:R-:W-:Y:S01]  /*9940*/  IMAD.X R37, RZ, RZ, R39, P4 ;  /* 0x000000ffff257224 */ /* 0x000fe200020e0627 */
[----:B------:R-:W-:Y:S02]  /*9950*/  IADD3 R34, P4, PT, R36, R7, RZ ;  /* 0x0000000724227210 */ /* 0x000fe40007f9e0ff */
[----:B------:R-:W-:-:S03]  /*9960*/  SEL R3, RZ, 0x1, !P5 ;  /* 0x00000001ff037807 */ /* 0x000fc60006800000 */
[----:B------:R-:W-:Y:S01]  /*9970*/  IMAD.X R35, RZ, RZ, R37, P4 ;  /* 0x000000ffff237224 */ /* 0x000fe200020e0625 */
[----:B------:R-:W-:-:S05]  /*9980*/  IADD3 R28, P4, PT, R34, R3, RZ ;  /* 0x00000003221c7210 */ /* 0x000fca0007f9e0ff */
[----:B------:R-:W-:Y:S01]  /*9990*/  IMAD.X R29, RZ, RZ, R35, P4 ;  /* 0x000000ffff1d7224 */ /* 0x000fe200020e0623 */
[----:B------:R-:W-:Y:S01]  /*99a0*/  ISETP.NE.U32.AND P4, PT, R28, RZ, PT ;  /* 0x000000ff1c00720c */ /* 0x000fe20003f85070 */
[----:B------:R-:W1:Y:S03]  /*99b0*/  SHFL.UP PT, R3, R28, 0x1, RZ ;  /* 0x042000001c037989 */ /* 0x000e6600000e00ff */
[----:B------:R-:W-:Y:S01]  /*99c0*/  ISETP.NE.AND.EX P4, PT, R29, RZ, PT, P4 ;  /* 0x000000ff1d00720c */ /* 0x000fe20003f85340 */
[----:B------:R-:W2:Y:S03]  /*99d0*/  SHFL.UP PT, R4, R29, 0x1, RZ ;  /* 0x042000001d047989 */ /* 0x000ea600000e00ff */
[----:B0-----:R-:W-:Y:S02]  /*99e0*/  SEL R5, R5, RZ, !P4 ;  /* 0x000000ff05057207 */ /* 0x001fe40006000000 */
[----:B------:R-:W-:-:S04]  /*99f0*/  ISETP.GE.AND P4, PT, R49, 0x1, PT ;  /* 0x000000013100780c */ /* 0x000fc80003f86270 */
[----:B------:R-:W-:-:S05]  /*9a00*/  SEL R5, R5, RZ, P4 ;  /* 0x000000ff05057207 */ /* 0x000fca0002000000 */
[----:B------:R-:W-:-:S05]  /*9a10*/  IMAD.IADD R5, R2, 0x1, R5 ;  /* 0x0000000102057824 */ /* 0x000fca00078e0205 */
[----:B------:R-:W0:Y:S01]  /*9a20*/  SHFL.UP PT, R6, R5, 0x2, RZ ;  /* 0x0440000005067989 */ /* 0x000e2200000e00ff */
[----:B-1----:R-:W-:Y:S02]  /*9a30*/  SEL R3, R3, RZ, P4 ;  /* 0x000000ff03037207 */ /* 0x002fe40002000000 */
[----:B--2---:R-:W-:Y:S02]  /*9a40*/  SEL R4, R4, RZ, P4 ;  /* 0x000000ff04047207 */ /* 0x004fe40002000000 */
[----:B------:R-:W-:-:S05]  /*9a50*/  IADD3 R7, P4, PT, R3, R28, RZ ;  /* 0x0000001c03077210 */ /* 0x000fca0007f9e0ff */
[----:B------:R-:W-:Y:S01]  /*9a60*/  IMAD.X R54, R4, 0x1, R29, P4 ;  /* 0x0000000104367824 */ /* 0x000fe200020e061d */
[----:B------:R-:W1:Y:S01]  /*9a70*/  SHFL.UP PT, R2, R7, 0x2, RZ ;  /* 0x0440000007027989 */ /* 0x000e6200000e00ff */
[----:B------:R-:W-:-:S03]  /*9a80*/  ISETP.NE.U32.AND P4, PT, R7, RZ, PT ;  /* 0x000000ff0700720c */ /* 0x000fc60003f85070 */
[----:B------:R-:W2:Y:S01]  /*9a90*/  SHFL.UP PT, R3, R54, 0x2, RZ ;  /* 0x0440000036037989 */ /* 0x000ea200000e00ff */
[----:B------:R-:W-:-:S04]  /*9aa0*/  ISETP.NE.AND.EX P4, PT, R54, RZ, PT, P4 ;  /* 0x000000ff3600720c */ /* 0x000fc80003f85340 */
[----:B0-----:R-:W-:Y:S02]  /*9ab0*/  SEL R6, R6, RZ, !P4 ;  /* 0x000000ff06067207 */ /* 0x001fe40006000000 */
[----:B------:R-:W-:-:S04]  /*9ac0*/  ISETP.GE.AND P4, PT, R49, 0x2, PT ;  /* 0x000000023100780c */ /* 0x000fc80003f86270 */
[----:B------:R-:W-:-:S05]  /*9ad0*/  SEL R6, R6, RZ, P4 ;  /* 0x000000ff06067207 */ /* 0x000fca0002000000 */
[----:B------:R-:W-:Y:S01]  /*9ae0*/  IMAD.IADD R6, R5, 0x1, R6 ;  /* 0x0000000105067824 */ /* 0x000fe200078e0206 */
[----:B-1----:R-:W-:-:S04]  /*9af0*/  SEL R2, R2, RZ, P4 ;  /* 0x000000ff02027207 */ /* 0x002fc80002000000 */
[----:B------:R-:W0:Y:S01]  /*9b00*/  SHFL.UP PT, R4, R6, 0x4, RZ ;  /* 0x0480000006047989 */ /* 0x000e2200000e00ff */
        /* <DEDUP_REMOVED lines=9> */
[----:B------:R-:W-:Y:S02]  /*9ba0*/  SEL R5, R4, RZ, P4 ;  /* 0x000000ff04057207 */ /* 0x000fe40002000000 */
[----:B-1----:R-:W-:-:S03]  /*9bb0*/  SEL R2, R2, RZ, P4 ;  /* 0x000000ff02027207 */ /* 0x002fc60002000000 */
[----:B------:R-:W-:Y:S01]  /*9bc0*/  IMAD.IADD R5, R6, 0x1, R5 ;  /* 0x0000000106057824 */ /* 0x000fe200078e0205 */
[----:B--2---:R-:W-:Y:S02]  /*9bd0*/  SEL R3, R3, RZ, P4 ;  /* 0x000000ff03037207 */ /* 0x004fe40002000000 */
[----:B------:R-:W-:Y:S02]  /*9be0*/  IADD3 R29, P4, PT, R2, R29, RZ ;  /* 0x0000001d021d7210 */ /* 0x000fe40007f9e0ff */
[----:B------:R-:W0:Y:S03]  /*9bf0*/  SHFL.UP PT, R4, R5, 0x8, RZ ;  /* 0x0500000005047989 */ /* 0x000e2600000e00ff */
[----:B------:R-:W-:Y:S01]  /*9c00*/  IMAD.X R6, R3, 0x1, R28, P4 ;  /* 0x0000000103067824 */ /* 0x000fe200020e061c */
[----:B------:R-:W1:Y:S04]  /*9c10*/  SHFL.UP PT, R2, R29, 0x8, RZ ;  /* 0x050000001d027989 */ /* 0x000e6800000e00ff */
[----:B------:R-:W2:Y:S01]  /*9c20*/  SHFL.UP PT, R3, R6, 0x8, RZ ;  /* 0x0500000006037989 */ /* 0x000ea200000e00ff */
[----:B------:R-:W-:-:S04]  /*9c30*/  ISETP.NE.U32.AND P4, PT, R29, RZ, PT ;  /* 0x000000ff1d00720c */ /* 0x000fc80003f85070 */
[----:B------:R-:W-:-:S04]  /*9c40*/  ISETP.NE.AND.EX P4, PT, R6, RZ, PT, P4 ;  /* 0x000000ff0600720c */ /* 0x000fc80003f85340 */
[----:B0-----:R-:W-:Y:S02]  /*9c50*/  SEL R4, R4, RZ, !P4 ;  /* 0x000000ff04047207 */ /* 0x001fe40006000000 */
[----:B------:R-:W-:-:S04]  /*9c60*/  ISETP.GE.AND P4, PT, R49, 0x8, PT ;  /* 0x000000083100780c */ /* 0x000fc80003f86270 */
[----:B------:R-:W-:Y:S02]  /*9c70*/  SEL R4, R4, RZ, P4 ;  /* 0x000000ff04047207 */ /* 0x000fe40002000000 */
[----:B-1----:R-:W-:Y:S02]  /*9c80*/  SEL R2, R2, RZ, P4 ;  /* 0x000000ff02027207 */ /* 0x002fe40002000000 */
[----:B--2---:R-:W-:Y:S01]  /*9c90*/  SEL R3, R3, RZ, P4 ;  /* 0x000000ff03037207 */ /* 0x004fe20002000000 */
[----:B------:R-:W-:Y:S01]  /*9ca0*/  IMAD.IADD R4, R5, 0x1, R4 ;  /* 0x0000000105047824 */ /* 0x000fe200078e0204 */
[----:B------:R-:W-:-:S04]  /*9cb0*/  IADD3 R7, P4, PT, R2, R29, RZ ;  /* 0x0000001d02077210 */ /* 0x000fc80007f9e0ff */
[----:B------:R-:W0:Y:S01]  /*9cc0*/  SHFL.UP PT, R5, R4, 0x10, RZ ;  /* 0x0600000004057989 */ /* 0x000e2200000e00ff */
[----:B------:R-:W-:-:S03]  /*9cd0*/  IMAD.X R6, R3, 0x1, R6, P4 ;  /* 0x0000000103067824 */ /* 0x000fc600020e0606 */
[----:B------:R-:W1:Y:S04]  /*9ce0*/  SHFL.UP PT, R2, R7, 0x10, RZ ;  /* 0x0600000007027989 */ /* 0x000e6800000e00ff */
[----:B------:R-:W2:Y:S01]  /*9cf0*/  SHFL.UP PT, R3, R6, 0x10, RZ ;  /* 0x0600000006037989 */ /* 0x000ea200000e00ff */
[----:B------:R-:W-:-:S04]  /*9d00*/  ISETP.NE.U32.AND P4, PT, R7, RZ, PT ;  /* 0x000000ff0700720c */ /* 0x000fc80003f85070 */
[----:B------:R-:W-:-:S04]  /*9d10*/  ISETP.NE.AND.EX P4, PT, R6, RZ, PT, P4 ;  /* 0x000000ff0600720c */ /* 0x000fc80003f85340 */
[----:B0-----:R-:W-:Y:S02]  /*9d20*/  SEL R5, R5, RZ, !P4 ;  /* 0x000000ff05057207 */ /* 0x001fe40006000000 */
[----:B------:R-:W-:-:S04]  /*9d30*/  ISETP.GE.AND P4, PT, R49, 0x10, PT ;  /* 0x000000103100780c */ /* 0x000fc80003f86270 */
[----:B-1----:R-:W-:Y:S02]  /*9d40*/  SEL R2, R2, RZ, P4 ;  /* 0x000000ff02027207 */ /* 0x002fe40002000000 */
[----:B--2---:R-:W-:Y:S02]  /*9d50*/  SEL R3, R3, RZ, P4 ;  /* 0x000000ff03037207 */ /* 0x004fe40002000000 */
[----:B------:R-:W-:Y:S02]  /*9d60*/  SEL R5, R5, RZ, P4 ;  /* 0x000000ff05057207 */ /* 0x000fe40002000000 */
[----:B------:R-:W-:Y:S02]  /*9d70*/  ISETP.NE.AND P4, PT, R49, 0x1f, PT ;  /* 0x0000001f3100780c */ /* 0x000fe40003f85270 */
[----:B------:R-:W-:Y:S01]  /*9d80*/  IADD3 R2, P5, PT, R2, R7, RZ ;  /* 0x0000000702027210 */ /* 0x000fe20007fbe0ff */
[----:B------:R-:W-:-:S04]  /*9d90*/  IMAD.IADD R31, R4, 0x1, R5 ;  /* 0x00000001041f7824 */ /* 0x000fc800078e0205 */
[----:B------:R-:W-:-:S06]  /*9da0*/  IMAD.X R3, R3, 0x1, R6, P5 ;  /* 0x0000000103037824 */ /* 0x000fcc00028e0606 */
[----:B------:R-:W-:-:S05]  /*9db0*/  @!P4 LEA R58, R32, UR4, 0x4 ;  /* 0x00000004203acc11 */ /* 0x000fca000f8e20ff */
[----:B------:R-:W-:Y:S04]  /*9dc0*/  @!P4 STS.64 [R58], R2 ;  /* 0x000000023a00c388 */ /* 0x000fe80000000a00 */
[----:B------:R-:W-:Y:S01]  /*9dd0*/  @!P4 STS [R58+0x8], R31 ;  /* 0x0000081f3a00c388 */ /* 0x000fe20000000800 */
[----:B------:R-:W-:Y:S06]  /*9de0*/  BAR.SYNC.DEFER_BLOCKING 0x0 ;  /* 0x0000000000007b1d */ /* 0x000fec0000010000 */
[----:B------:R-:W-:Y:S04]  /*9df0*/  LDS.64 R54, [UR4+0x10] ;  /* 0x00001004ff367984 */ /* 0x000fe80008000a00 */
[----:B------:R-:W0:Y:S04]  /*9e00*/  LDS.64 R28, [UR4] ;  /* 0x00000004ff1c7984 */ /* 0x000e280008000a00 */
[----:B------:R-:W1:Y:S04]  /*9e10*/  LDS R33, [UR4+0x8] ;  /* 0x00000804ff217984 */ /* 0x000e680008000800 */
[----:B------:R-:W2:Y:S04]  /*9e20*/  LDS R53, [UR4+0x18] ;  /* 0x00001804ff357984 */ /* 0x000ea80008000800 */
[----:B------:R-:W3:Y:S04]  /*9e30*/  LDS.64 R6, [UR4+0x20] ;  /* 0x00002004ff067984 */ /* 0x000ee80008000a00 */
[----:B------:R-:W4:Y:S04]  /*9e40*/  LDS R56, [UR4+0x28] ;  /* 0x00002804ff387984 */ /* 0x000f280008000800 */
[----:B------:R-:W5:Y:S01]  /*9e50*/  LDS.64 R4, [UR4+0x30] ;  /* 0x00003004ff047984 */ /* 0x000f620008000a00 */
[----:B0-----:R-:W-:-:S05]  /*9e60*/  IADD3 R57, P4, PT, R28, R54, RZ ;  /* 0x000000361c397210 */ /* 0x001fca0007f9e0ff */
[----:B------:R-:W-:Y:S01]  /*9e70*/  IMAD.X R59, R29, 0x1, R55, P4 ;  /* 0x000000011d3b7824 */ /* 0x000fe200020e0637 */
[----:B------:R-:W-:-:S04]  /*9e80*/  ISETP.NE.U32.AND P4, PT, R54, RZ, PT ;  /* 0x000000ff3600720c */ /* 0x000fc80003f85070 */
[----:B------:R-:W-:-:S04]  /*9e90*/  ISETP.NE.AND.EX P4, PT, R55, RZ, PT, P4 ;  /* 0x000000ff3700720c */ /* 0x000fc80003f85340 */
[----:B-1----:R-:W-:Y:S02]  /*9ea0*/  SEL R54, R33, RZ, !P4 ;  /* 0x000000ff21367207 */ /* 0x002fe40006000000 */
[----:B------:R-:W-:-:S03]  /*9eb0*/  ISETP.NE.AND P4, PT, R32, 0x2, PT ;  /* 0x000000022000780c */ /* 0x000fc60003f85270 */
[----:B--2---:R-:W-:Y:S01]  /*9ec0*/  IMAD.IADD R54, R53, 0x1, R54 ;  /* 0x0000000135367824 */ /* 0x004fe200078e0236 */
[----:B------:R-:W-:Y:S01]  /*9ed0*/  SEL R58, R57, R28, !P4 ;  /* 0x0000001c393a7207 */ /* 0x000fe20006000000 */
[----:B------:R-:W0:Y:S01]  /*9ee0*/  LDS R53, [UR4+0x38] ;  /* 0x00003804ff357984 */ /* 0x000e220008000800 */
[----:B------:R-:W-:Y:S02]  /*9ef0*/  SEL R60, R59, R29, !P4 ;  /* 0x0000001d3b3c7207 */ /* 0x000fe40006000000 */
[----:B------:R-:W-:Y:S01]  /*9f00*/  SEL R33, R54, R33, !P4 ;  /* 0x0000002136217207 */ /* 0x000fe20006000000 */
[----:B------:R-:W1:Y:S01]  /*9f10*/  LDS.64 R28, [UR4+0x40] ;  /* 0x00004004ff1c7984 */ /* 0x000e620008000a00 */
[----:B---3--:R-:W-:-:S03]  /*9f20*/  IADD3 R55, P4, PT, R6, R57, RZ ;  /* 0x0000003906377210 */ /* 0x008fc60007f9e0ff */
[----:B------:R-:W2:Y:S02]  /*9f30*/  LDS R57, [UR4+0x48] ;  /* 0x00004804ff397984 */ /* 0x000ea40008000800 */
[----:B------:R-:W-:Y:S01]  /*9f40*/  IMAD.X R59, R7, 0x1, R59, P4 ;  /* 0x00000001073b7824 */ /* 0x000fe200020e063b */
[----:B------:R-:W-:-:S04]  /*9f50*/  ISETP.NE.U32.AND P4, PT, R6, RZ, PT ;  /* 0x000000ff0600720c */ /* 0x000fc80003f85070 */
[----:B------:R-:W-:-:S04]  /*9f60*/  ISETP.NE.AND.EX P4, PT, R7, RZ, PT, P4 ;  /* 0x000000ff0700720c */ /* 0x000fc80003f85340 */
[----:B------:R-:W-:Y:S02]  /*9f70*/  SEL R7, R54, RZ, !P4 ;  /* 0x000000ff36077207 */ /* 0x000fe40006000000 */
[----:B------:R-:W-:-:S03]  /*9f80*/  ISETP.NE.AND P4, PT, R32, 0x3, PT ;  /* 0x000000032000780c */ /* 0x000fc60003f85270 */
[----:B----4-:R-:W-:Y:S01]  /*9f90*/  IMAD.IADD R56, R56, 0x1, R7 ;  /* 0x0000000138387824 */ /* 0x010fe200078e0207 */
[----:B------:R-:W-:Y:S01]  /*9fa0*/  SEL R58, R55, R58, !P4 ;  /* 0x0000003a373a7207 */ /* 0x000fe20006000000 */
[----:B------:R-:W3:Y:S01]  /*9fb0*/  LDS.64 R6, [UR4+0x50] ;  /* 0x00005004ff067984 */ /* 0x000ee20008000a00 */
[----:B------:R-:W-:Y:S02]  /*9fc0*/  SEL R60, R59, R60, !P4 ;  /* 0x0000003c3b3c7207 */ /* 0x000fe40006000000 */
[----:B------:R-:W-:Y:S02]  /*9fd0*/  SEL R33, R56, R33, !P4 ;  /* 0x0000002138217207 */ /* 0x000fe40006000000 */
[----:B-----5:R-:W-:-:S05]  /*9fe0*/  IADD3 R55, P4, PT, R4, R55, RZ ;  /* 0x0000003704377210 */ /* 0x020fca0007f9e0ff */
[----:B------:R-:W-:Y:S01]  /*9ff0*/  IMAD.X R59, R5, 0x1, R59, P4 ;  /* 0x00000001053b7824 */ /* 0x000fe200020e063b */
[----:B------:R-:W-:-:S04]  /*a000*/  ISETP.NE.U32.AND P4, PT, R4, RZ, PT ;  /* 0x000000ff0400720c */ /* 0x000fc80003f85070 */
[----:B------:R-:W-:-:S04]  /*a010*/  ISETP.NE.AND.EX P4, PT, R5, RZ, PT, P4 ;  /* 0x000000ff0500720c */ /* 0x000fc80003f85340 */
[----:B------:R-:W-:Y:S02]  /*a020*/  SEL R56, R56, RZ, !P4 ;  /* 0x000000ff38387207 */ /* 0x000fe40006000000 */
[----:B------:R-:W-:-:S03]  /*a030*/  ISETP.NE.AND P4, PT, R32, 0x4, PT ;  /* 0x000000042000780c */ /* 0x000fc60003f85270 */
[----:B0-----:R-:W-:Y:S01]  /*a040*/  IMAD.IADD R56, R53, 0x1, R56 ;  /* 0x0000000135387824 */ /* 0x001fe200078e0238 */
[----:B------:R-:W-:Y:S01]  /*a050*/  SEL R58, R55, R58, !P4 ;  /* 0x0000003a373a7207 */ /* 0x000fe20006000000 */
[----:B------:R-:W0:Y:S01]  /*a060*/  LDS R53, [UR4+0x58] ;  /* 0x00005804ff357984 */ /* 0x000e220008000800 */
[----:B------:R-:W-:Y:S02]  /*a070*/  SEL R60, R59, R60, !P4 ;  /* 0x0000003c3b3c7207 */ /* 0x000fe40006000000 */
[----:B------:R-:W-:Y:S02]  /*a080*/  SEL R33, R56, R33, !P4 ;  /* 0x0000002138217207 */ /* 0x000fe40006000000 */
[C---:B-1----:R-:W-:Y:S02]  /*a090*/  IADD3 R5, P4, PT, R28.reuse, R55, RZ ;  /* 0x000000371c057210 */ /* 0x042fe40007f9e0ff */
[----:B------:R-:W1:Y:S03]  /*a0a0*/  LDS.64 R54, [UR4+0x60] ;  /* 0x00006004ff367984 */ /* 0x000e660008000a00 */
[----:B------:R-:W-:Y:S01]  /*a0b0*/  IMAD.X R59, R29, 0x1, R59, P4 ;  /* 0x000000011d3b7824 */ /* 0x000fe200020e063b */
[----:B------:R-:W-:-:S02]  /*a0c0*/  ISETP.NE.U32.AND P4, PT, R28, RZ, PT ;  /* 0x000000ff1c00720c */ /* 0x000fc40003f85070 */
[----:B------:R-:W4:Y:S02]  /*a0d0*/  LDS R28, [UR4+0x68] ;  /* 0x00006804ff1c7984 */ /* 0x000f240008000800 */
[----:B------:R-:W-:-:S04]  /*a0e0*/  ISETP.NE.AND.EX P4, PT, R29, RZ, PT, P4 ;  /* 0x000000ff1d00720c */ /* 0x000fc80003f85340 */
[----:B------:R-:W-:Y:S02]  /*a0f0*/  SEL R56, R56, RZ, !P4 ;  /* 0x000000ff38387207 */ /* 0x000fe40006000000 */
[----:B------:R-:W-:-:S03]  /*a100*/  ISETP.NE.AND P4, PT, R32, 0x5, PT ;  /* 0x000000052000780c */ /* 0x000fc60003f85270 */
[----:B--2---:R-:W-:Y:S01]  /*a110*/  IMAD.IADD R56, R57, 0x1, R56 ;  /* 0x0000000139387824 */ /* 0x004fe200078e0238 */
[----:B------:R-:W-:Y:S02]  /*a120*/  SEL R58, R5, R58, !P4 ;  /* 0x0000003a053a7207 */ /* 0x000fe40006000000 */
[----:B------:R-:W-:Y:S02]  /*a130*/  SEL R60, R59, R60, !P4 ;  /* 0x0000003c3b3c7207 */ /* 0x000fe40006000000 */
[----:B------:R-:W-:Y:S02]  /*a140*/  SEL R33, R56, R33, !P4 ;  /* 0x0000002138217207 */ /* 0x000fe40006000000 */
[C---:B---3--:R-:W-:Y:S02]  /*a150*/  IADD3 R29, P4, PT, R6.reuse, R5, RZ ;  /* 0x00000005061d7210 */ /* 0x048fe40007f9e0ff */
[----:B------:R-:W2:Y:S03]  /*a160*/  LDS.64 R4, [UR4+0x70] ;  /* 0x00007004ff047984 */ /* 0x000ea60008000a00 */
[----:B------:R-:W-:Y:S01]  /*a170*/  IMAD.X R57, R7, 0x1, R59, P4 ;  /* 0x0000000107397824 */ /* 0x000fe200020e063b */
[----:B------:R-:W-:-:S04]  /*a180*/  ISETP.NE.U32.AND P4, PT, R6, RZ, PT ;  /* 0x000000ff0600720c */ /* 0x000fc80003f85070 */
[----:B------:R-:W-:-:S04]  /*a190*/  ISETP.NE.AND.EX P4, PT, R7, RZ, PT, P4 ;  /* 0x000000ff0700720c */ /* 0x000fc80003f85340 */
[----:B------:R-:W-:Y:S02]  /*a1a0*/  SEL R56, R56, RZ, !P4 ;  /* 0x000000ff38387207 */ /* 0x000fe40006000000 */
[----:B------:R-:W-:-:S03]  /*a1b0*/  ISETP.NE.AND P4, PT, R32, 0x6, PT ;  /* 0x000000062000780c */ /* 0x000fc60003f85270 */
[----:B0-----:R-:W-:Y:S01]  /*a1c0*/  IMAD.IADD R56, R53, 0x1, R56 ;  /* 0x0000000135387824 */ /* 0x001fe200078e0238 */
[----:B------:R-:W-:Y:S02]  /*a1d0*/  SEL R58, R29, R58, !P4 ;  /* 0x0000003a1d3a7207 */ /* 0x000fe40006000000 */
[----:B------:R-:W-:Y:S02]  /*a1e0*/  SEL R6, R57, R60, !P4 ;  /* 0x0000003c39067207 */ /* 0x000fe40006000000 */
[----:B------:R-:W-:Y:S02]  /*a1f0*/  SEL R33, R56, R33, !P4 ;  /* 0x0000002138217207 */ /* 0x000fe40006000000 */
[C---:B-1----:R-:W-:Y:S02]  /*a200*/  IADD3 R53, P4, PT, R54.reuse, R29, RZ ;  /* 0x0000001d36357210 */ /* 0x042fe40007f9e0ff */
[----:B------:R-:W0:Y:S03]  /*a210*/  LDS R29, [UR4+0x78] ;  /* 0x00007804ff1d7984 */ /* 0x000e260008000800 */
[----:B------:R-:W-:Y:S01]  /*a220*/  IMAD.X R57, R55, 0x1, R57, P4 ;  /* 0x0000000137397824 */ /* 0x000fe200020e0639 */
[----:B------:R-:W-:-:S04]  /*a230*/  ISETP.NE.U32.AND P4, PT, R54, RZ, PT ;  /* 0x000000ff3600720c */ /* 0x000fc80003f85070 */
[----:B------:R-:W-:-:S04]  /*a240*/  ISETP.NE.AND.EX P4, PT, R55, RZ, PT, P4 ;  /* 0x000000ff3700720c */ /* 0x000fc80003f85340 */
[----:B------:R-:W-:Y:S02]  /*a250*/  SEL R7, R56, RZ, !P4 ;  /* 0x000000ff38077207 */ /* 0x000fe40006000000 */
[----:B------:R-:W-:-:S03]  /*a260*/  ISETP.NE.AND P4, PT, R32, 0x7, PT ;  /* 0x000000072000780c */ /* 0x000fc60003f85270 */
[----:B----4-:R-:W-:Y:S01]  /*a270*/  IMAD.IADD R28, R28, 0x1, R7 ;  /* 0x000000011c1c7824 */ /* 0x010fe200078e0207 */
[----:B------:R-:W-:Y:S02]  /*a280*/  SEL R7, R57, R6, !P4 ;  /* 0x0000000639077207 */ /* 0x000fe40006000000 */
[----:B------:R-:W-:Y:S02]  /*a290*/  SEL R58, R53, R58, !P4 ;  /* 0x0000003a353a7207 */ /* 0x000fe40006000000 */
[----:B------:R-:W-:Y:S02]  /*a2a0*/  SEL R6, R28, R33, !P4 ;  /* 0x000000211c067207 */ /* 0x000fe40006000000 */
[----:B--2---:R-:W-:-:S05]  /*a2b0*/  IADD3 R56, P4, PT, R4, R53, RZ ;  /* 0x0000003504387210 */ /* 0x004fca0007f9e0ff */
[----:B------:R-:W-:Y:S01]  /*a2c0*/  IMAD.X R55, R5, 0x1, R57, P4 ;  /* 0x0000000105377824 */ /* 0x000fe200020e0639 */
[----:B------:R-:W-:-:S04]  /*a2d0*/  ISETP.NE.U32.AND P4, PT, R4, RZ, PT ;  /* 0x000000ff0400720c */ /* 0x000fc80003f85070 */
[----:B------:R-:W-:-:S04]  /*a2e0*/  ISETP.NE.AND.EX P4, PT, R5, RZ, PT, P4 ;  /* 0x000000ff0500720c */ /* 0x000fc80003f85340 */
[----:B------:R-:W-:Y:S02]  /*a2f0*/  SEL R54, R28, RZ, !P4 ;  /* 0x000000ff1c367207 */ /* 0x000fe40006000000 */
[----:B------:R-:W-:Y:S01]  /*a300*/  ISETP.GE.U32.AND P4, PT, R52, 0x20, PT ;  /* 0x000000203400780c */ /* 0x000fe20003f86070 */
[----:B------:R1:W2:Y:S04]  /*a310*/  SHFL.UP PT, R33, R2, 0x1, RZ ;  /* 0x0420000002217989 */ /* 0x0002a800000e00ff */
[----:B------:R1:W3:Y:S01]  /*a320*/  SHFL.UP PT, R32, R3, 0x1, RZ ;  /* 0x0420000003207989 */ /* 0x0002e200000e00ff */
[----:B0-----:R-:W-:-:S03]  /*a330*/  IMAD.IADD R54, R29, 0x1, R54 ;  /* 0x000000011d367824 */ /* 0x001fc600078e0236 */
[----:B------:R-:W0:Y:S04]  /*a340*/  SHFL.UP PT, R31, R31, 0x1, RZ ;  /* 0x042000001f1f7989 */ /* 0x000e2800000e00ff */
[----:B-1----:R-:W-:Y:S05]  /*a350*/  @!P4 BRA `(.L_x_505) ;  /* 0x00000000002cc947 */ /* 0x002fea0003800000 */
[----:B------:R-:W-:Y:S02]  /*a360*/  ISETP.NE.AND P5, PT, R49, RZ, PT ;  /* 0x000000ff3100720c */ /* 0x000fe40003fa5270 */
[C---:B--2---:R-:W-:Y:S02]  /*a370*/  ISETP.NE.U32.AND P4, PT, R33.reuse, RZ, PT ;  /* 0x000000ff2100720c */ /* 0x044fe40003f85070 */
[----:B------:R-:W-:Y:S02]  /*a380*/  SEL R33, R33, RZ, P5 ;  /* 0x000000ff21217207 */ /* 0x000fe40002800000 */
[C---:B---3--:R-:W-:Y:S02]  /*a390*/  ISETP.NE.AND.EX P4, PT, R32.reuse, RZ, PT, P4 ;  /* 0x000000ff2000720c */ /* 0x048fe40003f85340 */
[----:B------:R-:W-:Y:S02]  /*a3a0*/  SEL R32, R32, RZ, P5 ;  /* 0x000000ff20207207 */ /* 0x000fe40002800000 */
[----:B------:R-:W-:-:S02]  /*a3b0*/  SEL R0, R6, RZ, !P4 ;  /* 0x000000ff06007207 */ /* 0x000fc40006000000 */
[----:B------:R-:W-:-:S03]  /*a3c0*/  IADD3 R33, P4, PT, R33, R58, RZ ;  /* 0x0000003a21217210 */ /* 0x000fc60007f9e0ff */
[----:B0-----:R-:W-:Y:S02]  /*a3d0*/  @P5 IMAD.IADD R6, R31, 0x1, R0 ;  /* 0x000000011f065824 */ /* 0x001fe400078e0200 */
[----:B------:R-:W-:Y:S02]  /*a3e0*/  IMAD.X R32, R32, 0x1, R7, P4 ;  /* 0x0000000120207824 */ /* 0x000fe400020e0607 */
[----:B------:R-:W-:Y:S01]  /*a3f0*/  IMAD.MOV.U32 R31, RZ, RZ, R6 ;  /* 0x000000ffff1f7224 */ /* 0x000fe200078e0006 */
[----:B------:R-:W-:Y:S06]  /*a400*/  BRA `(.L_x_506) ;  /* 0x0000001000447947 */ /* 0x000fec0003800000 */
.L_x_505:
[----:B------:R-:W1:Y:S01]  /*a410*/  LDC.64 R28, c[0x0][0x3b0] ;  /* 0x0000ec00ff1c7b82 */ /* 0x000e620000000a00 */
[----:B------:R-:W-:Y:S01]  /*a420*/  ISETP.NE.AND P4, PT, R52, RZ, PT ;  /* 0x000000ff3400720c */ /* 0x000fe20003f85270 */
[----:B------:R-:W4:Y:S01]  /*a430*/  LDCU UR5, c[0x0][0x370] ;  /* 0x00006e00ff0577ac */ /* 0x000f220008000800 */
[----:B------:R-:W-:-:S11]  /*a440*/  LOP3.LUT R53, RZ, R52, RZ, 0x33, !PT ;  /* 0x00000034ff357212 */ /* 0x000fd600078e33ff */
[----:B------:R-:W-:Y:S01]  /*a450*/  @!P4 IMAD.MOV.U32 R6, RZ, RZ, R56 ;  /* 0x000000ffff06c224 */ /* 0x000fe200078e0038 */
[----:B------:R0:W-:Y:S01]  /*a460*/  @!P4 STS [UR4+0xd0], R54 ;  /* 0x0000d036ff00c988 */ /* 0x0001e20008000804 */
[----:B------:R-:W-:Y:S02]  /*a470*/  @!P4 IMAD.MOV.U32 R7, RZ, RZ, R55 ;  /* 0x000000ffff07c224 */ /* 0x000fe400078e0037 */
[----:B------:R-:W-:Y:S02]  /*a480*/  @!P4 IMAD.MOV.U32 R4, RZ, RZ, R54 ;  /* 0x000000ffff04c224 */ /* 0x000fe400078e0036 */
[----:B------:R-:W-:Y:S01]  /*a490*/  @!P4 IMAD.MOV.U32 R5, RZ, RZ, 0x64 ;  /* 0x00000064ff05c424 */ /* 0x000fe200078e00ff */
[----:B------:R0:W-:Y:S01]  /*a4a0*/  @!P4 STS.64 [UR4+0xc8], R6 ;  /* 0x0000c806ff00c988 */ /* 0x0001e20008000a04 */
[----:B----4-:R-:W-:Y:S01]  /*a4b0*/  UISETP.GT.U32.AND UP0, UPT, UR5, 0x1f3, UPT ;  /* 0x000001f30500788c */ /* 0x010fe2000bf04070 */
[----:B-1----:R-:W-:-:S05]  /*a4c0*/  IMAD.WIDE.U32 R28, R0, 0x10, R28 ;  /* 0x00000010001c7825 */ /* 0x002fca00078e001c */
[----:B------:R1:W-:Y:S03]  /*a4d0*/  @!P4 ST.E.128.STRONG.GPU desc[UR8][R28.64+0x200], R4 ;  /* 0x000200041c00c985 */ /* 0x0003e6000c10fd08 */
[----:B0-----:R-:W-:Y:S05]  /*a4e0*/  BRA.U UP0, `(.L_x_507) ;  /* 0x0000000100087547 */ /* 0x001fea000b800000 */
[----:B------:R0:W-:Y:S06]  /*a4f0*/  MEMBAR.SC.CTA ;  /* 0x0000000000007992 */ /* 0x0001ec0000000000 */
[----:B0-----:R-:W-:Y:S05]  /*a500*/  BRA `(.L_x_508) ;  /* 0x0000000000087947 */ /* 0x001fea0003800000 */
.L_x_507:
[----:B------:R-:W-:Y:S05]  /*a510*/  NANOSLEEP 0x1c2 ;  /* 0x000001c20000795d */ /* 0x000fea0003800000 */
[----:B------:R-:W-:Y:S01]  /*a520*/  NOP ;  /* 0x0000000000007918 */ /* 0x000fe20000000000 */
.L_x_508:
[----:B-1----:R-:W-:-:S07]  /*a530*/  IMAD.WIDE R28, R53, 0x10, R28 ;  /* 0x00000010351c7825 */ /* 0x002fce00078e021c */
.L_x_510:
[----:B------:R-:W4:Y:S01]  /*a540*/  LD.E.128.STRONG.GPU R4, desc[UR8][R28.64+0x200] ;  /* 0x000200081c047980 */ /* 0x000f22000c10fd00 */
[----:B------:R-:W-:Y:S05]  /*a550*/  YIELD ;  /* 0x0000000000007946 */ /* 0x000fea0003800000 */
[----:B------:R-:W-:Y:S01]  /*a560*/  UMOV UR5, 0xffffffff ;  /* 0xffffffff00057882 */ /* 0x000fe20000000000 */
[----:B----4-:R-:W-:Y:S02]  /*a570*/  ISETP.NE.AND P4, PT, R5, 0x63, PT ;  /* 0x000000630500780c */ /* 0x010fe40003f85270 */
[----:B------:R-:W-:Y:S11]  /*a580*/  BRA.DIV UR5, `(.L_x_509) ;  /* 0x0000003e05347947 */ /* 0x000ff6000b800000 */
[----:B------:R-:W-:-:S13]  /*a590*/  VOTE.ANY P4, !P4 ;  /* 0x0000000000ff7806 */ /* 0x000fda0006080100 */
.L_x_663:
[----:B------:R-:W-:Y:S05]  /*a5a0*/  @P4 BRA `(.L_x_510) ;  /* 0xfffffffc00e44947 */ /* 0x000fea000383ffff */
[----:B------:R-:W-:Y:S01]  /*a5b0*/  UMOV UR5, 0xffffffff ;  /* 0xffffffff00057882 */ /* 0x000fe20000000000 */
[----:B------:R-:W-:Y:S01]  /*a5c0*/  ISETP.NE.AND P4, PT, R5, 0x65, PT ;  /* 0x000000650500780c */ /* 0x000fe20003f85270 */
[----:B------:R-:W-:Y:S02]  /*a5d0*/  IMAD.MOV.U32 R58, RZ, RZ, R6 ;  /* 0x000000ffff3a7224 */ /* 0x000fe400078e0006 */
[----:B------:R-:W-:Y:S02]  /*a5e0*/  IMAD.MOV.U32 R59, RZ, RZ, R7 ;  /* 0x000000ffff3b7224 */ /* 0x000fe400078e0007 */
[----:B------:R-:W-:Y:S01]  /*a5f0*/  IMAD.MOV.U32 R57, RZ, RZ, R4 ;  /* 0x000000ffff397224 */ /* 0x000fe200078e0004 */
[----:B------:R-:W-:Y:S07]  /*a600*/  BRA.DIV UR5, `(.L_x_511) ;  /* 0x0000003e05347947 */ /* 0x000fee000b800000 */
[----:B------:R-:W0:Y:S01]  /*a610*/  S2R R64, SR_GEMASK ;  /* 0x0000000000407919 */ /* 0x000e220000003c00 */
[----:B------:R-:W-:-:S04]  /*a620*/  VOTE.ANY R2, PT, !P4 ;  /* 0x0000000000027806 */ /* 0x000fc800060e0100 */
[----:B0-----:R-:W-:-:S05]  /*a630*/  LOP3.LUT R2, R2, 0x80000000, R64, 0xec, !PT ;  /* 0x8000000002027812 */ /* 0x001fca00078eec40 */
[----:B------:R-:W-:-:S05]  /*a640*/  VIADD R3, R2, 0xffffffff ;  /* 0xffffffff02037836 */ /* 0x000fca0000000000 */
[----:B------:R-:W-:-:S04]  /*a650*/  LOP3.LUT R3, R2, R3, RZ, 0xc, !PT ;  /* 0x0000000302037212 */ /* 0x000fc800078e0cff */
[----:B------:R-:W0:Y:S02]  /*a660*/  POPC R7, R3 ;  /* 0x0000000300077309 */ /* 0x000e240000000000 */
[----:B0-----:R0:W1:Y:S04]  /*a670*/  SHFL.DOWN PT, R29, R58, 0x1, R7 ;  /* 0x082000003a1d7989 */ /* 0x00106800000e0007 */
[----:B------:R0:W4:Y:S04]  /*a680*/  SHFL.DOWN PT, R28, R59, 0x1, R7 ;  /* 0x082000003b1c7989 */ /* 0x00012800000e0007 */
[----:B------:R0:W0:Y:S02]  /*a690*/  SHFL.DOWN PT, R6, R57, 0x1, R7 ;  /* 0x0820000039067989 */ /* 0x00002400000e0007 */
.L_x_669:
[----:B------:R-:W-:Y:S01]  /*a6a0*/  ISETP.GE.AND P5, PT, R49, R7, PT ;  /* 0x000000073100720c */ /* 0x000fe20003fa6270 */
[----:B------:R-:W-:-:S12]  /*a6b0*/  UMOV UR5, 0xffffffff ;  /* 0xffffffff00057882 */ /* 0x000fd80000000000 */
[----:B-1----:R-:W-:-:S05]  /*a6c0*/  @!P5 IADD3 R29, P4, PT, R29, R58, RZ ;  /* 0x0000003a1d1dd210 */ /* 0x002fca0007f9e0ff */
[----:B----4-:R-:W-:Y:S01]  /*a6d0*/  @!P5 IMAD.X R52, R28, 0x1, R59, P4 ;  /* 0x000000011c34d824 */ /* 0x010fe200020e063b */
[----:B------:R-:W-:Y:S01]  /*a6e0*/  @!P5 ISETP.NE.U32.AND P4, PT, R58, RZ, PT ;  /* 0x000000ff3a00d20c */ /* 0x000fe20003f85070 */
[----:B0-----:R-:W-:-:S03]  /*a6f0*/  @!P5 IMAD.MOV.U32 R58, RZ, RZ, R29 ;  /* 0x000000ffff3ad224 */ /* 0x001fc600078e001d */
[----:B------:R-:W-:-:S04]  /*a700*/  @!P5 ISETP.NE.AND.EX P4, PT, R59, RZ, PT, P4 ;  /* 0x000000ff3b00d20c */ /* 0x000fc80003f85340 */
[----:B------:R-:W-:Y:S01]  /*a710*/  @!P5 SEL R28, R6, RZ, !P4 ;  /* 0x000000ff061cd207 */ /* 0x000fe20006000000 */
[----:B------:R-:W-:Y:S08]  /*a720*/  BRA.DIV UR5, `(.L_x_512) ;  /* 0x0000003e05607947 */ /* 0x000ff0000b800000 */
.L_x_672:
[----:B------:R-:W-:Y:S01]  /*a730*/  UMOV UR5, 0xffffffff ;  /* 0xffffffff00057882 */ /* 0x000fe20000000000 */
[----:B------:R-:W-:Y:S02]  /*a740*/  @!P5 IMAD.MOV.U32 R59, RZ, RZ, R52 ;  /* 0x000000ffff3bd224 */ /* 0x000fe400078e0034 */
[----:B------:R-:W-:Y:S01]  /*a750*/  @!P5 IMAD.IADD R57, R57, 0x1, R28 ;  /* 0x000000013939d824 */ /* 0x000fe200078e021c */
[----:B------:R-:W-:Y:S06]  /*a760*/  BRA.DIV UR5, `(.L_x_513) ;  /* 0x0000003e05707947 */ /* 0x000fec000b800000 */
[----:B------:R0:W1:Y:S04]  /*a770*/  SHFL.DOWN PT, R29, R58, 0x2, R7 ;  /* 0x084000003a1d7989 */ /* 0x00006800000e0007 */
[----:B------:R0:W4:Y:S04]  /*a780*/  SHFL.DOWN PT, R28, R59, 0x2, R7 ;  /* 0x084000003b1c7989 */ /* 0x00012800000e0007 */
[----:B------:R0:W0:Y:S02]  /*a790*/  SHFL.DOWN PT, R6, R57, 0x2, R7 ;  /* 0x0840000039067989 */ /* 0x00002400000e0007 */
.L_x_677:
[----:B------:R-:W-:Y:S01]  /*a7a0*/  VIADD R63, R49, 0x2 ;  /* 0x00000002313f7836 */ /* 0x000fe20000000000 */
[----:B------:R-:W-:-:S04]  /*a7b0*/  UMOV UR5, 0xffffffff ;  /* 0xffffffff00057882 */ /* 0x000fc80000000000 */
[----:B------:R-:W-:-:S13]  /*a7c0*/  ISETP.GT.AND P5, PT, R63, R7, PT ;  /* 0x000000073f00720c */ /* 0x000fda0003fa4270 */
[----:B------:R-:W-:-:S04]  /*a7d0*/  @!P5 ISETP.NE.U32.AND P4, PT, R58, RZ, PT ;  /* 0x000000ff3a00d20c */ /* 0x000fc80003f85070 */
[----:B------:R-:W-:-:S04]  /*a7e0*/  @!P5 ISETP.NE.AND.EX P4, PT, R59, RZ, PT, P4 ;  /* 0x000000ff3b00d20c */ /* 0x000fc80003f85340 */
[----:B0-----:R-:W-:Y:S02]  /*a7f0*/  @!P5 SEL R52, R6, RZ, !P4 ;  /* 0x000000ff0634d207 */ /* 0x001fe40006000000 */
[----:B-1----:R-:W-:-:S05]  /*a800*/  @!P5 IADD3 R29, P4, PT, R29, R58, RZ ;  /* 0x0000003a1d1dd210 */ /* 0x002fca0007f9e0ff */
[----:B----4-:R-:W-:Y:S01]  /*a810*/  @!P5 IMAD.X R28, R28, 0x1, R59, P4 ;  /* 0x000000011c1cd824 */ /* 0x010fe200020e063b */
[----:B------:R-:W-:Y:S07]  /*a820*/  BRA.DIV UR5, `(.L_x_514) ;  /* 0x0000003e05947947 */ /* 0x000fee000b800000 */
.L_x_680:
[----:B------:R-:W-:Y:S01]  /*a830*/  UMOV UR5, 0xffffffff ;  /* 0xffffffff00057882 */ /* 0x000fe20000000000 */
[----:B------:R-:W-:Y:S02]  /*a840*/  @!P5 IMAD.MOV.U32 R58, RZ, RZ, R29 ;  /* 0x000000ffff3ad224 */ /* 0x000fe400078e001d */
[----:B------:R-:W-:Y:S02]  /*a850*/  @!P5 IMAD.MOV.U32 R59, RZ, RZ, R28 ;  /* 0x000000ffff3bd224 */ /* 0x000fe400078e001c */
[----:B------:R-:W-:Y:S01]  /*a860*/  @!P5 IMAD.IADD R57, R57, 0x1, R52 ;  /* 0x000000013939d824 */ /* 0x000fe200078e0234 */
[----:B------:R-:W-:Y:S06]  /*a870*/  BRA.DIV UR5, `(.L_x_515) ;  /* 0x0000003e05a07947 */ /* 0x000fec000b800000 */
[----:B------:R0:W1:Y:S04]  /*a880*/  SHFL.DOWN PT, R29, R58, 0x4, R7 ;  /* 0x088000003a1d7989 */ /* 0x00006800000e0007 */
[----:B------:R0:W4:Y:S04]  /*a890*/  SHFL.DOWN PT, R28, R59, 0x4, R7 ;  /* 0x088000003b1c7989 */ /* 0x00012800000e0007 */
[----:B------:R0:W0:Y:S02]  /*a8a0*/  SHFL.DOWN PT, R6, R57, 0x4, R7 ;  /* 0x0880000039067989 */ /* 0x00002400000e0007 */
.L_x_685:
        /* <DEDUP_REMOVED lines=9> */
.L_x_688:
        /* <DEDUP_REMOVED lines=8> */
.L_x_693:
        /* <DEDUP_REMOVED lines=9> */
.L_x_696:
        /* <DEDUP_REMOVED lines=8> */
.L_x_701:
[----:B------:R-:W-:Y:S01]  /*aad0*/  VIADD R60, R49, 0x10 ;  /* 0x00000010313c7836 */ /* 0x000fe20000000000 */
[----:B------:R-:W5:Y:S01]  /*aae0*/  LDC.64 R28, c[0x0][0x3b0] ;  /* 0x0000ec00ff1c7b82 */ /* 0x000f620000000a00 */
[----:B------:R-:W-:-:S03]  /*aaf0*/  UMOV UR5, 0xffffffff ;  /* 0xffffffff00057882 */ /* 0x000fc60000000000 */
[----:B------:R-:W-:-:S13]  /*ab00*/  ISETP.GT.AND P4, PT, R60, R7, PT ;  /* 0x000000073c00720c */ /* 0x000fda0003f84270 */
[----:B-1----:R-:W-:-:S05]  /*ab10*/  @!P4 IADD3 R65, P5, PT, R65, R58, RZ ;  /* 0x0000003a4141c210 */ /* 0x002fca0007fbe0ff */
[----:B----4-:R-:W-:Y:S01]  /*ab20*/  @!P4 IMAD.X R52, R52, 0x1, R59, P5 ;  /* 0x000000013434c824 */ /* 0x010fe200028e063b */
[----:B------:R-:W-:Y:S01]  /*ab30*/  @!P4 ISETP.NE.U32.AND P5, PT, R58, RZ, PT ;  /* 0x000000ff3a00c20c */ /* 0x000fe20003fa5070 */
[----:B0-----:R-:W-:Y:S01]  /*ab40*/  @!P4 IMAD.MOV.U32 R58, RZ, RZ, R65 ;  /* 0x000000ffff3ac224 */ /* 0x001fe200078e0041 */
[----:B-----5:R-:W-:Y:S02]  /*ab50*/  IADD3 R28, P6, PT, R28, 0x200, RZ ;  /* 0x000002001c1c7810 */ /* 0x020fe40007fde0ff */
[----:B------:R-:W-:Y:S01]  /*ab60*/  @!P4 ISETP.NE.AND.EX P5, PT, R59, RZ, PT, P5 ;  /* 0x000000ff3b00c20c */ /* 0x000fe20003fa5350 */
[----:B------:R-:W-:-:S03]  /*ab70*/  @!P4 IMAD.MOV.U32 R59, RZ, RZ, R52 ;  /* 0x000000ffff3bc224 */ /* 0x000fc600078e0034 */
[----:B------:R-:W-:Y:S02]  /*ab80*/  @!P4 SEL R6, R6, RZ, !P5 ;  /* 0x000000ff0606c207 */ /* 0x000fe40006800000 */
[----:B------:R-:W-:-:S03]  /*ab90*/  ISETP.NE.AND P5, PT, R5, 0x65, PT ;  /* 0x000000650500780c */ /* 0x000fc60003fa5270 */
[----:B------:R-:W-:Y:S01]  /*aba0*/  @!P4 IMAD.IADD R57, R57, 0x1, R6 ;  /* 0x000000013939c824 */ /* 0x000fe200078e0206 */
[----:B------:R-:W-:Y:S09]  /*abb0*/  BRA.DIV UR5, `(.L_x_520) ;  /* 0x00000042050c7947 */ /* 0x000ff2000b800000 */
.L_x_704:
[----:B------:R-:W-:Y:S01]  /*abc0*/  UMOV UR5, 0xffffffff ;  /* 0xffffffff00057882 */ /* 0x000fe20000000000 */
[----:B------:R-:W-:Y:S02]  /*abd0*/  IMAD.X R29, RZ, RZ, R29, P6 ;  /* 0x000000ffff1d7224 */ /* 0x000fe400030e061d */
[----:B------:R-:W-:Y:S01]  /*abe0*/  IMAD.IADD R65, R53, 0x1, R0 ;  /* 0x0000000135417824 */ /* 0x000fe200078e0200 */
[----:B------:R-:W-:Y:S06]  /*abf0*/  BRA.DIV UR5, `(.L_x_521) ;  /* 0x00000042051c7947 */ /* 0x000fec000b800000 */
[----:B------:R-:W-:-:S13]  /*ac00*/  VOTE.ALL P5, P5 ;  /* 0x0000000000ff7806 */ /* 0x000fda00028a0000 */
.L_x_707:
[----:B------:R-:W-:Y:S05]  /*ac10*/  @!P5 BRA `(.L_x_522) ;  /* 0x0000000400b4d947 */ /* 0x000fea0003800000 */
.L_x_536:
[----:B------:R-:W-:-:S07]  /*ac20*/  IMAD.WIDE R52, R65, 0x10, R28 ;  /* 0x0000001041347825 */ /* 0x000fce00078e021c */
.L_x_524:
[----:B------:R-:W4:Y:S01]  /*ac30*/  LD.E.128.STRONG.GPU R4, desc[UR8][R52.64+-0x200] ;  /* 0xfffe000834047980 */ /* 0x000f22000c10fd00 */
[----:B------:R-:W-:Y:S05]  /*ac40*/  YIELD ;  /* 0x0000000000007946 */ /* 0x000fea0003800000 */
[----:B------:R-:W-:Y:S01]  /*ac50*/  UMOV UR5, 0xffffffff ;  /* 0xffffffff00057882 */ /* 0x000fe20000000000 */
[----:B----4-:R-:W-:Y:S02]  /*ac60*/  ISETP.NE.AND P4, PT, R5, 0x63, PT ;  /* 0x000000630500780c */ /* 0x010fe40003f85270 */
[----:B------:R-:W-:Y:S11]  /*ac70*/  BRA.DIV UR5, `(.L_x_523) ;  /* 0x0000004205207947 */ /* 0x000ff6000b800000 */
[----:B------:R-:W-:-:S13]  /*ac80*/  VOTE.ANY P4, !P4 ;  /* 0x0000000000ff7806 */ /* 0x000fda0006080100 */
.L_x_710:
        /* <DEDUP_REMOVED lines=11> */
[----:B------:R-:W0:Y:S02]  /*ad40*/  POPC R7, R3 ;  /* 0x0000000300077309 */ /* 0x000e240000000000 */
[----:B0-----:R0:W1:Y:S04]  /*ad50*/  SHFL.DOWN PT, R68, R53, 0x1, R7 ;  /* 0x0820000035447989 */ /* 0x00106800000e0007 */
[----:B------:R0:W4:Y:S04]  /*ad60*/  SHFL.DOWN PT, R67, R52, 0x1, R7 ;  /* 0x0820000034437989 */ /* 0x00012800000e0007 */
[----:B------:R0:W0:Y:S02]  /*ad70*/  SHFL.DOWN PT, R69, R66, 0x1, R7 ;  /* 0x0820000042457989 */ /* 0x00002400000e0007 */
.L_x_716:
[----:B------:R-:W-:Y:S01]  /*ad80*/  ISETP.GE.AND P5, PT, R49, R7, PT ;  /* 0x000000073100720c */ /* 0x000fe20003fa6270 */
[----:B------:R-:W-:-:S12]  /*ad90*/  UMOV UR5, 0xffffffff ;  /* 0xffffffff00057882 */ /* 0x000fd80000000000 */
[----:B-1----:R-:W-:Y:S02]  /*ada0*/  @!P5 IADD3 R68, P4, PT, R68, R53, RZ ;  /* 0x000000354444d210 */ /* 0x002fe40007f9e0ff */
[----:B------:R-:W-:-:S03]  /*adb0*/  @!P5 ISETP.NE.U32.AND P6, PT, R53, RZ, PT ;  /* 0x000000ff3500d20c */ /* 0x000fc60003fc5070 */
[----:B----4-:R-:W-:Y:S01]  /*adc0*/  @!P5 IMAD.X R67, R67, 0x1, R52, P4 ;  /* 0x000000014343d824 */ /* 0x010fe200020e0634 */
[----:B------:R-:W-:Y:S01]  /*add0*/  @!P5 ISETP.NE.AND.EX P6, PT, R52, RZ, PT, P6 ;  /* 0x000000ff3400d20c */ /* 0x000fe20003fc5360 */
[----:B0-----:R-:W-:Y:S01]  /*ade0*/  @!P5 IMAD.MOV.U32 R53, RZ, RZ, R68 ;  /* 0x000000ffff35d224 */ /* 0x001fe200078e0044 */
[----:B------:R-:W-:Y:S11]  /*adf0*/  BRA.DIV UR5, `(.L_x_526) ;  /* 0x0000004205547947 */ /* 0x000ff6000b800000 */
.L_x_719:
[----:B------:R-:W-:Y:S01]  /*ae00*/  @!P5 SEL R69, R69, RZ, !P6 ;  /* 0x000000ff4545d207 */ /* 0x000fe20007000000 */
[----:B------:R-:W-:Y:S01]  /*ae10*/  UMOV UR5, 0xffffffff ;  /* 0xffffffff00057882 */ /* 0x000fe20000000000 */
[----:B------:R-:W-:-:S03]  /*ae20*/  @!P5 IMAD.MOV.U32 R52, RZ, RZ, R67 ;  /* 0x000000ffff34d224 */ /* 0x000fc600078e0043 */
[----:B------:R-:W-:Y:S01]  /*ae30*/  @!P5 IMAD.IADD R66, R66, 0x1, R69 ;  /* 0x000000014242d824 */ /* 0x000fe200078e0245 */
[----:B------:R-:W-:Y:S06]  /*ae40*/  BRA.DIV UR5, `(.L_x_527) ;  /* 0x0000004205607947 */ /* 0x000fec000b800000 */
[----:B------:R0:W1:Y:S04]  /*ae50*/  SHFL.DOWN PT, R68, R53, 0x2, R7 ;  /* 0x0840000035447989 */ /* 0x00006800000e0007 */
[----:B------:R0:W4:Y:S04]  /*ae60*/  SHFL.DOWN PT, R67, R52, 0x2, R7 ;  /* 0x0840000034437989 */ /* 0x00012800000e0007 */
[----:B------:R0:W0:Y:S02]  /*ae70*/  SHFL.DOWN PT, R69, R66, 0x2, R7 ;  /* 0x0840000042457989 */ /* 0x00002400000e0007 */
.L_x_724:
[----:B------:R-:W-:Y:S01]  /*ae80*/  ISETP.GT.AND P5, PT, R63, R7, PT ;  /* 0x000000073f00720c */ /* 0x000fe20003fa4270 */
[----:B------:R-:W-:-:S12]  /*ae90*/  UMOV UR5, 0xffffffff ;  /* 0xffffffff00057882 */ /* 0x000fd80000000000 */
[----:B-1----:R-:W-:Y:S02]  /*aea0*/  @!P5 IADD3 R68, P4, PT, R68, R53, RZ ;  /* 0x000000354444d210 */ /* 0x002fe40007f9e0ff */
[----:B------:R-:W-:-:S03]  /*aeb0*/  @!P5 ISETP.NE.U32.AND P6, PT, R53, RZ, PT ;  /* 0x000000ff3500d20c */ /* 0x000fc60003fc5070 */
[----:B----4-:R-:W-:Y:S01]  /*aec0*/  @!P5 IMAD.X R67, R67, 0x1, R52, P4 ;  /* 0x000000014343d824 */ /* 0x010fe200020e0634 */
[----:B------:R-:W-:Y:S01]  /*aed0*/  @!P5 ISETP.NE.AND.EX P6, PT, R52, RZ, PT, P6 ;  /* 0x000000ff3400d20c */ /* 0x000fe20003fc5360 */
[----:B0-----:R-:W-:Y:S01]  /*aee0*/  @!P5 IMAD.MOV.U32 R53, RZ, RZ, R68 ;  /* 0x000000ffff35d224 */ /* 0x001fe200078e0044 */
[----:B------:R-:W-:Y:S11]  /*aef0*/  BRA.DIV UR5, `(.L_x_528) ;  /* 0x00000042058c7947 */ /* 0x000ff6000b800000 */
.L_x_727:
        /* <DEDUP_REMOVED lines=8> */
.L_x_732:
        /* <DEDUP_REMOVED lines=8> */
.L_x_735:
        /* <DEDUP_REMOVED lines=8> */
.L_x_740:
        /* <DEDUP_REMOVED lines=8> */
.L_x_743:
        /* <DEDUP_REMOVED lines=8> */
.L_x_748:
[----:B------:R-:W-:Y:S01]  /*b180*/  UMOV UR5, 0xffffffff ;  /* 0xffffffff00057882 */ /* 0x000fe20000000000 */
[----:B------:R-:W-:Y:S02]  /*b190*/  ISETP.GT.AND P5, PT, R60, R7, PT ;  /* 0x000000073c00720c */ /* 0x000fe40003fa4270 */
[----:B------:R-:W-:Y:S11]  /*b1a0*/  BRA.DIV UR5, `(.L_x_534) ;  /* 0x0000004605487947 */ /* 0x000ff6000b800000 */
.L_x_751:
[----:B------:R-:W-:Y:S01]  /*b1b0*/  @!P5 ISETP.NE.U32.AND P4, PT, R53, RZ, PT ;  /* 0x000000ff3500d20c */ /* 0x000fe20003f85070 */
[----:B------:R-:W-:Y:S01]  /*b1c0*/  UMOV UR5, 0xffffffff ;  /* 0xffffffff00057882 */ /* 0x000fe20000000000 */
[----:B------:R-:W-:Y:S02]  /*b1d0*/  VIADD R65, R65, 0xffffffe0 ;  /* 0xffffffe041417836 */ /* 0x000fe40000000000 */
[----:B------:R-:W-:-:S04]  /*b1e0*/  @!P5 ISETP.NE.AND.EX P4, PT, R52, RZ, PT, P4 ;  /* 0x000000ff3400d20c */ /* 0x000fc80003f85340 */
[----:B0-----:R-:W-:Y:S02]  /*b1f0*/  @!P5 SEL R69, R69, RZ, !P4 ;  /* 0x000000ff4545d207 */ /* 0x001fe40006000000 */
[----:B-1----:R-:W-:-:S03]  /*b200*/  @!P5 IADD3 R68, P4, PT, R68, R53, RZ ;  /* 0x000000354444d210 */ /* 0x002fc60007f9e0ff */
[----:B------:R-:W-:Y:S02]  /*b210*/  @!P5 IMAD.IADD R66, R66, 0x1, R69 ;  /* 0x000000014242d824 */ /* 0x000fe400078e0245 */
[----:B----4-:R-:W-:Y:S01]  /*b220*/  @!P5 IMAD.X R67, R67, 0x1, R52, P4 ;  /* 0x000000014343d824 */ /* 0x010fe200020e0634 */
[C---:B------:R-:W-:Y:S01]  /*b230*/  ISETP.NE.U32.AND P4, PT, R58.reuse, RZ, PT ;  /* 0x000000ff3a00720c */ /* 0x040fe20003f85070 */
[----:B------:R-:W-:Y:S02]  /*b240*/  @!P5 IMAD.MOV.U32 R53, RZ, RZ, R68 ;  /* 0x000000ffff35d224 */ /* 0x000fe400078e0044 */
[----:B------:R-:W-:Y:S01]  /*b250*/  @!P5 IMAD.MOV.U32 R52, RZ, RZ, R67 ;  /* 0x000000ffff34d224 */ /* 0x000fe200078e0043 */
[----:B------:R-:W-:Y:S02]  /*b260*/  ISETP.NE.AND.EX P4, PT, R59, RZ, PT, P4 ;  /* 0x000000ff3b00720c */ /* 0x000fe40003f85340 */
[----:B------:R-:W-:Y:S02]  /*b270*/  IADD3 R58, P5, PT, R58, R53, RZ ;  /* 0x000000353a3a7210 */ /* 0x000fe40007fbe0ff */
[----:B------:R-:W-:-:S02]  /*b280*/  SEL R66, R66, RZ, !P4 ;  /* 0x000000ff42427207 */ /* 0x000fc40006000000 */
[----:B------:R-:W-:Y:S01]  /*b290*/  ISETP.NE.AND P4, PT, R5, 0x65, PT ;  /* 0x000000650500780c */ /* 0x000fe20003f85270 */
[----:B------:R-:W-:Y:S02]  /*b2a0*/  IMAD.X R59, R59, 0x1, R52, P5 ;  /* 0x000000013b3b7824 */ /* 0x000fe400028e0634 */
[----:B------:R-:W-:Y:S01]  /*b2b0*/  IMAD.IADD R57, R66, 0x1, R57 ;  /* 0x0000000142397824 */ /* 0x000fe200078e0239 */
[----:B------:R-:W-:Y:S09]  /*b2c0*/  BRA.DIV UR5, `(.L_x_535) ;  /* 0x0000004605207947 */ /* 0x000ff2000b800000 */
[----:B------:R-:W-:-:S13]  /*b2d0*/  VOTE.ALL P4, P4 ;  /* 0x0000000000ff7806 */ /* 0x000fda0002080000 */
.L_x_754:
[----:B------:R-:W-:Y:S05]  /*b2e0*/  @P4 BRA `(.L_x_536) ;  /* 0xfffffff8004c4947 */ /* 0x000fea000383ffff */
.L_x_522:
[----:B------:R-:W0:Y:S01]  /*b2f0*/  S2R R2, SR_TID.X ;  /* 0x0000000000027919 */ /* 0x000e220000002100 */
[----:B------:R-:W-:Y:S01]  /*b300*/  BSSY.RECONVERGENT B0, `(.L_x_537) ;  /* 0x0000018000007945 */ /* 0x000fe20003800200 */
[----:B------:R-:W-:Y:S01]  /*b310*/  IMAD.MOV.U32 R3, RZ, RZ, R59 ;  /* 0x000000ffff037224 */ /* 0x000fe200078e003b */
[----:B0-----:R-:W-:Y:S01]  /*b320*/  ISETP.NE.AND P4, PT, R2, RZ, PT ;  /* 0x000000ff0200720c */ /* 0x001fe20003f85270 */
[----:B------:R-:W-:-:S12]  /*b330*/  IMAD.MOV.U32 R2, RZ, RZ, R58 ;  /* 0x000000ffff027224 */ /* 0x000fd800078e003a */
[----:B------:R-:W-:Y:S05]  /*b340*/  @P4 BRA `(.L_x_538) ;  /* 0x00000000004c4947 */ /* 0x000fea0003800000 */
[----:B------:R-:W0:Y:S01]  /*b350*/  S2UR UR6, SR_CgaCtaId ;  /* 0x00000000000679c3 */ /* 0x000e220000008800 */
[----:B------:R-:W-:Y:S01]  /*b360*/  ISETP.NE.U32.AND P4, PT, R56, RZ, PT ;  /* 0x000000ff3800720c */ /* 0x000fe20003f85070 */
[----:B------:R-:W-:Y:S01]  /*b370*/  UMOV UR5, 0x400 ;  /* 0x0000040000057882 */ /* 0x000fe20000000000 */
[----:B------:R-:W-:Y:S02]  /*b380*/  IADD3 R6, P5, PT, R2, R56, RZ ;  /* 0x0000003802067210 */ /* 0x000fe40007fbe0ff */
[----:B------:R-:W-:-:S03]  /*b390*/  ISETP.NE.AND.EX P4, PT, R55, RZ, PT, P4 ;  /* 0x000000ff3700720c */ /* 0x000fc60003f85340 */
[----:B------:R-:W1:Y:S01]  /*b3a0*/  LDC.64 R4, c[0x0][0x3b0] ;  /* 0x0000ec00ff047b82 */ /* 0x000e620000000a00 */
[----:B------:R-:W-:Y:S01]  /*b3b0*/  SEL R7, R57, RZ, !P4 ;  /* 0x000000ff39077207 */ /* 0x000fe20006000000 */
[----:B------:R-:W-:-:S04]  /*b3c0*/  IMAD.X R55, R3, 0x1, R55, P5 ;  /* 0x0000000103377824 */ /* 0x000fc800028e0637 */
[----:B------:R-:W-:Y:S02]  /*b3d0*/  IMAD.IADD R54, R54, 0x1, R7 ;  /* 0x0000000136367824 */ /* 0x000fe400078e0207 */
[----:B------:R-:W-:Y:S01]  /*b3e0*/  IMAD.MOV.U32 R7, RZ, RZ, R55 ;  /* 0x000000ffff077224 */ /* 0x000fe200078e0037 */
[----:B0-----:R-:W-:Y:S01]  /*b3f0*/  ULEA UR5, UR6, UR5, 0x18 ;  /* 0x0000000506057291 */ /* 0x001fe2000f8ec0ff */
[----:B-1----:R-:W-:-:S04]  /*b400*/  IMAD.WIDE.U32 R28, R0, 0x10, R4 ;  /* 0x00000010001c7825 */ /* 0x002fc800078e0004 */
[----:B------:R-:W-:Y:S02]  /*b410*/  IMAD.MOV.U32 R4, RZ, RZ, R54 ;  /* 0x000000ffff047224 */ /* 0x000fe400078e0036 */
[----:B------:R-:W-:-:S05]  /*b420*/  IMAD.MOV.U32 R5, RZ, RZ, 0x65 ;  /* 0x00000065ff057424 */ /* 0x000fca00078e00ff */
[----:B------:R0:W-:Y:S04]  /*b430*/  ST.E.128.STRONG.GPU desc[UR8][R28.64+0x200], R4 ;  /* 0x000200041c007985 */ /* 0x0001e8000c10fd08 */
[----:B------:R0:W-:Y:S04]  /*b440*/  STS.64 [UR5+0xb8], R6 ;  /* 0x0000b806ff007988 */ /* 0x0001e80008000a05 */
[----:B------:R0:W-:Y:S04]  /*b450*/  STS [UR5+0xc0], R54 ;  /* 0x0000c036ff007988 */ /* 0x0001e80008000805 */
[----:B------:R0:W-:Y:S04]  /*b460*/  STS.64 [UR5+0xa8], R2 ;  /* 0x0000a802ff007988 */ /* 0x0001e80008000a05 */
[----:B------:R0:W-:Y:S02]  /*b470*/  STS [UR5+0xb0], R57 ;  /* 0x0000b039ff007988 */ /* 0x0001e40008000805 */
.L_x_538:
[----:B------:R-:W-:Y:S05]  /*b480*/  BSYNC.RECONVERGENT B0 ;  /* 0x0000000000007941 */ /* 0x000fea0003800200 */
.L_x_537:
[----:B------:R-:W-:-:S13]  /*b490*/  ISETP.NE.AND P4, PT, R49, RZ, PT ;  /* 0x000000ff3100720c */ /* 0x000fda0003f85270 */
[----:B0-----:R-:W0:Y:S01]  /*b4a0*/  @!P4 S2R R5, SR_CgaCtaId ;  /* 0x000000000005c919 */ /* 0x001e220000008800 */
[----:B------:R-:W-:Y:S01]  /*b4b0*/  @!P4 MOV R0, 0x400 ;  /* 0x000004000000c802 */ /* 0x000fe20000000f00 */
[----:B--2---:R-:W-:Y:S02]  /*b4c0*/  @!P4 IMAD.MOV.U32 R33, RZ, RZ, R2 ;  /* 0x000000ffff21c224 */ /* 0x004fe400078e0002 */
[----:B---3--:R-:W-:Y:S02]  /*b4d0*/  @!P4 IMAD.MOV.U32 R32, RZ, RZ, R3 ;  /* 0x000000ffff20c224 */ /* 0x008fe400078e0003 */
[----:B------:R-:W-:Y:S01]  /*b4e0*/  @!P4 IMAD.MOV.U32 R31, RZ, RZ, R57 ;  /* 0x000000ffff1fc224 */ /* 0x000fe200078e0039 */
[----:B0-----:R-:W-:-:S05]  /*b4f0*/  @!P4 LEA R0, R5, R0, 0x18 ;  /* 0x000000000500c211 */ /* 0x001fca00078ec0ff */
[----:B------:R0:W-:Y:S04]  /*b500*/  @!P4 STS.64 [R0+0x88], R2 ;  /* 0x000088020000c388 */ /* 0x0001e80000000a00 */
[----:B------:R0:W-:Y:S02]  /*b510*/  @!P4 STS [R0+0x90], R57 ;  /* 0x000090390000c388 */ /* 0x0001e40000000800 */
.L_x_506:
[----:B------:R-:W1:Y:S01]  /*b520*/  S2R R29, SR_TID.X ;  /* 0x00000000001d7919 */ /* 0x000e620000002100 */
[----:B------:R-:W-:Y:S01]  /*b530*/  ISETP.NE.U32.AND P4, PT, R26, R24, PT ;  /* 0x000000181a00720c */ /* 0x000fe20003f85070 */
[----:B------:R-:W-:Y:S05]  /*b540*/  WARPSYNC.ALL ;  /* 0x0000000000007948 */ /* 0x000fea0003800000 */
[----:B------:R-:W-:Y:S01]  /*b550*/  BAR.SYNC.DEFER_BLOCKING 0x0 ;  /* 0x0000000000007b1d */ /* 0x000fe20000010000 */
[----:B------:R-:W-:-:S05]  /*b560*/  ISETP.NE.AND.EX P4, PT, R27, R25, PT, P4 ;  /* 0x000000191b00720c */ /* 0x000fca0003f85340 */
[----:B------:R-:W-:Y:S01]  /*b570*/  BSSY.RECONVERGENT B0, `(.L_x_539) ;  /* 0x0000011000007945 */ /* 0x000fe20003800200 */
[----:B-1----:R-:W-:-:S05]  /*b580*/  IMAD R7, R29, 0x9, RZ ;  /* 0x000000091d077824 */ /* 0x002fca00078e02ff */
[----:B------:R-:W-:-:S04]  /*b590*/  ISETP.EQ.U32.AND P6, PT, R30, R7, PT ;  /* 0x000000071e00720c */ /* 0x000fc80003fc2070 */
[----:B------:R-:W-:Y:S02]  /*b5a0*/  ISETP.EQ.OR.EX P6, PT, R50, RZ, P4, P6 ;  /* 0x000000ff3200720c */ /* 0x000fe400027c2760 */
[----:B------:R-:W-:-:S13]  /*b5b0*/  ISETP.NE.AND P4, PT, R29, RZ, PT ;  /* 0x000000ff1d00720c */ /* 0x000fda0003f85270 */
[----:B------:R-:W-:Y:S05]  /*b5c0*/  @!P4 BRA `(.L_x_540) ;  /* 0x00000000002cc947 */ /* 0x000fea0003800000 */
[----:B------:R-:W1:Y:S01]  /*b5d0*/  S2UR UR6, SR_CgaCtaId ;  /* 0x00000000000679c3 */ /* 0x000e620000008800 */
[----:B------:R-:W-:Y:S01]  /*b5e0*/  UMOV UR5, 0x400 ;  /* 0x0000040000057882 */ /* 0x000fe20000000000 */
[----:B------:R-:W-:-:S04]  /*b5f0*/  ISETP.NE.U32.AND P4, PT, R33, RZ, PT ;  /* 0x000000ff2100720c */ /* 0x000fc80003f85070 */
[----:B------:R-:W-:Y:S01]  /*b600*/  ISETP.NE.AND.EX P4, PT, R32, RZ, PT, P4 ;  /* 0x000000ff2000720c */ /* 0x000fe20003f85340 */
[----:B-1----:R-:W-:-:S09]  /*b610*/  ULEA UR5, UR6, UR5, 0x18 ;  /* 0x0000000506057291 */ /* 0x002fd2000f8ec0ff */
[----:B0-----:R-:W0:Y:S04]  /*b620*/  LDS R0, [UR5+0x90] ;  /* 0x00009005ff007984 */ /* 0x001e280008000800 */
[----:B------:R-:W1:Y:S01]  /*b630*/  LDS.64 R2, [UR5+0x88] ;  /* 0x00008805ff027984 */ /* 0x000e620008000a00 */
[----:B0-----:R-:W-:Y:S02]  /*b640*/  SEL R0, R0, RZ, !P4 ;  /* 0x000000ff00007207 */ /* 0x001fe40006000000 */
[----:B-1----:R-:W-:-:S03]  /*b650*/  IADD3 R33, P4, PT, R2, R33, RZ ;  /* 0x0000002102217210 */ /* 0x002fc60007f9e0ff */
[----:B------:R-:W-:Y:S02]  /*b660*/  IMAD.IADD R31, R31, 0x1, R0 ;  /* 0x000000011f1f7824 */ /* 0x000fe400078e0200 */
[----:B------:R-:W-:-:S08]  /*b670*/  IMAD.X R32, R3, 0x1, R32, P4 ;  /* 0x0000000103207824 */ /* 0x000fd000020e0620 */
.L_x_540:
[----:B------:R-:W-:Y:S05]  /*b680*/  BSYNC.RECONVERGENT B0 ;  /* 0x0000000000007941 */ /* 0x000fea0003800200 */
.L_x_539:
[----:B0-----:R-:W-:Y:S01]  /*b690*/  IMAD R3, R29, 0x9, RZ ;  /* 0x000000091d037824 */ /* 0x001fe200078e02ff */
[----:B------:R-:W-:Y:S01]  /*b6a0*/  ISETP.NE.U32.AND P4, PT, R26, R24, PT ;  /* 0x000000181a00720c */ /* 0x000fe20003f85070 */
[----:B------:R-:W0:Y:S01]  /*b6b0*/  S2UR UR5, SR_CgaCtaId ;  /* 0x00000000000579c3 */ /* 0x000e220000008800 */
[----:B------:R-:W-:Y:S01]  /*b6c0*/  SEL R0, RZ, 0x1, !P6 ;  /* 0x00000001ff007807 */ /* 0x000fe20007000000 */
[----:B------:R-:W-:Y:S01]  /*b6d0*/  UMOV UR4, 0x400 ;  /* 0x0000040000047882 */ /* 0x000fe20000000000 */
[----:B------:R-:W-:Y:S01]  /*b6e0*/  ISETP.NE.AND.EX P4, PT, R27, R25, PT, P4 ;  /* 0x000000191b00720c */ /* 0x000fe20003f85340 */
[----:B------:R-:W-:Y:S01]  /*b6f0*/  BSSY.RECONVERGENT B0, `(.L_x_541) ;  /* 0x0000146000007945 */ /* 0x000fe20003800200 */
[----:B------:R-:W-:Y:S01]  /*b700*/  ISETP.EQ.U32.AND P5, PT, R30, R3, PT ;  /* 0x000000031e00720c */ /* 0x000fe20003fa2070 */
[----:B------:R-:W-:Y:S01]  /*b710*/  VIADD R3, R7, 0x5 ;  /* 0x0000000507037836 */ /* 0x000fe20000000000 */
[----:B------:R-:W-:Y:S02]  /*b720*/  SEL R53, RZ, 0x1, !P1 ;  /* 0x00000001ff357807 */ /* 0x000fe40004800000 */
[----:B------:R-:W-:-:S02]  /*b730*/  ISETP.EQ.OR.EX P5, PT, R50, RZ, P4, P5 ;  /* 0x000000ff3200720c */ /* 0x000fc400027a2750 */
[----:B------:R-:W-:Y:S02]  /*b740*/  ISETP.NE.U32.AND P4, PT, R14, R12, PT ;  /* 0x0000000c0e00720c */ /* 0x000fe40003f85070 */
[----:B------:R-:W-:Y:S02]  /*b750*/  P2R R2, PR, RZ, 0x20 ;  /* 0x00000020ff027803 */ /* 0x000fe40000000000 */
[----:B------:R-:W-:Y:S02]  /*b760*/  ISETP.EQ.U32.AND P5, PT, R30, R3, PT ;  /* 0x000000031e00720c */ /* 0x000fe40003fa2070 */
[----:B------:R-:W-:Y:S02]  /*b770*/  SEL R3, R31, RZ, !P6 ;  /* 0x000000ff1f037207 */ /* 0x000fe40007000000 */
[----:B------:R-:W-:Y:S02]  /*b780*/  ISETP.NE.AND P6, PT, R2, RZ, PT ;  /* 0x000000ff0200720c */ /* 0x000fe40003fc5270 */
[----:B------:R-:W-:Y:S01]  /*b790*/  ISETP.NE.AND.EX P4, PT, R15, R13, PT, P4 ;  /* 0x0000000d0f00720c */ /* 0x000fe20003f85340 */
[----:B------:R-:W-:Y:S01]  /*b7a0*/  IMAD.IADD R48, R48, 0x1, R3 ;  /* 0x0000000130307824 */ /* 0x000fe200078e0203 */
[----:B0-----:R-:W-:-:S02]  /*b7b0*/  ULEA UR4, UR5, UR4, 0x18 ;  /* 0x0000000405047291 */ /* 0x001fc4000f8ec0ff */
[----:B------:R-:W-:Y:S02]  /*b7c0*/  ISETP.EQ.OR.EX P4, PT, R50, RZ, P4, P5 ;  /* 0x000000ff3200720c */ /* 0x000fe40002782750 */
[----:B------:R-:W-:Y:S02]  /*b7d0*/  SEL R2, R48, RZ, !P3 ;  /* 0x000000ff30027207 */ /* 0x000fe40005800000 */
[----:B------:R-:W-:-:S03]  /*b7e0*/  IADD3 R0, P5, PT, R33, R0, RZ ;  /* 0x0000000021007210 */ /* 0x000fc60007fbe0ff */
[----:B------:R-:W-:Y:S01]  /*b7f0*/  IMAD.IADD R47, R47, 0x1, R2 ;  /* 0x000000012f2f7824 */ /* 0x000fe200078e0202 */
[----:B------:R-:W0:Y:S01]  /*b800*/  LDS.64 R4, [UR4+0xc8] ;  /* 0x0000c804ff047984 */ /* 0x000e220008000a00 */
[----:B------:R-:W-:Y:S01]  /*b810*/  IMAD.X R49, RZ, RZ, R32, P5 ;  /* 0x000000ffff317224 */ /* 0x000fe200028e0620 */
[----:B------:R-:W-:Y:S02]  /*b820*/  ISETP.NE.U32.AND P5, PT, R12, R10, PT ;  /* 0x0000000a0c00720c */ /* 0x000fe40003fa5070 */
[----:B------:R-:W-:Y:S01]  /*b830*/  SEL R3, R47, RZ, !P2 ;  /* 0x000000ff2f037207 */ /* 0x000fe20005000000 */
[----:B------:R-:W1:Y:S01]  /*b840*/  LDS R54, [UR4+0xc0] ;  /* 0x0000c004ff367984 */ /* 0x000e620008000800 */
[----:B------:R-:W-:-:S03]  /*b850*/  ISETP.NE.AND.EX P5, PT, R13, R11, PT, P5 ;  /* 0x0000000b0d00720c */ /* 0x000fc60003fa5350 */
[----:B------:R-:W-:-:S05]  /*b860*/  IMAD.IADD R46, R46, 0x1, R3 ;  /* 0x000000012e2e7824 */ /* 0x000fca00078e0203 */
[----:B------:R-:W-:-:S05]  /*b870*/  SEL R2, R46, RZ, !P1 ;  /* 0x000000ff2e027207 */ /* 0x000fca0004800000 */
[----:B------:R-:W-:-:S05]  /*b880*/  IMAD.IADD R45, R45, 0x1, R2 ;  /* 0x000000012d2d7824 */ /* 0x000fca00078e0202 */
[----:B------:R-:W-:-:S05]  /*b890*/  SEL R3, R45, RZ, !P0 ;  /* 0x000000ff2d037207 */ /* 0x000fca0004000000 */
[----:B------:R-:W-:Y:S02]  /*b8a0*/  IMAD.IADD R44, R44, 0x1, R3 ;  /* 0x000000012c2c7824 */ /* 0x000fe400078e0203 */
[----:B------:R-:W-:-:S03]  /*b8b0*/  VIADD R3, R7, 0x6 ;  /* 0x0000000607037836 */ /* 0x000fc60000000000 */
[----:B------:R-:W-:-:S05]  /*b8c0*/  SEL R2, R44, RZ, !P4 ;  /* 0x000000ff2c027207 */ /* 0x000fca0006000000 */
[----:B------:R-:W-:-:S05]  /*b8d0*/  IMAD.IADD R43, R43, 0x1, R2 ;  /* 0x000000012b2b7824 */ /* 0x000fca00078e0202 */
[----:B------:R-:W-:Y:S02]  /*b8e0*/  SEL R2, R43, RZ, !P5 ;  /* 0x000000ff2b027207 */ /* 0x000fe40006800000 */
[----:B------:R-:W-:Y:S02]  /*b8f0*/  ISETP.NE.U32.AND P5, PT, R30, R3, PT ;  /* 0x000000031e00720c */ /* 0x000fe40003fa5070 */
[----:B------:R-:W-:Y:S02]  /*b900*/  SEL R3, RZ, 0x1, !P3 ;  /* 0x00000001ff037807 */ /* 0x000fe40005800000 */
[----:B------:R-:W-:-:S04]  /*b910*/  ISETP.NE.AND.EX P5, PT, R50, RZ, PT, P5 ;  /* 0x000000ff3200720c */ /* 0x000fc80003fa5350 */
[----:B------:R-:W-:Y:S02]  /*b920*/  SEL R61, R2, RZ, P5 ;  /* 0x000000ff023d7207 */ /* 0x000fe40002800000 */
[----:B------:R-:W-:Y:S02]  /*b930*/  SEL R2, RZ, 0x1, !P6 ;  /* 0x00000001ff027807 */ /* 0x000fe40007000000 */
[----:B------:R-:W-:Y:S01]  /*b940*/  ISETP.NE.AND P6, PT, R51, RZ, PT ;  /* 0x000000ff3300720c */ /* 0x000fe20003fc5270 */
[----:B------:R-:W-:Y:S01]  /*b950*/  IMAD.IADD R42, R42, 0x1, R61 ;  /* 0x000000012a2a7824 */ /* 0x000fe200078e023d */
[----:B------:R-:W-:Y:S02]  /*b960*/  IADD3 R3, P5, PT, R3, R2, RZ ;  /* 0x0000000203037210 */ /* 0x000fe40007fbe0ff */
[----:B------:R-:W-:-:S03]  /*b970*/  SEL R2, RZ, 0x1, !P2 ;  /* 0x00000001ff027807 */ /* 0x000fc60005000000 */
[----:B------:R-:W-:Y:S01]  /*b980*/  IMAD.X R59, RZ, RZ, RZ, P5 ;  /* 0x000000ffff3b7224 */ /* 0x000fe200028e06ff */
[----:B------:R-:W-:-:S05]  /*b990*/  IADD3 R2, P5, PT, R3, R2, RZ ;  /* 0x0000000203027210 */ /* 0x000fca0007fbe0ff */
[----:B------:R-:W-:Y:S01]  /*b9a0*/  IMAD.X R57, RZ, RZ, R59, P5 ;  /* 0x000000ffff397224 */ /* 0x000fe200028e063b */
[----:B------:R-:W-:Y:S02]  /*b9b0*/  IADD3 R28, P5, PT, R33, R3, RZ ;  /* 0x00000003211c7210 */ /* 0x000fe40007fbe0ff */
[----:B------:R-:W-:-:S03]  /*b9c0*/  SEL R3, RZ, 0x1, !P0 ;  /* 0x00000001ff037807 */ /* 0x000fc60004000000 */
[----:B------:R-:W-:Y:S01]  /*b9d0*/  IMAD.X R59, R32, 0x1, R59, P5 ;  /* 0x00000001203b7824 */ /* 0x000fe200028e063b */
[----:B------:R-:W-:-:S05]  /*b9e0*/  IADD3 R6, P5, PT, R2, R53, RZ ;  /* 0x0000003502067210 */ /* 0x000fca0007fbe0ff */
[----:B------:R-:W-:Y:S01]  /*b9f0*/  IMAD.X R55, RZ, RZ, R57, P5 ;  /* 0x000000ffff377224 */ /* 0x000fe200028e0639 */
[C---:B------:R-:W-:Y:S01]  /*ba00*/  IADD3 R52, P5, PT, R33.reuse, R2, RZ ;  /* 0x0000000221347210 */ /* 0x040fe20007fbe0ff */
[----:B------:R-:W-:Y:S02]  /*ba10*/  IMAD.IADD R58, R6, 0x1, R3 ;  /* 0x00000001063a7824 */ /* 0x000fe400078e0203 */
[----:B------:R-:W2:Y:S02]  /*ba20*/  LDS.64 R2, [UR4+0xb8] ;  /* 0x0000b804ff027984 */ /* 0x000ea40008000a00 */
        /* <DEDUP_REMOVED lines=11> */
[----:B0-----:R-:W-:Y:S02]  /*bae0*/  ISETP.GE.U32.AND P5, PT, R4, 0x101, PT ;  /* 0x000001010400780c */ /* 0x001fe40003fa6070 */
[----:B------:R-:W-:Y:S02]  /*baf0*/  SEL R35, R42, RZ, !P6 ;  /* 0x000000ff2a237207 */ /* 0x000fe40007000000 */
[----:B------:R-:W-:-:S03]  /*bb00*/  ISETP.GE.AND.EX P5, PT, R5, RZ, PT, P5 ;  /* 0x000000ff0500720c */ /* 0x000fc60003fa6350 */
[----:B------:R-:W-:-:S10]  /*bb10*/  IMAD.IADD R40, R40, 0x1, R35 ;  /* 0x0000000128287824 */ /* 0x000fd400078e0223 */
[----:B-12---:R-:W-:Y:S05]  /*bb20*/  @!P5 BRA `(.L_x_542) ;  /* 0x000000080044d947 */ /* 0x006fea0003800000 */
[----:B------:R-:W-:Y:S01]  /*bb30*/  ISETP.NE.U32.AND P5, PT, R30, R7, PT ;  /* 0x000000071e00720c */ /* 0x000fe20003fa5070 */
[----:B------:R-:W-:Y:S01]  /*bb40*/  IMAD.MOV.U32 R32, RZ, RZ, 0x9 ;  /* 0x00000009ff207424 */ /* 0x000fe200078e00ff */
[----:B------:R-:W0:Y:S01]  /*bb50*/  LDS.64 R6, [UR4+0xa8] ;  /* 0x0000a804ff067984 */ /* 0x000e220008000a00 */
[----:B------:R-:W-:Y:S01]  /*bb60*/  ISETP.NE.U32.AND P6, PT, R26, R24, PT ;  /* 0x000000181a00720c */ /* 0x000fe20003fc5070 */
[----:B------:R-:W1:Y:S01]  /*bb70*/  LDCU.64 UR12, c[0x0][0x398] ;  /* 0x00007300ff0c77ac */ /* 0x000e620008000a00 */
[----:B------:R-:W-:Y:S01]  /*bb80*/  IMAD R49, R29, R32, 0x6 ;  /* 0x000000061d317424 */ /* 0x000fe200078e0220 */
[----:B------:R-:W-:Y:S01]  /*bb90*/  BSSY.RECONVERGENT B1, `(.L_x_543) ;  /* 0x0000089000017945 */ /* 0x000fe20003800200 */
[----:B------:R-:W-:Y:S01]  /*bba0*/  BAR.SYNC.DEFER_BLOCKING 0x0 ;  /* 0x0000000000007b1d */ /* 0x000fe20000010000 */
[----:B------:R-:W-:-:S04]  /*bbb0*/  ISETP.NE.AND.EX P6, PT, R27, R25, PT, P6 ;  /* 0x000000191b00720c */ /* 0x000fc80003fc5360 */
[----:B------:R-:W-:Y:S01]  /*bbc0*/  ISETP.NE.AND.EX P5, PT, R50, RZ, !P6, P5 ;  /* 0x000000ff3200720c */ /* 0x000fe200077a5350 */
[----:B------:R-:W2:Y:S01]  /*bbd0*/  LDCU.64 UR14, c[0x0][0x3a0] ;  /* 0x00007400ff0e77ac */ /* 0x000ea20008000a00 */
[----:B------:R-:W-:-:S11]  /*bbe0*/  ISETP.NE.AND P6, PT, R51, RZ, PT ;  /* 0x000000ff3300720c */ /* 0x000fd60003fc5270 */
[--C-:B0-----:R-:W-:Y:S02]  /*bbf0*/  @!P5 IMAD.IADD R33, R33, 0x1, -R6.reuse ;  /* 0x000000012121d824 */ /* 0x101fe400078e0a06 */
[--C-:B------:R-:W-:Y:S02]  /*bc00*/  @P3 IMAD.IADD R0, R0, 0x1, -R6.reuse ;  /* 0x0000000100003824 */ /* 0x100fe400078e0a06 */
[--C-:B------:R-:W-:Y:S01]  /*bc10*/  @P2 IMAD.IADD R28, R28, 0x1, -R6.reuse ;  /* 0x000000011c1c2824 */ /* 0x100fe200078e0a06 */
[----:B------:R-:W-:Y:S01]  /*bc20*/  @!P5 LEA R33, R33, UR4, 0x4 ;  /* 0x000000042121dc11 */ /* 0x000fe2000f8e20ff */
[--C-:B------:R-:W-:Y:S01]  /*bc30*/  @P1 IMAD.IADD R52, R52, 0x1, -R6.reuse ;  /* 0x0000000134341824 */ /* 0x100fe200078e0a06 */
[----:B------:R-:W-:Y:S01]  /*bc40*/  @P3 LEA R35, R0, UR4, 0x4 ;  /* 0x0000000400233c11 */ /* 0x000fe2000f8e20ff */
[--C-:B------:R-:W-:Y:S01]  /*bc50*/  @P0 IMAD.IADD R53, R53, 0x1, -R6.reuse ;  /* 0x0000000135350824 */ /* 0x100fe200078e0a06 */
[----:B------:R-:W-:Y:S01]  /*bc60*/  @P2 LEA R28, R28, UR4, 0x4 ;  /* 0x000000041c1c2c11 */ /* 0x000fe2000f8e20ff */
[----:B------:R0:W-:Y:S01]  /*bc70*/  @!P5 STS.64 [R33], R26 ;  /* 0x0000001a2100d388 */ /* 0x0001e20000000a00 */
[----:B------:R-:W-:-:S02]  /*bc80*/  @P4 IMAD.IADD R55, R55, 0x1, -R6 ;  /* 0x0000000137374824 */ /* 0x000fc400078e0a06 */
[----:B------:R-:W-:Y:S01]  /*bc90*/  @P0 LEA R53, R53, UR4, 0x4 ;  /* 0x0000000435350c11 */ /* 0x000fe2000f8e20ff */
[----:B------:R-:W-:Y:S01]  /*bca0*/  @!P5 STS [R33+0x8], R31 ;  /* 0x0000081f2100d388 */ /* 0x000fe20000000800 */
[----:B------:R-:W-:Y:S01]  /*bcb0*/  ISETP.NE.U32.AND P5, PT, R12, R10, PT ;  /* 0x0000000a0c00720c */ /* 0x000fe20003fa5070 */
[----:B------:R-:W-:Y:S01]  /*bcc0*/  @P6 IMAD.IADD R39, R39, 0x1, -R6 ;  /* 0x0000000127276824 */ /* 0x000fe200078e0a06 */
[----:B------:R-:W-:Y:S01]  /*bcd0*/  @P4 LEA R55, R55, UR4, 0x4 ;  /* 0x0000000437374c11 */ /* 0x000fe2000f8e20ff */
[----:B------:R3:W-:Y:S01]  /*bce0*/  @P3 STS.64 [R35], R24 ;  /* 0x0000001823003388 */ /* 0x0007e20000000a00 */
[----:B------:R-:W-:Y:S02]  /*bcf0*/  ISETP.NE.AND.EX P5, PT, R13, R11, PT, P5 ;  /* 0x0000000b0d00720c */ /* 0x000fe40003fa5350 */
[----:B------:R-:W-:Y:S01]  /*bd00*/  @P6 LEA R39, R39, UR4, 0x4 ;  /* 0x0000000427276c11 */ /* 0x000fe2000f8e20ff */
[----:B------:R4:W-:Y:S01]  /*bd10*/  @P3 STS [R35+0x8], R48 ;  /* 0x0000083023003388 */ /* 0x0009e20000000800 */
[----:B------:R-:W-:Y:S01]  /*bd20*/  ISETP.NE.U32.AND P3, PT, R30, R49, PT ;  /* 0x000000311e00720c */ /* 0x000fe20003f65070 */
[----:B0-----:R-:W-:-:S02]  /*bd30*/  IMAD R27, R29, R32, 0x8 ;  /* 0x000000081d1b7424 */ /* 0x001fc400078e0220 */
[----:B------:R4:W-:Y:S01]  /*bd40*/  @P2 STS.64 [R28], R22 ;  /* 0x000000161c002388 */ /* 0x0009e20000000a00 */
[----:B------:R-:W-:Y:S02]  /*bd50*/  ISETP.NE.AND.EX P3, PT, R50, RZ, !P5, P3 ;  /* 0x000000ff3200720c */ /* 0x000fe40006f65330 */
[----:B------:R-:W-:Y:S01]  /*bd60*/  ISETP.NE.U32.AND P5, PT, R30, R27, PT ;  /* 0x0000001b1e00720c */ /* 0x000fe20003fa5070 */
[----:B------:R4:W-:Y:S01]  /*bd70*/  @P2 STS [R28+0x8], R47 ;  /* 0x0000082f1c002388 */ /* 0x0009e20000000800 */
[----:B------:R-:W-:Y:S02]  /*bd80*/  ISETP.NE.U32.AND P2, PT, R8, R20, PT ;  /* 0x000000140800720c */ /* 0x000fe40003f45070 */
[----:B---3--:R-:W-:Y:S02]  /*bd90*/  @P1 LEA R25, R52, UR4, 0x4 ;  /* 0x0000000434191c11 */ /* 0x008fe4000f8e20ff */
[----:B------:R-:W-:-:S03]  /*bda0*/  ISETP.NE.AND.EX P2, PT, R9, R21, PT, P2 ;  /* 0x000000150900720c */ /* 0x000fc60003f45320 */
[----:B------:R4:W-:Y:S01]  /*bdb0*/  @P1 STS.64 [R25], R18 ;  /* 0x0000001219001388 */ /* 0x0009e20000000a00 */
[----:B------:R-:W-:Y:S01]  /*bdc0*/  ISETP.NE.AND.EX P5, PT, R50, RZ, !P2, P5 ;  /* 0x000000ff3200720c */ /* 0x000fe200057a5350 */
[--C-:B------:R-:W-:Y:S02]  /*bdd0*/  @!P3 IMAD.IADD R41, R41, 0x1, -R6.reuse ;  /* 0x000000012929b824 */ /* 0x100fe400078e0a06 */
[----:B------:R4:W-:Y:S03]  /*bde0*/  @P1 STS [R25+0x8], R46 ;  /* 0x0000082e19001388 */ /* 0x0009e60000000800 */
[----:B------:R-:W-:Y:S01]  /*bdf0*/  @!P3 LEA R41, R41, UR4, 0x4 ;  /* 0x000000042929bc11 */ /* 0x000fe2000f8e20ff */
[----:B------:R4:W-:Y:S04]  /*be00*/  @P0 STS.64 [R53], R16 ;  /* 0x0000001035000388 */ /* 0x0009e80000000a00 */
[----:B------:R4:W-:Y:S01]  /*be10*/  @P0 STS [R53+0x8], R45 ;  /* 0x0000082d35000388 */ /* 0x0009e20000000800 */
[----:B------:R-:W-:Y:S01]  /*be20*/  ISETP.GT.U32.AND P0, PT, R4, R29, PT ;  /* 0x0000001d0400720c */ /* 0x000fe20003f04070 */
[----:B------:R-:W-:-:S02]  /*be30*/  @!P5 IMAD.IADD R37, R37, 0x1, -R6 ;  /* 0x000000012525d824 */ /* 0x000fc400078e0a06 */
[----:B------:R4:W-:Y:S01]  /*be40*/  @P4 STS.64 [R55], R14 ;  /* 0x0000000e37004388 */ /* 0x0009e20000000a00 */
[----:B------:R-:W-:Y:S02]  /*be50*/  ISETP.GT.U32.AND.EX P0, PT, R5, RZ, PT, P0 ;  /* 0x000000ff0500720c */ /* 0x000fe40003f04100 */
[----:B------:R-:W-:Y:S01]  /*be60*/  @!P5 LEA R37, R37, UR4, 0x4 ;  /* 0x000000042525dc11 */ /* 0x000fe2000f8e20ff */
[----:B------:R4:W-:Y:S04]  /*be70*/  @P4 STS [R55+0x8], R44 ;  /* 0x0000082c37004388 */ /* 0x0009e80000000800 */
[----:B------:R4:W-:Y:S04]  /*be80*/  @!P3 STS.64 [R41], R12 ;  /* 0x0000000c2900b388 */ /* 0x0009e80000000a00 */
[----:B------:R4:W-:Y:S04]  /*be90*/  @!P3 STS [R41+0x8], R43 ;  /* 0x0000082b2900b388 */ /* 0x0009e80000000800 */
[----:B------:R4:W-:Y:S04]  /*bea0*/  @P6 STS.64 [R39], R10 ;  /* 0x0000000a27006388 */ /* 0x0009e80000000a00 */
[----:B------:R4:W-:Y:S04]  /*beb0*/  @P6 STS [R39+0x8], R42 ;  /* 0x0000082a27006388 */ /* 0x0009e80000000800 */
[----:B------:R4:W-:Y:S04]  /*bec0*/  @!P5 STS.64 [R37], R8 ;  /* 0x000000082500d388 */ /* 0x0009e80000000a00 */
[----:B------:R4:W-:Y:S01]  /*bed0*/  @!P5 STS [R37+0x8], R40 ;  /* 0x000008282500d388 */ /* 0x0009e20000000800 */
[----:B------:R-:W-:Y:S06]  /*bee0*/  BAR.SYNC.DEFER_BLOCKING 0x0 ;  /* 0x0000000000007b1d */ /* 0x000fec0000010000 */
[----:B-12---:R-:W-:Y:S05]  /*bef0*/  @!P0 BRA `(.L_x_544) ;  /* 0x0000000400488947 */ /* 0x006fea0003800000 */
[----:B----4-:R-:W-:Y:S01]  /*bf00*/  IMAD.MOV.U32 R37, RZ, RZ, R29 ;  /* 0x000000ffff257224 */ /* 0x010fe200078e001d */
[----:B------:R-:W-:Y:S01]  /*bf10*/  BSSY.RECONVERGENT B2, `(.L_x_545) ;  /* 0x000002e000027945 */ /* 0x000fe20003800200 */
[----:B------:R-:W-:-:S03]  /*bf20*/  IMAD.MOV.U32 R25, RZ, RZ, RZ ;  /* 0x000000ffff197224 */ /* 0x000fc600078e00ff */
[----:B------:R-:W-:-:S04]  /*bf30*/  LOP3.LUT R9, RZ, R37, RZ, 0x33, !PT ;  /* 0x00000025ff097212 */ /* 0x000fc800078e33ff */
[----:B------:R-:W-:Y:S02]  /*bf40*/  IADD3 R18, P0, PT, R4, R9, RZ ;  /* 0x0000000904127210 */ /* 0x000fe40007f1e0ff */
[----:B------:R-:W-:Y:S02]  /*bf50*/  LOP3.LUT R9, RZ, R25, RZ, 0x33, !PT ;  /* 0x00000019ff097212 */ /* 0x000fe400078e33ff */
[----:B------:R-:W-:-:S03]  /*bf60*/  LOP3.LUT R0, R18, 0x300, RZ, 0xc0, !PT ;  /* 0x0000030012007812 */ /* 0x000fc600078ec0ff */
[----:B------:R-:W-:Y:S01]  /*bf70*/  IMAD.X R9, R5, 0x1, R9, P0 ;  /* 0x0000000105097824 */ /* 0x000fe200000e0609 */
[----:B------:R-:W-:Y:S02]  /*bf80*/  ISETP.NE.U32.AND P1, PT, R0, 0x300, PT ;  /* 0x000003000000780c */ /* 0x000fe40003f25070 */
[----:B------:R-:W-:Y:S02]  /*bf90*/  ISETP.GE.U32.AND P0, PT, R18, 0x300, PT ;  /* 0x000003001200780c */ /* 0x000fe40003f06070 */
[----:B------:R-:W-:Y:S02]  /*bfa0*/  ISETP.NE.AND.EX P1, PT, RZ, RZ, PT, P1 ;  /* 0x000000ffff00720c */ /* 0x000fe40003f25310 */
[----:B------:R-:W-:-:S11]  /*bfb0*/  ISETP.GE.U32.AND.EX P0, PT, R9, RZ, PT, P0 ;  /* 0x000000ff0900720c */ /* 0x000fd60003f06100 */
[----:B------:R-:W-:Y:S05]  /*bfc0*/  @!P1 BRA `(.L_x_546) ;  /* 0x0000000000889947 */ /* 0x000fea0003800000 */
        /* <DEDUP_REMOVED lines=16> */
.L_x_547:
        /* <DEDUP_REMOVED lines=18> */
.L_x_546:
[----:B------:R-:W-:Y:S05]  /*c1f0*/  BSYNC.RECONVERGENT B2 ;  /* 0x0000000000027941 */ /* 0x000fea0003800200 */
.L_x_545:
[----:B------:R-:W-:Y:S05]  /*c200*/  @!P0 BRA `(.L_x_544) ;  /* 0x0000000000848947 */ /* 0x000fea0003800000 */
.L_x_548:
        /* <DEDUP_REMOVED lines=33> */
.L_x_544:
[----:B------:R-:W-:Y:S05]  /*c420*/  BSYNC.RECONVERGENT B1 ;  /* 0x0000000000017941 */ /* 0x000fea0003800200 */
.L_x_543:
[----:B------:R-:W-:Y:S05]  /*c430*/  BRA `(.L_x_549) ;  /* 0x0000000400c47947 */ /* 0x000fea0003800000 */
.L_x_542:
[----:B------:R-:W-:Y:S01]  /*c440*/  ISETP.NE.U32.AND P6, PT, R26, R24, PT ;  /* 0x000000181a00720c */ /* 0x000fe20003fc5070 */
[----:B------:R-:W-:Y:S01]  /*c450*/  BSSY.RECONVERGENT B1, `(.L_x_550) ;  /* 0x000000d000017945 */ /* 0x000fe20003800200 */
[----:B------:R-:W-:Y:S02]  /*c460*/  ISETP.NE.U32.AND P5, PT, R30, R7, PT ;  /* 0x000000071e00720c */ /* 0x000fe40003fa5070 */
[----:B------:R-:W-:Y:S02]  /*c470*/  ISETP.NE.AND.EX P6, PT, R27, R25, PT, P6 ;  /* 0x000000191b00720c */ /* 0x000fe40003fc5360 */
[----:B------:R-:W-:-:S13]  /*c480*/  ISETP.NE.AND.EX P5, PT, R50, RZ, PT, P5 ;  /* 0x000000ff3200720c */ /* 0x000fda0003fa5350 */
[----:B------:R-:W-:Y:S05]  /*c490*/  @!P6 BRA P5, `(.L_x_551) ;  /* 0x000000000020e947 */ /* 0x000fea0002800000 */
        /* <DEDUP_REMOVED lines=8> */
.L_x_551:
[----:B------:R-:W-:Y:S05]  /*c520*/  BSYNC.RECONVERGENT B1 ;  /* 0x0000000000017941 */ /* 0x000fea0003800200 */
.L_x_550:
[----:B0-----:R-:W-:Y:S01]  /*c530*/  IMAD.MOV.U32 R26, RZ, RZ, 0x9 ;  /* 0x00000009ff1a7424 */ /* 0x001fe200078e00ff */
[----:B------:R-:W-:Y:S01]  /*c540*/  BSSY.RECONVERGENT B1, `(.L_x_552) ;  /* 0x000000c000017945 */ /* 0x000fe20003800200 */
[----:B------:R-:W-:Y:S02]  /*c550*/  ISETP.NE.U32.AND P5, PT, R12, R10, PT ;  /* 0x0000000a0c00720c */ /* 0x000fe40003fa5070 */
[----:B------:R-:W-:Y:S01]  /*c560*/  IMAD R27, R29, R26, 0x6 ;  /* 0x000000061d1b7424 */ /* 0x000fe200078e021a */
[----:B------:R-:W-:Y:S10]  /*c570*/  @!P3 BRA `(.L_x_553) ;  /* 0x000000000020b947 */ /* 0x000ff40003800000 */
        /* <DEDUP_REMOVED lines=8> */
.L_x_553:
[----:B------:R-:W-:Y:S05]  /*c600*/  BSYNC.RECONVERGENT B1 ;  /* 0x0000000000017941 */ /* 0x000fea0003800200 */
.L_x_552:
[----:B------:R-:W-:Y:S01]  /*c610*/  BSSY.RECONVERGENT B1, `(.L_x_554) ;  /* 0x000000b000017945 */ /* 0x000fe20003800200 */
[----:B------:R-:W-:-:S03]  /*c620*/  ISETP.NE.U32.AND P3, PT, R30, R27, PT ;  /* 0x0000001b1e00720c */ /* 0x000fc60003f65070 */
        /* <DEDUP_REMOVED lines=9> */
.L_x_555:
[----:B------:R-:W-:Y:S05]  /*c6c0*/  BSYNC.RECONVERGENT B1 ;  /* 0x0000000000017941 */ /* 0x000fea0003800200 */
.L_x_554:
[----:B------:R-:W-:Y:S01]  /*c6d0*/  BSSY.RECONVERGENT B1, `(.L_x_556) ;  /* 0x000000c000017945 */ /* 0x000fe20003800200 */
[----:B------:R-:W-:Y:S01]  /*c6e0*/  ISETP.NE.U32.AND P2, PT, R8, R20, PT ;  /* 0x000000140800720c */ /* 0x000fe20003f45070 */
[----:B-1----:R-:W-:Y:S02]  /*c6f0*/  IMAD R23, R29, R26, 0x8 ;  /* 0x000000081d177424 */ /* 0x002fe400078e021a */
        /* <DEDUP_REMOVED lines=9> */
.L_x_557:
[----:B------:R-:W-:Y:S05]  /*c790*/  BSYNC.RECONVERGENT B1 ;  /* 0x0000000000017941 */ /* 0x000fea0003800200 */
.L_x_556:
[----:B------:R-:W-:Y:S01]  /*c7a0*/  ISETP.NE.U32.AND P1, PT, R30, R23, PT ;  /* 0x000000171e00720c */ /* 0x000fe20003f25070 */
[----:B------:R-:W-:Y:S01]  /*c7b0*/  BSSY.RECONVERGENT B1, `(.L_x_558) ;  /* 0x000000e000017945 */ /* 0x000fe20003800200 */
[----:B------:R-:W-:Y:S02]  /*c7c0*/  ISETP.NE.AND.EX P5, PT, R13, R11, PT, P5 ;  /* 0x0000000b0d00720c */ /* 0x000fe40003fa5350 */
[----:B------:R-:W-:Y:S02]  /*c7d0*/  ISETP.NE.AND.EX P2, PT, R9, R21, PT, P2 ;  /* 0x000000150900720c */ /* 0x000fe40003f45320 */
[C---:B------:R-:W-:Y:S02]  /*c7e0*/  ISETP.NE.AND.EX P3, PT, R50.reuse, RZ, PT, P3 ;  /* 0x000000ff3200720c */ /* 0x040fe40003f65330 */
[----:B------:R-:W-:Y:S01]  /*c7f0*/  ISETP.NE.AND.EX P1, PT, R50, RZ, PT, P1 ;  /* 0x000000ff3200720c */ /* 0x000fe20003f25310 */
        /* <DEDUP_REMOVED lines=9> */
.L_x_559:
[----:B------:R-:W-:Y:S05]  /*c890*/  BSYNC.RECONVERGENT B1 ;  /* 0x0000000000017941 */ /* 0x000fea0003800200 */
.L_x_558:
        /* <DEDUP_REMOVED lines=10> */
.L_x_561:
[----:B------:R-:W-:Y:S05]  /*c940*/  BSYNC.RECONVERGENT B1 ;  /* 0x0000000000017941 */ /* 0x000fea0003800200 */
.L_x_560:
[----:B------:R-:W-:Y:S04]  /*c950*/  BSSY.RECONVERGENT B1, `(.L_x_562) ;  /* 0x000000a000017945 */ /* 0x000fe80003800200 */
[----:B------:R-:W-:Y:S05]  /*c960*/  @!P5 BRA P3, `(.L_x_563) ;  /* 0x000000000020d947 */ /* 0x000fea0001800000 */
        /* <DEDUP_REMOVED lines=8> */
.L_x_563:
[----:B------:R-:W-:Y:S05]  /*c9f0*/  BSYNC.RECONVERGENT B1 ;  /* 0x0000000000017941 */ /* 0x000fea0003800200 */
.L_x_562:
[----:B------:R-:W-:Y:S01]  /*ca00*/  ISETP.NE.AND P0, PT, R51, RZ, PT ;  /* 0x000000ff3300720c */ /* 0x000fe20003f05270 */
[----:B------:R-:W-:-:S12]  /*ca10*/  BSSY.RECONVERGENT B1, `(.L_x_564) ;  /* 0x000000a000017945 */ /* 0x000fd80003800200 */
        /* <DEDUP_REMOVED lines=9> */
.L_x_565:
[----:B------:R-:W-:Y:S05]  /*cab0*/  BSYNC.RECONVERGENT B1 ;  /* 0x0000000000017941 */ /* 0x000fea0003800200 */
.L_x_564:
        /* <DEDUP_REMOVED lines=9> */
.L_x_549:
[----:B------:R-:W-:Y:S05]  /*cb50*/  BSYNC.RECONVERGENT B0 ;  /* 0x0000000000007941 */ /* 0x000fea0003800200 */
.L_x_541:
[----:B------:R-:W-:-:S13]  /*cb60*/  ISETP.NE.AND P0, PT, R29, 0xff, PT ;  /* 0x000000ff1d00780c */ /* 0x000fda0003f05270 */
[----:B------:R-:W-:Y:S05]  /*cb70*/  @P0 EXIT ;  /* 0x000000000000094d */ /* 0x000fea0003800000 */
[----:B0---4-:R-:W0:Y:S01]  /*cb80*/  LDC.64 R8, c[0x0][0x3a8] ;  /* 0x0000ea00ff087b82 */ /* 0x011e220000000a00 */
[----:B------:R-:W-:-:S04]  /*cb90*/  ISETP.NE.U32.AND P0, PT, R30, 0x900, PT ;  /* 0x000009001e00780c */ /* 0x000fc80003f05070 */
[----:B------:R-:W-:-:S13]  /*cba0*/  ISETP.NE.AND.EX P0, PT, R50, RZ, PT, P0 ;  /* 0x000000ff3200720c */ /* 0x000fda0003f05300 */
[----:B------:R-:W-:Y:S05]  /*cbb0*/  @P0 BRA `(.L_x_566) ;  /* 0x0000000000280947 */ /* 0x000fea0003800000 */
[----:B-123--:R-:W1:Y:S08]  /*cbc0*/  LDC.64 R4, c[0x0][0x398] ;  /* 0x0000e600ff047b82 */ /* 0x00ee700000000a00 */
        /* <DEDUP_REMOVED lines=9> */
.L_x_566:
[----:B0-----:R-:W-:Y:S01]  /*cc60*/  STG.E.64 desc[UR8][R8.64], R2 ;  /* 0x0000000208007986 */ /* 0x001fe2000c101b08 */
[----:B------:R-:W-:Y:S05]  /*cc70*/  EXIT ;  /* 0x000000000000794d */ /* 0x000fea0003800000 */
.L_x_425:
[----:B------:R-:W-:Y:S01]  /*cc80*/  BSSY B0, `(.L_x_567) ;  /* 0x0000006000007945 */ /* 0x000fe20003800000 */
[----:B------:R-:W-:Y:S01]  /*cc90*/  PLOP3.LUT P4, PT, P0, PT, PT, 0x8, 0x80 ;  /* 0x000000000080781c */ /* 0x000fe2000078e170 */
[----:B------:R-:W-:-:S12]  /*cca0*/  IMAD.MOV.U32 R2, RZ, RZ, -0x1 ;  /* 0xffffffffff027424 */ /* 0x000fd800078e00ff */
[----:B0-----:R-:W-:Y:S05]  /*ccb0*/  WARPSYNC.COLLECTIVE R2, `(.L_x_568) ;  /* 0x0000000002087348 */ /* 0x001fea0003c00000 */
[----:B------:R-:W-:Y:S01]  /*ccc0*/  VOTE.ANY P4, P4 ;  /* 0x0000000000ff7806 */ /* 0x000fe20002080100 */
[----:B0-----:R-:W-:-:S12]  /*ccd0*/  ENDCOLLECTIVE ;  /* 0x000000000000791b */ /* 0x001fd80003800000 */
.L_x_568:
[----:B------:R-:W-:Y:S05]  /*cce0*/  BSYNC B0 ;  /* 0x0000000000007941 */ /* 0x000fea0003800000 */
.L_x_567:
[----:B------:R-:W-:Y:S01]  /*ccf0*/  PLOP3.LUT P0, PT, P4, PT, PT, 0x80, 0x8 ;  /* 0x000000000008781c */ /* 0x000fe2000270f070 */
[----:B------:R-:W-:-:S12]  /*cd00*/  BRA `(.L_x_569) ;  /* 0xffffff6c00947947 */ /* 0x000fd8000383ffff */
.L_x_427:
[----:B------:R-:W1:Y:S01]  /*cd10*/  S2R R67, SR_GEMASK ;  /* 0x0000000000437919 */ /* 0x000e620000003c00 */
[----:B------:R-:W-:Y:S01]  /*cd20*/  BSSY B0, `(.L_x_570) ;  /* 0x0000006000007945 */ /* 0x000fe20003800000 */
[----:B------:R-:W-:Y:S01]  /*cd30*/  PLOP3.LUT P4, PT, P0, PT, PT, 0x8, 0x80 ;  /* 0x000000000080781c */ /* 0x000fe2000078e170 */
[----:B------:R-:W-:-:S12]  /*cd40*/  IMAD.MOV.U32 R2, RZ, RZ, -0x1 ;  /* 0xffffffffff027424 */ /* 0x000fd800078e00ff */
[----:B01----:R-:W-:Y:S05]  /*cd50*/  WARPSYNC.COLLECTIVE R2, `(.L_x_571) ;  /* 0x0000000002087348 */ /* 0x003fea0003c00000 */
[----:B------:R-:W-:Y:S01]  /*cd60*/  VOTE.ANY R2, PT, P4 ;  /* 0x0000000000027806 */ /* 0x000fe200020e0100 */
[----:B01----:R-:W-:Y:S06]  /*cd70*/  ENDCOLLECTIVE ;  /* 0x000000000000791b */ /* 0x003fec0003800000 */
.L_x_571:
[----:B------:R-:W-:Y:S05]  /*cd80*/  BSYNC B0 ;  /* 0x0000000000007941 */ /* 0x000fea0003800000 */
.L_x_570:
[----:B------:R-:W-:Y:S01]  /*cd90*/  LOP3.LUT R2, R2, 0x80000000, R67, 0xec, !PT ;  /* 0x8000000002027812 */ /* 0x000fe200078eec43 */
[----:B------:R-:W-:-:S04]  /*cda0*/  IMAD.MOV.U32 R4, RZ, RZ, 0x1 ;  /* 0x00000001ff047424 */ /* 0x000fc800078e00ff */
[----:B------:R-:W-:-:S05]  /*cdb0*/  VIADD R3, R2, 0xffffffff ;  /* 0xffffffff02037836 */ /* 0x000fca0000000000 */
[----:B------:R-:W-:Y:S01]  /*cdc0*/  LOP3.LUT R31, R2, R3, RZ, 0xc, !PT ;  /* 0x00000003021f7212 */ /* 0x000fe200078e0cff */
[----:B------:R-:W-:Y:S02]  /*cdd0*/  IMAD.MOV.U32 R3, RZ, RZ, R61 ;  /* 0x000000ffff037224 */ /* 0x000fe400078e003d */
[----:B------:R-:W-:Y:S01]  /*cde0*/  IMAD.MOV.U32 R2, RZ, RZ, -0x1 ;  /* 0xffffffffff027424 */ /* 0x000fe200078e00ff */
[----:B------:R0:W1:Y:S06]  /*cdf0*/  POPC R7, R31 ;  /* 0x0000001f00077309 */ /* 0x00006c0000000000 */
[----:B01----:R-:W-:Y:S05]  /*ce00*/  WARPSYNC.COLLECTIVE R2, `(.L_x_572) ;  /* 0x0000000002087348 */ /* 0x003fea0003c00000 */
[----:B-1----:R1:W2:Y:S02]  /*ce10*/  SHFL.DOWN P4, R6, R3, R4, R7 ;  /* 0x0800000403067389 */ /* 0x0022a40000080007 */
[----:B012---:R-:W-:Y:S05]  /*ce20*/  ENDCOLLECTIVE ;  /* 0x000000000000791b */ /* 0x007fea0003800000 */
.L_x_572:
[----:B------:R-:W-:Y:S02]  /*ce30*/  IMAD.MOV.U32 R3, RZ, RZ, R62 ;  /* 0x000000ffff037224 */ /* 0x000fe400078e003e */
[----:B------:R-:W-:-:S07]  /*ce40*/  IMAD.MOV.U32 R30, RZ, RZ, R6 ;  /* 0x000000ffff1e7224 */ /* 0x000fce00078e0006 */
[----:B------:R-:W-:Y:S05]  /*ce50*/  WARPSYNC.COLLECTIVE R2, `(.L_x_573) ;  /* 0x0000000002087348 */ /* 0x000fea0003c00000 */
[----:B------:R0:W1:Y:S02]  /*ce60*/  SHFL.DOWN P4, R6, R3, R4, R7 ;  /* 0x0800000403067389 */ /* 0x0000640000080007 */
[----:B01----:R-:W-:Y:S05]  /*ce70*/  ENDCOLLECTIVE ;  /* 0x000000000000791b */ /* 0x003fea0003800000 */
.L_x_573:
[----:B------:R-:W-:Y:S02]  /*ce80*/  IMAD.MOV.U32 R3, RZ, RZ, R60 ;  /* 0x000000ffff037224 */ /* 0x000fe400078e003c */
[----:B------:R-:W-:-:S07]  /*ce90*/  IMAD.MOV.U32 R31, RZ, RZ, R6 ;  /* 0x000000ffff1f7224 */ /* 0x000fce00078e0006 */
[----:B------:R-:W-:Y:S05]  /*cea0*/  WARPSYNC.COLLECTIVE R2, `(.L_x_574) ;  /* 0x0000000002087348 */ /* 0x000fea0003c00000 */
[----:B------:R0:W1:Y:S02]  /*ceb0*/  SHFL.DOWN P4, R6, R3, R4, R7 ;  /* 0x0800000403067389 */ /* 0x0000640000080007 */
[----:B01----:R-:W-:Y:S05]  /*cec0*/  ENDCOLLECTIVE ;  /* 0x000000000000791b */ /* 0x003fea0003800000 */
.L_x_574:
[----:B------:R-:W-:Y:S05]  /*ced0*/  BRA `(.L_x_575) ;  /* 0xffffff6c00607947 */ /* 0x000fea000383ffff */
.L_x_428:
[----:B------:R-:W-:Y:S01]  /*cee0*/  BSSY B0, `(.L_x_576) ;  /* 0x0000006000007945 */ /* 0x000fe20003800000 */
[----:B------:R-:W-:Y:S02]  /*cef0*/  IMAD.MOV.U32 R4, RZ, RZ, 0x1 ;  /* 0x00000001ff047424 */ /* 0x000fe400078e00ff */
[----:B------:R-:W-:-:S07]  /*cf00*/  IMAD.MOV.U32 R2, RZ, RZ, -0x1 ;  /* 0xffffffffff027424 */ /* 0x000fce00078e00ff */
[----:B0-----:R-:W-:Y:S05]  /*cf10*/  WARPSYNC.COLLECTIVE R2, `(.L_x_577) ;  /* 0x0000000002087348 */ /* 0x001fea0003c00000 */
[----:B------:R1:W2:Y:S02]  /*cf20*/  SHFL.DOWN P4, R6, R3, R4, R7 ;  /* 0x0800000403067389 */ /* 0x0002a40000080007 */
[----:B012---:R-:W-:Y:S05]  /*cf30*/  ENDCOLLECTIVE ;  /* 0x000000000000791b */ /* 0x007fea0003800000 */
.L_x_577:
[----:B------:R-:W-:Y:S05]  /*cf40*/  BSYNC B0 ;  /* 0x0000000000007941 */ /* 0x000fea0003800000 */
.L_x_576:
[----:B------:R-:W-:Y:S05]  /*cf50*/  BRA `(.L_x_578) ;  /* 0xffffff6c00647947 */ /* 0x000fea000383ffff */
.L_x_429:
[----:B------:R-:W-:Y:S01]  /*cf60*/  BSSY B0, `(.L_x_579) ;  /* 0x0000007000007945 */ /* 0x000fe20003800000 */
[----:B------:R-:W-:Y:S02]  /*cf70*/  IMAD.MOV.U32 R3, RZ, RZ, R61 ;  /* 0x000000ffff037224 */ /* 0x000fe400078e003d */
[----:B------:R-:W-:Y:S02]  /*cf80*/  IMAD.MOV.U32 R4, RZ, RZ, 0x2 ;  /* 0x00000002ff047424 */ /* 0x000fe400078e00ff */
[----:B------:R-:W-:-:S07]  /*cf90*/  IMAD.MOV.U32 R2, RZ, RZ, -0x1 ;  /* 0xffffffffff027424 */ /* 0x000fce00078e00ff */
[----:B0-----:R-:W-:Y:S05]  /*cfa0*/  WARPSYNC.COLLECTIVE R2, `(.L_x_580) ;  /* 0x0000000002087348 */ /* 0x001fea0003c00000 */
[----:B------:R1:W2:Y:S02]  /*cfb0*/  SHFL.DOWN P4, R6, R3, R4, R7 ;  /* 0x0800000403067389 */ /* 0x0002a40000080007 */
[----:B012---:R-:W-:Y:S05]  /*cfc0*/  ENDCOLLECTIVE ;  /* 0x000000000000791b */ /* 0x007fea0003800000 */
.L_x_580:
[----:B------:R-:W-:Y:S05]  /*cfd0*/  BSYNC B0 ;  /* 0x0000000000007941 */ /* 0x000fea0003800000 */
.L_x_579:
[----:B------:R-:W-:Y:S02]  /*cfe0*/  IMAD.MOV.U32 R3, RZ, RZ, R62 ;  /* 0x000000ffff037224 */ /* 0x000fe400078e003e */
[----:B------:R-:W-:Y:S02]  /*cff0*/  IMAD.MOV.U32 R4, RZ, RZ, 0x2 ;  /* 0x00000002ff047424 */ /* 0x000fe400078e00ff */
[----:B------:R-:W-:Y:S02]  /*d000*/  IMAD.MOV.U32 R2, RZ, RZ, -0x1 ;  /* 0xffffffffff027424 */ /* 0x000fe400078e00ff */
[----:B------:R-:W-:-:S07]  /*d010*/  IMAD.MOV.U32 R30, RZ, RZ, R6 ;  /* 0x000000ffff1e7224 */ /* 0x000fce00078e0006 */
[----:B------:R-:W-:Y:S05]  /*d020*/  WARPSYNC.COLLECTIVE R2, `(.L_x_581) ;  /* 0x0000000002087348 */ /* 0x000fea0003c00000 */
[----:B------:R0:W1:Y:S02]  /*d030*/  SHFL.DOWN P4, R6, R3, R4, R7 ;  /* 0x0800000403067389 */ /* 0x0000640000080007 */
[----:B01----:R-:W-:Y:S05]  /*d040*/  ENDCOLLECTIVE ;  /* 0x000000000000791b */ /* 0x003fea0003800000 */
.L_x_581:
[----:B------:R-:W-:Y:S02]  /*d050*/  IMAD.MOV.U32 R3, RZ, RZ, R60 ;  /* 0x000000ffff037224 */ /* 0x000fe400078e003c */
[----:B------:R-:W-:-:S07]  /*d060*/  IMAD.MOV.U32 R31, RZ, RZ, R6 ;  /* 0x000000ffff1f7224 */ /* 0x000fce00078e0006 */
[----:B------:R-:W-:Y:S05]  /*d070*/  WARPSYNC.COLLECTIVE R2, `(.L_x_582) ;  /* 0x0000000002087348 */ /* 0x000fea0003c00000 */
[----:B------:R0:W1:Y:S02]  /*d080*/  SHFL.DOWN P4, R6, R3, R4, R7 ;  /* 0x0800000403067389 */ /* 0x0000640000080007 */
[----:B01----:R-:W-:Y:S05]  /*d090*/  ENDCOLLECTIVE ;  /* 0x000000000000791b */ /* 0x003fea0003800000 */
.L_x_582:
[----:B------:R-:W-:Y:S01]  /*d0a0*/  IMAD.MOV.U32 R54, RZ, RZ, R6 ;  /* 0x000000ffff367224 */ /* 0x000fe200078e0006 */
[----:B------:R-:W-:Y:S06]  /*d0b0*/  BRA `(.L_x_583) ;  /* 0xffffff6c00287947 */ /* 0x000fec000383ffff */
.L_x_430:
[----:B------:R-:W-:Y:S01]  /*d0c0*/  BSSY B0, `(.L_x_584) ;  /* 0x0000006000007945 */ /* 0x000fe20003800000 */
[----:B------:R-:W-:Y:S02]  /*d0d0*/  IMAD.MOV.U32 R4, RZ, RZ, 0x2 ;  /* 0x00000002ff047424 */ /* 0x000fe400078e00ff */
[----:B------:R-:W-:-:S07]  /*d0e0*/  IMAD.MOV.U32 R2, RZ, RZ, -0x1 ;  /* 0xffffffffff027424 */ /* 0x000fce00078e00ff */
[----:B01-34-:R-:W-:Y:S05]  /*d0f0*/  WARPSYNC.COLLECTIVE R2, `(.L_x_585) ;  /* 0x0000000002087348 */ /* 0x01bfea0003c00000 */
[----:B------:R2:W0:Y:S02]  /*d100*/  SHFL.DOWN P4, R6, R3, R4, R7 ;  /* 0x0800000403067389 */ /* 0x0004240000080007 */
[----:B01234-:R-:W-:Y:S05]  /*d110*/  ENDCOLLECTIVE ;  /* 0x000000000000791b */ /* 0x01ffea0003800000 */
.L_x_585:
[----:B------:R-:W-:Y:S05]  /*d120*/  BSYNC B0 ;  /* 0x0000000000007941 */ /* 0x000fea0003800000 */
.L_x_584:
[----:B------:R-:W-:Y:S05]  /*d130*/  BRA `(.L_x_586) ;  /* 0xffffff6c00247947 */ /* 0x000fea000383ffff */
.L_x_431:
[----:B------:R-:W-:Y:S01]  /*d140*/  BSSY B0, `(.L_x_587) ;  /* 0x0000007000007945 */ /* 0x000fe20003800000 */
[----:B------:R-:W-:Y:S02]  /*d150*/  IMAD.MOV.U32 R3, RZ, RZ, R61 ;  /* 0x000000ffff037224 */ /* 0x000fe400078e003d */
[----:B------:R-:W-:Y:S02]  /*d160*/  IMAD.MOV.U32 R4, RZ, RZ, 0x4 ;  /* 0x00000004ff047424 */ /* 0x000fe400078e00ff */
[----:B------:R-:W-:-:S07]  /*d170*/  IMAD.MOV.U32 R2, RZ, RZ, -0x1 ;  /* 0xffffffffff027424 */ /* 0x000fce00078e00ff */
[----:B0-----:R-:W-:Y:S05]  /*d180*/  WARPSYNC.COLLECTIVE R2, `(.L_x_588) ;  /* 0x0000000002087348 */ /* 0x001fea0003c00000 */
[----:B------:R1:W2:Y:S02]  /*d190*/  SHFL.DOWN P4, R6, R3, R4, R7 ;  /* 0x0800000403067389 */ /* 0x0002a40000080007 */
[----:B012---:R-:W-:Y:S05]  /*d1a0*/  ENDCOLLECTIVE ;  /* 0x000000000000791b */ /* 0x007fea0003800000 */
.L_x_588:
[----:B------:R-:W-:Y:S05]  /*d1b0*/  BSYNC B0 ;  /* 0x0000000000007941 */ /* 0x000fea0003800000 */
.L_x_587:
[----:B------:R-:W-:Y:S02]  /*d1c0*/  IMAD.MOV.U32 R3, RZ, RZ, R62 ;  /* 0x000000ffff037224 */ /* 0x000fe400078e003e */
[----:B------:R-:W-:Y:S02]  /*d1d0*/  IMAD.MOV.U32 R4, RZ, RZ, 0x4 ;  /* 0x00000004ff047424 */ /* 0x000fe400078e00ff */
[----:B------:R-:W-:Y:S02]  /*d1e0*/  IMAD.MOV.U32 R2, RZ, RZ, -0x1 ;  /* 0xffffffffff027424 */ /* 0x000fe400078e00ff */
[----:B------:R-:W-:-:S07]  /*d1f0*/  IMAD.MOV.U32 R30, RZ, RZ, R6 ;  /* 0x000000ffff1e7224 */ /* 0x000fce00078e0006 */
[----:B------:R-:W-:Y:S05]  /*d200*/  WARPSYNC.COLLECTIVE R2, `(.L_x_589) ;  /* 0x0000000002087348 */ /* 0x000fea0003c00000 */
[----:B------:R0:W1:Y:S02]  /*d210*/  SHFL.DOWN P4, R6, R3, R4, R7 ;  /* 0x0800000403067389 */ /* 0x0000640000080007 */
[----:B01----:R-:W-:Y:S05]  /*d220*/  ENDCOLLECTIVE ;  /* 0x000000000000791b */ /* 0x003fea0003800000 */
.L_x_589:
[----:B------:R-:W-:Y:S02]  /*d230*/  IMAD.MOV.U32 R3, RZ, RZ, R60 ;  /* 0x000000ffff037224 */ /* 0x000fe400078e003c */
[----:B------:R-:W-:-:S07]  /*d240*/  IMAD.MOV.U32 R31, RZ, RZ, R6 ;  /* 0x000000ffff1f7224 */ /* 0x000fce00078e0006 */
[----:B------:R-:W-:Y:S05]  /*d250*/  WARPSYNC.COLLECTIVE R2, `(.L_x_590) ;  /* 0x0000000002087348 */ /* 0x000fea0003c00000 */
[----:B------:R0:W1:Y:S02]  /*d260*/  SHFL.DOWN P4, R6, R3, R4, R7 ;  /* 0x0800000403067389 */ /* 0x0000640000080007 */
[----:B01----:R-:W-:Y:S05]  /*d270*/  ENDCOLLECTIVE ;  /* 0x000000000000791b */ /* 0x003fea0003800000 */
.L_x_590:
[----:B------:R-:W-:Y:S01]  /*d280*/  IMAD.MOV.U32 R54, RZ, RZ, R6 ;  /* 0x000000ffff367224 */ /* 0x000fe200078e0006 */
[----:B------:R-:W-:Y:S06]  /*d290*/  BRA `(.L_x_591) ;  /* 0xffffff6800f47947 */ /* 0x000fec000383ffff */
.L_x_432:
[----:B------:R-:W-:Y:S01]  /*d2a0*/  BSSY B0, `(.L_x_592) ;  /* 0x0000006000007945 */ /* 0x000fe20003800000 */
[----:B------:R-:W-:Y:S02]  /*d2b0*/  IMAD.MOV.U32 R4, RZ, RZ, 0x4 ;  /* 0x00000004ff047424 */ /* 0x000fe400078e00ff */
[----:B------:R-:W-:-:S07]  /*d2c0*/  IMAD.MOV.U32 R2, RZ, RZ, -0x1 ;  /* 0xffffffffff027424 */ /* 0x000fce00078e00ff */
[----:B01234-:R-:W-:Y:S05]  /*d2d0*/  WARPSYNC.COLLECTIVE R2, `(.L_x_593) ;  /* 0x0000000002087348 */ /* 0x01ffea0003c00000 */
[----:B------:R0:W0:Y:S02]  /*d2e0*/  SHFL.DOWN P4, R6, R3, R4, R7 ;  /* 0x0800000403067389 */ /* 0x0000240000080007 */
[----:B01234-:R-:W-:Y:S05]  /*d2f0*/  ENDCOLLECTIVE ;  /* 0x000000000000791b */ /* 0x01ffea0003800000 */
.L_x_593:
[----:B------:R-:W-:Y:S05]  /*d300*/  BSYNC B0 ;  /* 0x0000000000007941 */ /* 0x000fea0003800000 */
.L_x_592:
[----:B------:R-:W-:Y:S05]  /*d310*/  BRA `(.L_x_594) ;  /* 0xffffff6800e47947 */ /* 0x000fea000383ffff */
.L_x_433:
[----:B------:R-:W-:Y:S01]  /*d320*/  BSSY B0, `(.L_x_595) ;  /* 0x0000007000007945 */ /* 0x000fe20003800000 */
[----:B------:R-:W-:Y:S02]  /*d330*/  IMAD.MOV.U32 R3, RZ, RZ, R61 ;  /* 0x000000ffff037224 */ /* 0x000fe400078e003d */
[----:B------:R-:W-:Y:S02]  /*d340*/  IMAD.MOV.U32 R4, RZ, RZ, 0x8 ;  /* 0x00000008ff047424 */ /* 0x000fe400078e00ff */
[----:B------:R-:W-:-:S07]  /*d350*/  IMAD.MOV.U32 R2, RZ, RZ, -0x1 ;  /* 0xffffffffff027424 */ /* 0x000fce00078e00ff */
[----:B0-----:R-:W-:Y:S05]  /*d360*/  WARPSYNC.COLLECTIVE R2, `(.L_x_596) ;  /* 0x0000000002087348 */ /* 0x001fea0003c00000 */
[----:B------:R1:W2:Y:S02]  /*d370*/  SHFL.DOWN P4, R6, R3, R4, R7 ;  /* 0x0800000403067389 */ /* 0x0002a40000080007 */
[----:B012---:R-:W-:Y:S05]  /*d380*/  ENDCOLLECTIVE ;  /* 0x000000000000791b */ /* 0x007fea0003800000 */
.L_x_596:
[----:B------:R-:W-:Y:S05]  /*d390*/  BSYNC B0 ;  /* 0x0000000000007941 */ /* 0x000fea0003800000 */
.L_x_595:
[----:B------:R-:W-:Y:S02]  /*d3a0*/  IMAD.MOV.U32 R3, RZ, RZ, R62 ;  /* 0x000000ffff037224 */ /* 0x000fe400078e003e */
[----:B------:R-:W-:Y:S02]  /*d3b0*/  IMAD.MOV.U32 R4, RZ, RZ, 0x8 ;  /* 0x00000008ff047424 */ /* 0x000fe400078e00ff */
[----:B------:R-:W-:Y:S02]  /*d3c0*/  IMAD.MOV.U32 R2, RZ, RZ, -0x1 ;  /* 0xffffffffff027424 */ /* 0x000fe400078e00ff */
[----:B------:R-:W-:-:S07]  /*d3d0*/  IMAD.MOV.U32 R30, RZ, RZ, R6 ;  /* 0x000000ffff1e7224 */ /* 0x000fce00078e0006 */
[----:B------:R-:W-:Y:S05]  /*d3e0*/  WARPSYNC.COLLECTIVE R2, `(.L_x_597) ;  /* 0x0000000002087348 */ /* 0x000fea0003c00000 */
[----:B------:R0:W1:Y:S02]  /*d3f0*/  SHFL.DOWN P4, R6, R3, R4, R7 ;  /* 0x0800000403067389 */ /* 0x0000640000080007 */
[----:B01----:R-:W-:Y:S05]  /*d400*/  ENDCOLLECTIVE ;  /* 0x000000000000791b */ /* 0x003fea0003800000 */
.L_x_597:
[----:B------:R-:W-:Y:S02]  /*d410*/  IMAD.MOV.U32 R3, RZ, RZ, R60 ;  /* 0x000000ffff037224 */ /* 0x000fe400078e003c */
[----:B------:R-:W-:-:S07]  /*d420*/  IMAD.MOV.U32 R31, RZ, RZ, R6 ;  /* 0x000000ffff1f7224 */ /* 0x000fce00078e0006 */
[----:B------:R-:W-:Y:S05]  /*d430*/  WARPSYNC.COLLECTIVE R2, `(.L_x_598) ;  /* 0x0000000002087348 */ /* 0x000fea0003c00000 */
[----:B------:R0:W1:Y:S02]  /*d440*/  SHFL.DOWN P4, R6, R3, R4, R7 ;  /* 0x0800000403067389 */ /* 0x0000640000080007 */
[----:B01----:R-:W-:Y:S05]  /*d450*/  ENDCOLLECTIVE ;  /* 0x000000000000791b */ /* 0x003fea0003800000 */
.L_x_598:
[----:B------:R-:W-:Y:S01]  /*d460*/  IMAD.MOV.U32 R54, RZ, RZ, R6 ;  /* 0x000000ffff367224 */ /* 0x000fe200078e0006 */
[----:B------:R-:W-:Y:S06]  /*d470*/  BRA `(.L_x_599) ;  /* 0xffffff6800c07947 */ /* 0x000fec000383ffff */
.L_x_434:
[----:B------:R-:W-:Y:S01]  /*d480*/  BSSY B0, `(.L_x_600) ;  /* 0x0000006000007945 */ /* 0x000fe20003800000 */
[----:B------:R-:W-:Y:S02]  /*d490*/  IMAD.MOV.U32 R4, RZ, RZ, 0x8 ;  /* 0x00000008ff047424 */ /* 0x000fe400078e00ff */
[----:B------:R-:W-:-:S07]  /*d4a0*/  IMAD.MOV.U32 R2, RZ, RZ, -0x1 ;  /* 0xffffffffff027424 */ /* 0x000fce00078e00ff */
[----:B01234-:R-:W-:Y:S05]  /*d4b0*/  WARPSYNC.COLLECTIVE R2, `(.L_x_601) ;  /* 0x0000000002087348 */ /* 0x01ffea0003c00000 */
[----:B------:R0:W0:Y:S02]  /*d4c0*/  SHFL.DOWN P4, R6, R3, R4, R7 ;  /* 0x0800000403067389 */ /* 0x0000240000080007 */
[----:B01234-:R-:W-:Y:S05]  /*d4d0*/  ENDCOLLECTIVE ;  /* 0x000000000000791b */ /* 0x01ffea0003800000 */
.L_x_601:
[----:B------:R-:W-:Y:S05]  /*d4e0*/  BSYNC B0 ;  /* 0x0000000000007941 */ /* 0x000fea0003800000 */
.L_x_600:
[----:B------:R-:W-:Y:S05]  /*d4f0*/  BRA `(.L_x_602) ;  /* 0xffffff6800b07947 */ /* 0x000fea000383ffff */
.L_x_435:
[----:B------:R-:W-:Y:S01]  /*d500*/  BSSY B0, `(.L_x_603) ;  /* 0x0000007000007945 */ /* 0x000fe20003800000 */
[----:B------:R-:W-:Y:S02]  /*d510*/  IMAD.MOV.U32 R3, RZ, RZ, R61 ;  /* 0x000000ffff037224 */ /* 0x000fe400078e003d */
[----:B------:R-:W-:Y:S02]  /*d520*/  IMAD.MOV.U32 R4, RZ, RZ, 0x10 ;  /* 0x00000010ff047424 */ /* 0x000fe400078e00ff */
[----:B------:R-:W-:-:S07]  /*d530*/  IMAD.MOV.U32 R2, RZ, RZ, -0x1 ;  /* 0xffffffffff027424 */ /* 0x000fce00078e00ff */
[----:B0-----:R-:W-:Y:S05]  /*d540*/  WARPSYNC.COLLECTIVE R2, `(.L_x_604) ;  /* 0x0000000002087348 */ /* 0x001fea0003c00000 */
[----:B------:R1:W2:Y:S02]  /*d550*/  SHFL.DOWN P4, R6, R3, R4, R7 ;  /* 0x0800000403067389 */ /* 0x0002a40000080007 */
[----:B012---:R-:W-:Y:S05]  /*d560*/  ENDCOLLECTIVE ;  /* 0x000000000000791b */ /* 0x007fea0003800000 */
.L_x_604:
[----:B------:R-:W-:Y:S05]  /*d570*/  BSYNC B0 ;  /* 0x0000000000007941 */ /* 0x000fea0003800000 */
.L_x_603:
[----:B------:R-:W-:Y:S02]  /*d580*/  IMAD.MOV.U32 R3, RZ, RZ, R62 ;  /* 0x000000ffff037224 */ /* 0x000fe400078e003e */
[----:B------:R-:W-:Y:S02]  /*d590*/  IMAD.MOV.U32 R4, RZ, RZ, 0x10 ;  /* 0x00000010ff047424 */ /* 0x000fe400078e00ff */
[----:B------:R-:W-:Y:S02]  /*d5a0*/  IMAD.MOV.U32 R2, RZ, RZ, -0x1 ;  /* 0xffffffffff027424 */ /* 0x000fe400078e00ff */
[----:B------:R-:W-:-:S07]  /*d5b0*/  IMAD.MOV.U32 R54, RZ, RZ, R6 ;  /* 0x000000ffff367224 */ /* 0x000fce00078e0006 */
[----:B------:R-:W-:Y:S05]  /*d5c0*/  WARPSYNC.COLLECTIVE R2, `(.L_x_605) ;  /* 0x0000000002087348 */ /* 0x000fea0003c00000 */
[----:B------:R0:W1:Y:S02]  /*d5d0*/  SHFL.DOWN P4, R6, R3, R4, R7 ;  /* 0x0800000403067389 */ /* 0x0000640000080007 */
[----:B01----:R-:W-:Y:S05]  /*d5e0*/  ENDCOLLECTIVE ;  /* 0x000000000000791b */ /* 0x003fea0003800000 */
.L_x_605:
[----:B------:R-:W-:Y:S02]  /*d5f0*/  IMAD.MOV.U32 R3, RZ, RZ, R60 ;  /* 0x000000ffff037224 */ /* 0x000fe400078e003c */
[----:B------:R-:W-:-:S07]  /*d600*/  IMAD.MOV.U32 R69, RZ, RZ, R6 ;  /* 0x000000ffff457224 */ /* 0x000fce00078e0006 */
[----:B------:R-:W-:Y:S05]  /*d610*/  WARPSYNC.COLLECTIVE R2, `(.L_x_606) ;  /* 0x0000000002087348 */ /* 0x000fea0003c00000 */
[----:B------:R0:W1:Y:S02]  /*d620*/  SHFL.DOWN P4, R6, R3, R4, R7 ;  /* 0x0800000403067389 */ /* 0x0000640000080007 */
[----:B01----:R-:W-:Y:S05]  /*d630*/  ENDCOLLECTIVE ;  /* 0x000000000000791b */ /* 0x003fea0003800000 */
.L_x_606:
[----:B------:R-:W-:Y:S01]  /*d640*/  IMAD.MOV.U32 R68, RZ, RZ, R6 ;  /* 0x000000ffff447224 */ /* 0x000fe200078e0006 */
[----:B------:R-:W-:Y:S06]  /*d650*/  BRA `(.L_x_607) ;  /* 0xffffff68008c7947 */ /* 0x000fec000383ffff */
.L_x_436:
[----:B------:R-:W-:Y:S01]  /*d660*/  BSSY B0, `(.L_x_608) ;  /* 0x0000006000007945 */ /* 0x000fe20003800000 */
[----:B------:R-:W-:Y:S02]  /*d670*/  IMAD.MOV.U32 R4, RZ, RZ, 0x10 ;  /* 0x00000010ff047424 */ /* 0x000fe400078e00ff */
[----:B------:R-:W-:-:S07]  /*d680*/  IMAD.MOV.U32 R2, RZ, RZ, -0x1 ;  /* 0xffffffffff027424 */ /* 0x000fce00078e00ff */
[----:B01234-:R-:W-:Y:S05]  /*d690*/  WARPSYNC.COLLECTIVE R2, `(.L_x_609) ;  /* 0x0000000002087348 */ /* 0x01ffea0003c00000 */
[----:B------:R0:W0:Y:S02]  /*d6a0*/  SHFL.DOWN P4, R6, R3, R4, R7 ;  /* 0x0800000403067389 */ /* 0x0000240000080007 */
[----:B01234-:R-:W-:Y:S05]  /*d6b0*/  ENDCOLLECTIVE ;  /* 0x000000000000791b */ /* 0x01ffea0003800000 */
.L_x_609:
[----:B------:R-:W-:Y:S05]  /*d6c0*/  BSYNC B0 ;  /* 0x0000000000007941 */ /* 0x000fea0003800000 */
.L_x_608:
[----:B------:R-:W-:Y:S05]  /*d6d0*/  BRA `(.L_x_610) ;  /* 0xffffff6800747947 */ /* 0x000fea000383ffff */
.L_x_437:
[----:B------:R-:W-:Y:S01]  /*d6e0*/  BSSY B0, `(.L_x_611) ;  /* 0x0000006000007945 */ /* 0x000fe20003800000 */
[----:B------:R-:W-:Y:S01]  /*d6f0*/  PLOP3.LUT P4, PT, P0, PT, PT, 0x80, 0x8 ;  /* 0x000000000008781c */ /* 0x000fe2000078f070 */
[----:B------:R-:W-:-:S12]  /*d700*/  IMAD.MOV.U32 R2, RZ, RZ, -0x1 ;  /* 0xffffffffff027424 */ /* 0x000fd800078e00ff */
[----:B0-----:R-:W-:Y:S05]  /*d710*/  WARPSYNC.COLLECTIVE R2, `(.L_x_612) ;  /* 0x0000000002087348 */ /* 0x001fea0003c00000 */
[----:B------:R-:W-:Y:S01]  /*d720*/  VOTE.ALL P4, P4 ;  /* 0x0000000000ff7806 */ /* 0x000fe20002080000 */
[----:B0-----:R-:W-:-:S12]  /*d730*/  ENDCOLLECTIVE ;  /* 0x000000000000791b */ /* 0x001fd80003800000 */
.L_x_612:
[----:B------:R-:W-:Y:S05]  /*d740*/  BSYNC B0 ;  /* 0x0000000000007941 */ /* 0x000fea0003800000 */
.L_x_611:
[----:B------:R-:W-:Y:S01]  /*d750*/  PLOP3.LUT P0, PT, P4, PT, PT, 0x80, 0x8 ;  /* 0x000000000008781c */ /* 0x000fe2000270f070 */
[----:B------:R-:W-:-:S12]  /*d760*/  BRA `(.L_x_613) ;  /* 0xffffff6800987947 */ /* 0x000fd8000383ffff */
.L_x_439:
[----:B------:R-:W-:Y:S01]  /*d770*/  BSSY B0, `(.L_x_614) ;  /* 0x0000006000007945 */ /* 0x000fe20003800000 */
[----:B------:R-:W-:Y:S01]  /*d780*/  PLOP3.LUT P4, PT, P0, PT, PT, 0x8, 0x80 ;  /* 0x000000000080781c */ /* 0x000fe2000078e170 */
[----:B------:R-:W-:-:S12]  /*d790*/  IMAD.MOV.U32 R2, RZ, RZ, -0x1 ;  /* 0xffffffffff027424 */ /* 0x000fd800078e00ff */
[----:B0-----:R-:W-:Y:S05]  /*d7a0*/  WARPSYNC.COLLECTIVE R2, `(.L_x_615) ;  /* 0x0000000002087348 */ /* 0x001fea0003c00000 */
[----:B------:R-:W-:Y:S01]  /*d7b0*/  VOTE.ANY P4, P4 ;  /* 0x0000000000ff7806 */ /* 0x000fe20002080100 */
[----:B0-----:R-:W-:-:S12]  /*d7c0*/  ENDCOLLECTIVE ;  /* 0x000000000000791b */ /* 0x001fd80003800000 */
.L_x_615:
[----:B------:R-:W-:Y:S05]  /*d7d0*/  BSYNC B0 ;  /* 0x0000000000007941 */ /* 0x000fea0003800000 */
.L_x_614:
[----:B------:R-:W-:Y:S01]  /*d7e0*/  PLOP3.LUT P0, PT, P4, PT, PT, 0x80, 0x8 ;  /* 0x000000000008781c */ /* 0x000fe2000270f070 */
[----:B------:R-:W-:-:S12]  /*d7f0*/  BRA `(.L_x_616) ;  /* 0xffffff6800987947 */ /* 0x000fd8000383ffff */
.L_x_441:
[----:B------:R-:W-:Y:S01]  /*d800*/  BSSY B0, `(.L_x_617) ;  /* 0x0000006000007945 */ /* 0x000fe20003800000 */
[----:B------:R-:W-:Y:S01]  /*d810*/  PLOP3.LUT P4, PT, P0, PT, PT, 0x8, 0x80 ;  /* 0x000000000080781c */ /* 0x000fe2000078e170 */
[----:B------:R-:W-:-:S12]  /*d820*/  IMAD.MOV.U32 R2, RZ, RZ, -0x1 ;  /* 0xffffffffff027424 */ /* 0x000fd800078e00ff */
[----:B0-----:R-:W-:Y:S05]  /*d830*/  WARPSYNC.COLLECTIVE R2, `(.L_x_618) ;  /* 0x0000000002087348 */ /* 0x001fea0003c00000 */
[----:B------:R-:W-:Y:S01]  /*d840*/  VOTE.ANY R2, PT, P4 ;  /* 0x0000000000027806 */ /* 0x000fe200020e0100 */
[----:B0-----:R-:W-:Y:S06]  /*d850*/  ENDCOLLECTIVE ;  /* 0x000000000000791b */ /* 0x001fec0003800000 */
.L_x_618:
[----:B------:R-:W-:Y:S05]  /*d860*/  BSYNC B0 ;  /* 0x0000000000007941 */ /* 0x000fea0003800000 */
.L_x_617:
        /* <DEDUP_REMOVED lines=10> */
.L_x_619:
[----:B------:R-:W-:Y:S02]  /*d910*/  IMAD.MOV.U32 R3, RZ, RZ, R55 ;  /* 0x000000ffff037224 */ /* 0x000fe400078e0037 */
[----:B------:R-:W-:-:S07]  /*d920*/  IMAD.MOV.U32 R71, RZ, RZ, R6 ;  /* 0x000000ffff477224 */ /* 0x000fce00078e0006 */
[----:B------:R-:W-:Y:S05]  /*d930*/  WARPSYNC.COLLECTIVE R2, `(.L_x_620) ;  /* 0x0000000002087348 */ /* 0x000fea0003c00000 */
[----:B------:R0:W1:Y:S02]  /*d940*/  SHFL.DOWN P4, R6, R3, R4, R7 ;  /* 0x0800000403067389 */ /* 0x0000640000080007 */
[----:B01----:R-:W-:Y:S05]  /*d950*/  ENDCOLLECTIVE ;  /* 0x000000000000791b */ /* 0x003fea0003800000 */
.L_x_620:
[----:B------:R-:W-:Y:S02]  /*d960*/  IMAD.MOV.U32 R3, RZ, RZ, R54 ;  /* 0x000000ffff037224 */ /* 0x000fe400078e0036 */
[----:B------:R-:W-:-:S07]  /*d970*/  IMAD.MOV.U32 R68, RZ, RZ, R6 ;  /* 0x000000ffff447224 */ /* 0x000fce00078e0006 */
[----:B------:R-:W-:Y:S05]  /*d980*/  WARPSYNC.COLLECTIVE R2, `(.L_x_621) ;  /* 0x0000000002087348 */ /* 0x000fea0003c00000 */
[----:B------:R0:W1:Y:S02]  /*d990*/  SHFL.DOWN P4, R6, R3, R4, R7 ;  /* 0x0800000403067389 */ /* 0x0000640000080007 */
[----:B01----:R-:W-:Y:S05]  /*d9a0*/  ENDCOLLECTIVE ;  /* 0x000000000000791b */ /* 0x003fea0003800000 */
.L_x_621:
[----:B------:R-:W-:Y:S01]  /*d9b0*/  IMAD.MOV.U32 R70, RZ, RZ, R6 ;  /* 0x000000ffff467224 */ /* 0x000fe200078e0006 */
[----:B------:R-:W-:Y:S06]  /*d9c0*/  BRA `(.L_x_622) ;  /* 0xffffff6800607947 */ /* 0x000fec000383ffff */
.L_x_442:
[----:B------:R-:W-:Y:S01]  /*d9d0*/  BSSY B0, `(.L_x_623) ;  /* 0x0000006000007945 */ /* 0x000fe20003800000 */
[----:B------:R-:W-:Y:S02]  /*d9e0*/  IMAD.MOV.U32 R4, RZ, RZ, 0x1 ;  /* 0x00000001ff047424 */ /* 0x000fe400078e00ff */
[----:B------:R-:W-:-:S07]  /*d9f0*/  IMAD.MOV.U32 R2, RZ, RZ, -0x1 ;  /* 0xffffffffff027424 */ /* 0x000fce00078e00ff */
[----:B01234-:R-:W-:Y:S05]  /*da00*/  WARPSYNC.COLLECTIVE R2, `(.L_x_624) ;  /* 0x0000000002087348 */ /* 0x01ffea0003c00000 */
[----:B------:R0:W0:Y:S02]  /*da10*/  SHFL.DOWN P4, R6, R3, R4, R7 ;  /* 0x0800000403067389 */ /* 0x0000240000080007 */
[----:B01234-:R-:W-:Y:S05]  /*da20*/  ENDCOLLECTIVE ;  /* 0x000000000000791b */ /* 0x01ffea0003800000 */
.L_x_624:
[----:B------:R-:W-:Y:S05]  /*da30*/  BSYNC B0 ;  /* 0x0000000000007941 */ /* 0x000fea0003800000 */
.L_x_623:
[----:B------:R-:W-:Y:S05]  /*da40*/  BRA `(.L_x_625) ;  /* 0xffffff6800487947 */ /* 0x000fea000383ffff */
.L_x_443:
[----:B------:R-:W-:Y:S01]  /*da50*/  BSSY B0, `(.L_x_626) ;  /* 0x0000007000007945 */ /* 0x000fe20003800000 */
[----:B------:R-:W-:Y:S02]  /*da60*/  IMAD.MOV.U32 R3, RZ, RZ, R0 ;  /* 0x000000ffff037224 */ /* 0x000fe400078e0000 */
[----:B------:R-:W-:Y:S02]  /*da70*/  IMAD.MOV.U32 R4, RZ, RZ, 0x2 ;  /* 0x00000002ff047424 */ /* 0x000fe400078e00ff */
[----:B------:R-:W-:-:S07]  /*da80*/  IMAD.MOV.U32 R2, RZ, RZ, -0x1 ;  /* 0xffffffffff027424 */ /* 0x000fce00078e00ff */
[----:B0-----:R-:W-:Y:S05]  /*da90*/  WARPSYNC.COLLECTIVE R2, `(.L_x_627) ;  /* 0x0000000002087348 */ /* 0x001fea0003c00000 */
[----:B------:R1:W2:Y:S02]  /*daa0*/  SHFL.DOWN P4, R6, R3, R4, R7 ;  /* 0x0800000403067389 */ /* 0x0002a40000080007 */
[----:B012---:R-:W-:Y:S05]  /*dab0*/  ENDCOLLECTIVE ;  /* 0x000000000000791b */ /* 0x007fea0003800000 */
.L_x_627:
[----:B------:R-:W-:Y:S05]  /*dac0*/  BSYNC B0 ;  /* 0x0000000000007941 */ /* 0x000fea0003800000 */
.L_x_626:
[----:B------:R-:W-:Y:S02]  /*dad0*/  IMAD.MOV.U32 R3, RZ, RZ, R55 ;  /* 0x000000ffff037224 */ /* 0x000fe400078e0037 */
[----:B------:R-:W-:Y:S02]  /*dae0*/  IMAD.MOV.U32 R4, RZ, RZ, 0x2 ;  /* 0x00000002ff047424 */ /* 0x000fe400078e00ff */
[----:B------:R-:W-:Y:S02]  /*daf0*/  IMAD.MOV.U32 R2, RZ, RZ, -0x1 ;  /* 0xffffffffff027424 */ /* 0x000fe400078e00ff */
[----:B------:R-:W-:-:S07]  /*db00*/  IMAD.MOV.U32 R71, RZ, RZ, R6 ;  /* 0x000000ffff477224 */ /* 0x000fce00078e0006 */
[----:B------:R-:W-:Y:S05]  /*db10*/  WARPSYNC.COLLECTIVE R2, `(.L_x_628) ;  /* 0x0000000002087348 */ /* 0x000fea0003c00000 */
[----:B------:R0:W1:Y:S02]  /*db20*/  SHFL.DOWN P4, R6, R3, R4, R7 ;  /* 0x0800000403067389 */ /* 0x0000640000080007 */
[----:B01----:R-:W-:Y:S05]  /*db30*/  ENDCOLLECTIVE ;  /* 0x000000000000791b */ /* 0x003fea0003800000 */
.L_x_628:
[----:B------:R-:W-:Y:S02]  /*db40*/  IMAD.MOV.U32 R3, RZ, RZ, R54 ;  /* 0x000000ffff037224 */ /* 0x000fe400078e0036 */
[----:B------:R-:W-:-:S07]  /*db50*/  IMAD.MOV.U32 R68, RZ, RZ, R6 ;  /* 0x000000ffff447224 */ /* 0x000fce00078e0006 */
[----:B------:R-:W-:Y:S05]  /*db60*/  WARPSYNC.COLLECTIVE R2, `(.L_x_629) ;  /* 0x0000000002087348 */ /* 0x000fea0003c00000 */
[----:B------:R0:W1:Y:S02]  /*db70*/  SHFL.DOWN P4, R6, R3, R4, R7 ;  /* 0x0800000403067389 */ /* 0x0000640000080007 */
[----:B01----:R-:W-:Y:S05]  /*db80*/  ENDCOLLECTIVE ;  /* 0x000000000000791b */ /* 0x003fea0003800000 */
.L_x_629:
[----:B------:R-:W-:Y:S01]  /*db90*/  IMAD.MOV.U32 R70, RZ, RZ, R6 ;  /* 0x000000ffff467224 */ /* 0x000fe200078e0006 */
[----:B------:R-:W-:Y:S06]  /*dba0*/  BRA `(.L_x_630) ;  /* 0xffffff6800287947 */ /* 0x000fec000383ffff */
.L_x_444:
[----:B------:R-:W-:Y:S01]  /*dbb0*/  BSSY B0, `(.L_x_631) ;  /* 0x0000006000007945 */ /* 0x000fe20003800000 */
[----:B------:R-:W-:Y:S02]  /*dbc0*/  IMAD.MOV.U32 R4, RZ, RZ, 0x2 ;  /* 0x00000002ff047424 */ /* 0x000fe400078e00ff */
[----:B------:R-:W-:-:S07]  /*dbd0*/  IMAD.MOV.U32 R2, RZ, RZ, -0x1 ;  /* 0xffffffffff027424 */ /* 0x000fce00078e00ff */
[----:B01234-:R-:W-:Y:S05]  /*dbe0*/  WARPSYNC.COLLECTIVE R2, `(.L_x_632) ;  /* 0x0000000002087348 */ /* 0x01ffea0003c00000 */
[----:B------:R0:W0:Y:S02]  /*dbf0*/  SHFL.DOWN P4, R6, R3, R4, R7 ;  /* 0x0800000403067389 */ /* 0x0000240000080007 */
[----:B01234-:R-:W-:Y:S05]  /*dc00*/  ENDCOLLECTIVE ;  /* 0x000000000000791b */ /* 0x01ffea0003800000 */
.L_x_632:
[----:B------:R-:W-:Y:S05]  /*dc10*/  BSYNC B0 ;  /* 0x0000000000007941 */ /* 0x000fea0003800000 */
.L_x_631:
[----:B------:R-:W-:Y:S05]  /*dc20*/  BRA `(.L_x_633) ;  /* 0xffffff6800107947 */ /* 0x000fea000383ffff */
.L_x_445:
[----:B------:R-:W-:Y:S01]  /*dc30*/  BSSY B0, `(.L_x_634) ;  /* 0x0000007000007945 */ /* 0x000fe20003800000 */
[----:B------:R-:W-:Y:S02]  /*dc40*/  IMAD.MOV.U32 R3, RZ, RZ, R0 ;  /* 0x000000ffff037224 */ /* 0x000fe400078e0000 */
[----:B------:R-:W-:Y:S02]  /*dc50*/  IMAD.MOV.U32 R4, RZ, RZ, 0x4 ;  /* 0x00000004ff047424 */ /* 0x000fe400078e00ff */
[----:B------:R-:W-:-:S07]  /*dc60*/  IMAD.MOV.U32 R2, RZ, RZ, -0x1 ;  /* 0xffffffffff027424 */ /* 0x000fce00078e00ff */
[----:B0-----:R-:W-:Y:S05]  /*dc70*/  WARPSYNC.COLLECTIVE R2, `(.L_x_635) ;  /* 0x0000000002087348 */ /* 0x001fea0003c00000 */
[----:B------:R1:W2:Y:S02]  /*dc80*/  SHFL.DOWN P4, R6, R3, R4, R7 ;  /* 0x0800000403067389 */ /* 0x0002a40000080007 */
[----:B012---:R-:W-:Y:S05]  /*dc90*/  ENDCOLLECTIVE ;  /* 0x000000000000791b */ /* 0x007fea0003800000 */
.L_x_635:
[----:B------:R-:W-:Y:S05]  /*dca0*/  BSYNC B0 ;  /* 0x0000000000007941 */ /* 0x000fea0003800000 */
.L_x_634:
[----:B------:R-:W-:Y:S02]  /*dcb0*/  IMAD.MOV.U32 R3, RZ, RZ, R55 ;  /* 0x000000ffff037224 */ /* 0x000fe400078e0037 */
[----:B------:R-:W-:Y:S02]  /*dcc0*/  IMAD.MOV.U32 R4, RZ, RZ, 0x4 ;  /* 0x00000004ff047424 */ /* 0x000fe400078e00ff */
[----:B------:R-:W-:Y:S02]  /*dcd0*/  IMAD.MOV.U32 R2, RZ, RZ, -0x1 ;  /* 0xffffffffff027424 */ /* 0x000fe400078e00ff */
[----:B------:R-:W-:-:S07]  /*dce0*/  IMAD.MOV.U32 R71, RZ, RZ, R6 ;  /* 0x000000ffff477224 */ /* 0x000fce00078e0006 */
[----:B------:R-:W-:Y:S05]  /*dcf0*/  WARPSYNC.COLLECTIVE R2, `(.L_x_636) ;  /* 0x0000000002087348 */ /* 0x000fea0003c00000 */
[----:B------:R0:W1:Y:S02]  /*dd00*/  SHFL.DOWN P4, R6, R3, R4, R7 ;  /* 0x0800000403067389 */ /* 0x0000640000080007 */
[----:B01----:R-:W-:Y:S05]  /*dd10*/  ENDCOLLECTIVE ;  /* 0x000000000000791b */ /* 0x003fea0003800000 */
.L_x_636:
[----:B------:R-:W-:Y:S02]  /*dd20*/  IMAD.MOV.U32 R3, RZ, RZ, R54 ;  /* 0x000000ffff037224 */ /* 0x000fe400078e0036 */
[----:B------:R-:W-:-:S07]  /*dd30*/  IMAD.MOV.U32 R68, RZ, RZ, R6 ;  /* 0x000000ffff447224 */ /* 0x000fce00078e0006 */
[----:B------:R-:W-:Y:S05]  /*dd40*/  WARPSYNC.COLLECTIVE R2, `(.L_x_637) ;  /* 0x0000000002087348 */ /* 0x000fea0003c00000 */
[----:B------:R0:W1:Y:S02]  /*dd50*/  SHFL.DOWN P4, R6, R3, R4, R7 ;  /* 0x0800000403067389 */ /* 0x0000640000080007 */
[----:B01----:R-:W-:Y:S05]  /*dd60*/  ENDCOLLECTIVE ;  /* 0x000000000000791b */ /* 0x003fea0003800000 */
.L_x_637:
[----:B------:R-:W-:Y:S01]  /*dd70*/  IMAD.MOV.U32 R70, RZ, RZ, R6 ;  /* 0x000000ffff467224 */ /* 0x000fe200078e0006 */
[----:B------:R-:W-:Y:S06]  /*dd80*/  BRA `(.L_x_638) ;  /* 0xffffff6400f07947 */ /* 0x000fec000383ffff */
.L_x_446:
[----:B------:R-:W-:Y:S01]  /*dd90*/  BSSY B0, `(.L_x_639) ;  /* 0x0000006000007945 */ /* 0x000fe20003800000 */
[----:B------:R-:W-:Y:S02]  /*dda0*/  IMAD.MOV.U32 R4, RZ, RZ, 0x4 ;  /* 0x00000004ff047424 */ /* 0x000fe400078e00ff */
[----:B------:R-:W-:-:S07]  /*ddb0*/  IMAD.MOV.U32 R2, RZ, RZ, -0x1 ;  /* 0xffffffffff027424 */ /* 0x000fce00078e00ff */
[----:B01234-:R-:W-:Y:S05]  /*ddc0*/  WARPSYNC.COLLECTIVE R2, `(.L_x_640) ;  /* 0x0000000002087348 */ /* 0x01ffea0003c00000 */
[----:B------:R0:W0:Y:S02]  /*ddd0*/  SHFL.DOWN P4, R6, R3, R4, R7 ;  /* 0x0800000403067389 */ /* 0x0000240000080007 */
[----:B01234-:R-:W-:Y:S05]  /*dde0*/  ENDCOLLECTIVE ;  /* 0x000000000000791b */ /* 0x01ffea0003800000 */
.L_x_640:
[----:B------:R-:W-:Y:S05]  /*ddf0*/  BSYNC B0 ;  /* 0x0000000000007941 */ /* 0x000fea0003800000 */
.L_x_639:
[----:B------:R-:W-:Y:S05]  /*de00*/  BRA `(.L_x_641) ;  /* 0xffffff6400d87947 */ /* 0x000fea000383ffff */
.L_x_447:
[----:B------:R-:W-:Y:S01]  /*de10*/  BSSY B0, `(.L_x_642) ;  /* 0x0000007000007945 */ /* 0x000fe20003800000 */
[----:B------:R-:W-:Y:S02]  /*de20*/  IMAD.MOV.U32 R3, RZ, RZ, R0 ;  /* 0x000000ffff037224 */ /* 0x000fe400078e0000 */
[----:B------:R-:W-:Y:S02]  /*de30*/  IMAD.MOV.U32 R4, RZ, RZ, 0x8 ;  /* 0x00000008ff047424 */ /* 0x000fe400078e00ff */
[----:B------:R-:W-:-:S07]  /*de40*/  IMAD.MOV.U32 R2, RZ, RZ, -0x1 ;  /* 0xffffffffff027424 */ /* 0x000fce00078e00ff */
[----:B0-----:R-:W-:Y:S05]  /*de50*/  WARPSYNC.COLLECTIVE R2, `(.L_x_643) ;  /* 0x0000000002087348 */ /* 0x001fea0003c00000 */
[----:B------:R1:W2:Y:S02]  /*de60*/  SHFL.DOWN P4, R6, R3, R4, R7 ;  /* 0x0800000403067389 */ /* 0x0002a40000080007 */
[----:B012---:R-:W-:Y:S05]  /*de70*/  ENDCOLLECTIVE ;  /* 0x000000000000791b */ /* 0x007fea0003800000 */
.L_x_643:
[----:B------:R-:W-:Y:S05]  /*de80*/  BSYNC B0 ;  /* 0x0000000000007941 */ /* 0x000fea0003800000 */
.L_x_642:
[----:B------:R-:W-:Y:S02]  /*de90*/  IMAD.MOV.U32 R3, RZ, RZ, R55 ;  /* 0x000000ffff037224 */ /* 0x000fe400078e0037 */
[----:B------:R-:W-:Y:S02]  /*dea0*/  IMAD.MOV.U32 R4, RZ, RZ, 0x8 ;  /* 0x00000008ff047424 */ /* 0x000fe400078e00ff */
[----:B------:R-:W-:Y:S02]  /*deb0*/  IMAD.MOV.U32 R2, RZ, RZ, -0x1 ;  /* 0xffffffffff027424 */ /* 0x000fe400078e00ff */
[----:B------:R-:W-:-:S07]  /*dec0*/  IMAD.MOV.U32 R71, RZ, RZ, R6 ;  /* 0x000000ffff477224 */ /* 0x000fce00078e0006 */
[----:B------:R-:W-:Y:S05]  /*ded0*/  WARPSYNC.COLLECTIVE R2, `(.L_x_644) ;  /* 0x0000000002087348 */ /* 0x000fea0003c00000 */
[----:B------:R0:W1:Y:S02]  /*dee0*/  SHFL.DOWN P4, R6, R3, R4, R7 ;  /* 0x0800000403067389 */ /* 0x0000640000080007 */
[----:B01----:R-:W-:Y:S05]  /*def0*/  ENDCOLLECTIVE ;  /* 0x000000000000791b */ /* 0x003fea0003800000 */
.L_x_644:
[----:B------:R-:W-:Y:S02]  /*df00*/  IMAD.MOV.U32 R3, RZ, RZ, R54 ;  /* 0x000000ffff037224 */ /* 0x000fe400078e0036 */
[----:B------:R-:W-:-:S07]  /*df10*/  IMAD.MOV.U32 R68, RZ, RZ, R6 ;  /* 0x000000ffff447224 */ /* 0x000fce00078e0006 */
[----:B------:R-:W-:Y:S05]  /*df20*/  WARPSYNC.COLLECTIVE R2, `(.L_x_645) ;  /* 0x0000000002087348 */ /* 0x000fea0003c00000 */
[----:B------:R0:W1:Y:S02]  /*df30*/  SHFL.DOWN P4, R6, R3, R4, R7 ;  /* 0x0800000403067389 */ /* 0x0000640000080007 */
[----:B01----:R-:W-:Y:S05]  /*df40*/  ENDCOLLECTIVE ;  /* 0x000000000000791b */ /* 0x003fea0003800000 */
.L_x_645:
[----:B------:R-:W-:Y:S01]  /*df50*/  IMAD.MOV.U32 R70, RZ, RZ, R6 ;  /* 0x000000ffff467224 */ /* 0x000fe200078e0006 */
[----:B------:R-:W-:Y:S06]  /*df60*/  BRA `(.L_x_646) ;  /* 0xffffff6400b87947 */ /* 0x000fec000383ffff */
.L_x_448:
[----:B------:R-:W-:Y:S01]  /*df70*/  BSSY B0, `(.L_x_647) ;  /* 0x0000006000007945 */ /* 0x000fe20003800000 */
[----:B------:R-:W-:Y:S02]  /*df80*/  IMAD.MOV.U32 R4, RZ, RZ, 0x8 ;  /* 0x00000008ff047424 */ /* 0x000fe400078e00ff */
[----:B------:R-:W-:-:S07]  /*df90*/  IMAD.MOV.U32 R2, RZ, RZ, -0x1 ;  /* 0xffffffffff027424 */ /* 0x000fce00078e00ff */
[----:B01234-:R-:W-:Y:S05]  /*dfa0*/  WARPSYNC.COLLECTIVE R2, `(.L_x_648) ;  /* 0x0000000002087348 */ /* 0x01ffea0003c00000 */
[----:B------:R0:W0:Y:S02]  /*dfb0*/  SHFL.DOWN P4, R6, R3, R4, R7 ;  /* 0x0800000403067389 */ /* 0x0000240000080007 */
[----:B01234-:R-:W-:Y:S05]  /*dfc0*/  ENDCOLLECTIVE ;  /* 0x000000000000791b */ /* 0x01ffea0003800000 */
.L_x_648:
[----:B------:R-:W-:Y:S05]  /*dfd0*/  BSYNC B0 ;  /* 0x0000000000007941 */ /* 0x000fea0003800000 */
.L_x_647:
[----:B------:R-:W-:Y:S05]  /*dfe0*/  BRA `(.L_x_649) ;  /* 0xffffff6400a07947 */ /* 0x000fea000383ffff */
.L_x_449:
[----:B------:R-:W-:Y:S01]  /*dff0*/  BSSY B0, `(.L_x_650) ;  /* 0x0000007000007945 */ /* 0x000fe20003800000 */
[----:B------:R-:W-:Y:S02]  /*e000*/  IMAD.MOV.U32 R3, RZ, RZ, R0 ;  /* 0x000000ffff037224 */ /* 0x000fe400078e0000 */
[----:B------:R-:W-:Y:S02]  /*e010*/  IMAD.MOV.U32 R4, RZ, RZ, 0x10 ;  /* 0x00000010ff047424 */ /* 0x000fe400078e00ff */
[----:B------:R-:W-:-:S07]  /*e020*/  IMAD.MOV.U32 R2, RZ, RZ, -0x1 ;  /* 0xffffffffff027424 */ /* 0x000fce00078e00ff */
[----:B0-----:R-:W-:Y:S05]  /*e030*/  WARPSYNC.COLLECTIVE R2, `(.L_x_651) ;  /* 0x0000000002087348 */ /* 0x001fea0003c00000 */
[----:B------:R1:W2:Y:S02]  /*e040*/  SHFL.DOWN P4, R6, R3, R4, R7 ;  /* 0x0800000403067389 */ /* 0x0002a40000080007 */
[----:B012---:R-:W-:Y:S05]  /*e050*/  ENDCOLLECTIVE ;  /* 0x000000000000791b */ /* 0x007fea0003800000 */
.L_x_651:
[----:B------:R-:W-:Y:S05]  /*e060*/  BSYNC B0 ;  /* 0x0000000000007941 */ /* 0x000fea0003800000 */
.L_x_650:
[----:B------:R-:W-:Y:S02]  /*e070*/  IMAD.MOV.U32 R3, RZ, RZ, R55 ;  /* 0x000000ffff037224 */ /* 0x000fe400078e0037 */
[----:B------:R-:W-:Y:S02]  /*e080*/  IMAD.MOV.U32 R4, RZ, RZ, 0x10 ;  /* 0x00000010ff047424 */ /* 0x000fe400078e00ff */
[----:B------:R-:W-:Y:S02]  /*e090*/  IMAD.MOV.U32 R2, RZ, RZ, -0x1 ;  /* 0xffffffffff027424 */ /* 0x000fe400078e00ff */
[----:B------:R-:W-:-:S07]  /*e0a0*/  IMAD.MOV.U32 R71, RZ, RZ, R6 ;  /* 0x000000ffff477224 */ /* 0x000fce00078e0006 */
[----:B------:R-:W-:Y:S05]  /*e0b0*/  WARPSYNC.COLLECTIVE R2, `(.L_x_652) ;  /* 0x0000000002087348 */ /* 0x000fea0003c00000 */
[----:B------:R0:W1:Y:S02]  /*e0c0*/  SHFL.DOWN P4, R6, R3, R4, R7 ;  /* 0x0800000403067389 */ /* 0x0000640000080007 */
[----:B01----:R-:W-:Y:S05]  /*e0d0*/  ENDCOLLECTIVE ;  /* 0x000000000000791b */ /* 0x003fea0003800000 */
.L_x_652:
[----:B------:R-:W-:Y:S02]  /*e0e0*/  IMAD.MOV.U32 R3, RZ, RZ, R54 ;  /* 0x000000ffff037224 */ /* 0x000fe400078e0036 */
[----:B------:R-:W-:-:S07]  /*e0f0*/  IMAD.MOV.U32 R68, RZ, RZ, R6 ;  /* 0x000000ffff447224 */ /* 0x000fce00078e0006 */
[----:B------:R-:W-:Y:S05]  /*e100*/  WARPSYNC.COLLECTIVE R2, `(.L_x_653) ;  /* 0x0000000002087348 */ /* 0x000fea0003c00000 */
[----:B------:R0:W1:Y:S02]  /*e110*/  SHFL.DOWN P4, R6, R3, R4, R7 ;  /* 0x0800000403067389 */ /* 0x0000640000080007 */
[----:B01----:R-:W-:Y:S05]  /*e120*/  ENDCOLLECTIVE ;  /* 0x000000000000791b */ /* 0x003fea0003800000 */
.L_x_653:
[----:B------:R-:W-:Y:S01]  /*e130*/  IMAD.MOV.U32 R70, RZ, RZ, R6 ;  /* 0x000000ffff467224 */ /* 0x000fe200078e0006 */
[----:B------:R-:W-:Y:S06]  /*e140*/  BRA `(.L_x_654) ;  /* 0xffffff6400807947 */ /* 0x000fec000383ffff */
.L_x_450:
[----:B------:R-:W-:Y:S01]  /*e150*/  BSSY B0, `(.L_x_655) ;  /* 0x0000006000007945 */ /* 0x000fe20003800000 */
[----:B------:R-:W-:Y:S02]  /*e160*/  IMAD.MOV.U32 R4, RZ, RZ, 0x10 ;  /* 0x00000010ff047424 */ /* 0x000fe400078e00ff */
[----:B------:R-:W-:-:S07]  /*e170*/  IMAD.MOV.U32 R2, RZ, RZ, -0x1 ;  /* 0xffffffffff027424 */ /* 0x000fce00078e00ff */
[----:B01234-:R-:W-:Y:S05]  /*e180*/  WARPSYNC.COLLECTIVE R2, `(.L_x_656) ;  /* 0x0000000002087348 */ /* 0x01ffea0003c00000 */
[----:B------:R0:W0:Y:S02]  /*e190*/  SHFL.DOWN P4, R6, R3, R4, R7 ;  /* 0x0800000403067389 */ /* 0x0000240000080007 */
[----:B01234-:R-:W-:Y:S05]  /*e1a0*/  ENDCOLLECTIVE ;  /* 0x000000000000791b */ /* 0x01ffea0003800000 */
.L_x_656:
[----:B------:R-:W-:Y:S05]  /*e1b0*/  BSYNC B0 ;  /* 0x0000000000007941 */ /* 0x000fea0003800000 */
.L_x_655:
[----:B------:R-:W-:Y:S05]  /*e1c0*/  BRA `(.L_x_657) ;  /* 0xffffff6400687947 */ /* 0x000fea000383ffff */
.L_x_451:
[----:B------:R-:W-:Y:S01]  /*e1d0*/  BSSY B0, `(.L_x_658) ;  /* 0x0000006000007945 */ /* 0x000fe20003800000 */
[----:B------:R-:W-:Y:S01]  /*e1e0*/  PLOP3.LUT P4, PT, P0, PT, PT, 0x80, 0x8 ;  /* 0x000000000008781c */ /* 0x000fe2000078f070 */
[----:B------:R-:W-:-:S12]  /*e1f0*/  IMAD.MOV.U32 R2, RZ, RZ, -0x1 ;  /* 0xffffffffff027424 */ /* 0x000fd800078e00ff */
[----:B0-----:R-:W-:Y:S05]  /*e200*/  WARPSYNC.COLLECTIVE R2, `(.L_x_659) ;  /* 0x0000000002087348 */ /* 0x001fea0003c00000 */
[----:B------:R-:W-:Y:S01]  /*e210*/  VOTE.ALL P4, P4 ;  /* 0x0000000000ff7806 */ /* 0x000fe20002080000 */
[----:B0-----:R-:W-:-:S12]  /*e220*/  ENDCOLLECTIVE ;  /* 0x000000000000791b */ /* 0x001fd80003800000 */
.L_x_659:
[----:B------:R-:W-:Y:S05]  /*e230*/  BSYNC B0 ;  /* 0x0000000000007941 */ /* 0x000fea0003800000 */
.L_x_658:
[----:B------:R-:W-:Y:S01]  /*e240*/  PLOP3.LUT P0, PT, P4, PT, PT, 0x80, 0x8 ;  /* 0x000000000008781c */ /* 0x000fe2000270f070 */
[----:B------:R-:W-:-:S12]  /*e250*/  BRA `(.L_x_660) ;  /* 0xffffff6400947947 */ /* 0x000fd8000383ffff */
.L_x_509:
[----:B------:R-:W-:Y:S01]  /*e260*/  BSSY B0, `(.L_x_661) ;  /* 0x0000006000007945 */ /* 0x000fe20003800000 */
[----:B------:R-:W-:Y:S01]  /*e270*/  PLOP3.LUT P4, PT, P4, PT, PT, 0x8, 0x80 ;  /* 0x000000000080781c */ /* 0x000fe2000278e170 */
[----:B------:R-:W-:-:S12]  /*e280*/  IMAD.MOV.U32 R2, RZ, RZ, -0x1 ;  /* 0xffffffffff027424 */ /* 0x000fd800078e00ff */
[----:B--23--:R-:W-:Y:S05]  /*e290*/  WARPSYNC.COLLECTIVE R2, `(.L_x_662) ;  /* 0x0000000002087348 */ /* 0x00cfea0003c00000 */
[----:B------:R-:W-:Y:S01]  /*e2a0*/  VOTE.ANY P4, P4 ;  /* 0x0000000000ff7806 */ /* 0x000fe20002080100 */
[----:B--23--:R-:W-:-:S12]  /*e2b0*/  ENDCOLLECTIVE ;  /* 0x000000000000791b */ /* 0x00cfd80003800000 */
.L_x_662:
[----:B------:R-:W-:Y:S05]  /*e2c0*/  BSYNC B0 ;  /* 0x0000000000007941 */ /* 0x000fea0003800000 */
.L_x_661:
[----:B------:R-:W-:Y:S05]  /*e2d0*/  BRA `(.L_x_663) ;  /* 0xffffffc000b07947 */ /* 0x000fea000383ffff */
.L_x_511:
[----:B------:R-:W0:Y:S01]  /*e2e0*/  S2R R64, SR_GEMASK ;  /* 0x0000000000407919 */ /* 0x000e220000003c00 */
[----:B------:R-:W-:Y:S01]  /*e2f0*/  BSSY B0, `(.L_x_664) ;  /* 0x0000006000007945 */ /* 0x000fe20003800000 */
[----:B------:R-:W-:Y:S01]  /*e300*/  PLOP3.LUT P4, PT, P4, PT, PT, 0x8, 0x80 ;  /* 0x000000000080781c */ /* 0x000fe2000278e170 */
[----:B------:R-:W-:-:S12]  /*e310*/  IMAD.MOV.U32 R2, RZ, RZ, -0x1 ;  /* 0xffffffffff027424 */ /* 0x000fd800078e00ff */
[----:B0-23--:R-:W-:Y:S05]  /*e320*/  WARPSYNC.COLLECTIVE R2, `(.L_x_665) ;  /* 0x0000000002087348 */ /* 0x00dfea0003c00000 */
[----:B------:R-:W-:Y:S01]  /*e330*/  VOTE.ANY R2, PT, P4 ;  /* 0x0000000000027806 */ /* 0x000fe200020e0100 */
[----:B0-23--:R-:W-:Y:S06]  /*e340*/  ENDCOLLECTIVE ;  /* 0x000000000000791b */ /* 0x00dfec0003800000 */
.L_x_665:
[----:B------:R-:W-:Y:S05]  /*e350*/  BSYNC B0 ;  /* 0x0000000000007941 */ /* 0x000fea0003800000 */
.L_x_664:
        /* <DEDUP_REMOVED lines=10> */
.L_x_666:
[----:B------:R-:W-:Y:S02]  /*e400*/  IMAD.MOV.U32 R3, RZ, RZ, R59 ;  /* 0x000000ffff037224 */ /* 0x000fe400078e003b */
[----:B------:R-:W-:-:S07]  /*e410*/  IMAD.MOV.U32 R29, RZ, RZ, R6 ;  /* 0x000000ffff1d7224 */ /* 0x000fce00078e0006 */
[----:B------:R-:W-:Y:S05]  /*e420*/  WARPSYNC.COLLECTIVE R2, `(.L_x_667) ;  /* 0x0000000002087348 */ /* 0x000fea0003c00000 */
[----:B------:R0:W1:Y:S02]  /*e430*/  SHFL.DOWN P4, R6, R3, R4, R7 ;  /* 0x0800000403067389 */ /* 0x0000640000080007 */
[----:B01----:R-:W-:Y:S05]  /*e440*/  ENDCOLLECTIVE ;  /* 0x000000000000791b */ /* 0x003fea0003800000 */
.L_x_667:
[----:B------:R-:W-:Y:S02]  /*e450*/  IMAD.MOV.U32 R3, RZ, RZ, R57 ;  /* 0x000000ffff037224 */ /* 0x000fe400078e0039 */
[----:B------:R-:W-:-:S07]  /*e460*/  IMAD.MOV.U32 R28, RZ, RZ, R6 ;  /* 0x000000ffff1c7224 */ /* 0x000fce00078e0006 */
[----:B------:R-:W-:Y:S05]  /*e470*/  WARPSYNC.COLLECTIVE R2, `(.L_x_668) ;  /* 0x0000000002087348 */ /* 0x000fea0003c00000 */
[----:B------:R0:W1:Y:S02]  /*e480*/  SHFL.DOWN P4, R6, R3, R4, R7 ;  /* 0x0800000403067389 */ /* 0x0000640000080007 */
[----:B01----:R-:W-:Y:S05]  /*e490*/  ENDCOLLECTIVE ;  /* 0x000000000000791b */ /* 0x003fea0003800000 */
.L_x_668:
[----:B------:R-:W-:Y:S05]  /*e4a0*/  BRA `(.L_x_669) ;  /* 0xffffffc0007c7947 */ /* 0x000fea000383ffff */
.L_x_512:
[----:B------:R-:W-:Y:S01]  /*e4b0*/  BSSY B0, `(.L_x_670) ;  /* 0x0000006000007945 */ /* 0x000fe20003800000 */
[----:B------:R-:W-:Y:S02]  /*e4c0*/  IMAD.MOV.U32 R4, RZ, RZ, 0x1 ;  /* 0x00000001ff047424 */ /* 0x000fe400078e00ff */
[----:B------:R-:W-:-:S07]  /*e4d0*/  IMAD.MOV.U32 R2, RZ, RZ, -0x1 ;  /* 0xffffffffff027424 */ /* 0x000fce00078e00ff */
[----:B--23--:R-:W-:Y:S05]  /*e4e0*/  WARPSYNC.COLLECTIVE R2, `(.L_x_671) ;  /* 0x0000000002087348 */ /* 0x00cfea0003c00000 */
[----:B------:R0:W1:Y:S02]  /*e4f0*/  SHFL.DOWN P4, R6, R3, R4, R7 ;  /* 0x0800000403067389 */ /* 0x0000640000080007 */
[----:B0123--:R-:W-:Y:S05]  /*e500*/  ENDCOLLECTIVE ;  /* 0x000000000000791b */ /* 0x00ffea0003800000 */
.L_x_671:
[----:B------:R-:W-:Y:S05]  /*e510*/  BSYNC B0 ;  /* 0x0000000000007941 */ /* 0x000fea0003800000 */
.L_x_670:
[----:B------:R-:W-:Y:S05]  /*e520*/  BRA `(.L_x_672) ;  /* 0xffffffc000807947 */ /* 0x000fea000383ffff */
.L_x_513:
[----:B------:R-:W-:Y:S01]  /*e530*/  BSSY B0, `(.L_x_673) ;  /* 0x0000007000007945 */ /* 0x000fe20003800000 */
[----:B------:R-:W-:Y:S02]  /*e540*/  IMAD.MOV.U32 R3, RZ, RZ, R58 ;  /* 0x000000ffff037224 */ /* 0x000fe400078e003a */
[----:B------:R-:W-:Y:S02]  /*e550*/  IMAD.MOV.U32 R4, RZ, RZ, 0x2 ;  /* 0x00000002ff047424 */ /* 0x000fe400078e00ff */
[----:B------:R-:W-:-:S07]  /*e560*/  IMAD.MOV.U32 R2, RZ, RZ, -0x1 ;  /* 0xffffffffff027424 */ /* 0x000fce00078e00ff */
[----:B--23--:R-:W-:Y:S05]  /*e570*/  WARPSYNC.COLLECTIVE R2, `(.L_x_674) ;  /* 0x0000000002087348 */ /* 0x00cfea0003c00000 */
[----:B------:R0:W1:Y:S02]  /*e580*/  SHFL.DOWN P4, R6, R3, R4, R7 ;  /* 0x0800000403067389 */ /* 0x0000640000080007 */
[----:B0123--:R-:W-:Y:S05]  /*e590*/  ENDCOLLECTIVE ;  /* 0x000000000000791b */ /* 0x00ffea0003800000 */
.L_x_674:
[----:B------:R-:W-:Y:S05]  /*e5a0*/  BSYNC B0 ;  /* 0x0000000000007941 */ /* 0x000fea0003800000 */
.L_x_673:
[----:B------:R-:W-:Y:S02]  /*e5b0*/  IMAD.MOV.U32 R3, RZ, RZ, R59 ;  /* 0x000000ffff037224 */ /* 0x000fe400078e003b */
[----:B------:R-:W-:Y:S02]  /*e5c0*/  IMAD.MOV.U32 R4, RZ, RZ, 0x2 ;  /* 0x00000002ff047424 */ /* 0x000fe400078e00ff */
[----:B------:R-:W-:Y:S02]  /*e5d0*/  IMAD.MOV.U32 R2, RZ, RZ, -0x1 ;  /* 0xffffffffff027424 */ /* 0x000fe400078e00ff */
[----:B------:R-:W-:-:S07]  /*e5e0*/  IMAD.MOV.U32 R29, RZ, RZ, R6 ;  /* 0x000000ffff1d7224 */ /* 0x000fce00078e0006 */
[----:B------:R-:W-:Y:S05]  /*e5f0*/  WARPSYNC.COLLECTIVE R2, `(.L_x_675) ;  /* 0x0000000002087348 */ /* 0x000fea0003c00000 */
[----:B------:R0:W1:Y:S02]  /*e600*/  SHFL.DOWN P4, R6, R3, R4, R7 ;  /* 0x0800000403067389 */ /* 0x0000640000080007 */
[----:B01----:R-:W-:Y:S05]  /*e610*/  ENDCOLLECTIVE ;  /* 0x000000000000791b */ /* 0x003fea0003800000 */
.L_x_675:
[----:B------:R-:W-:Y:S02]  /*e620*/  IMAD.MOV.U32 R3, RZ, RZ, R57 ;  /* 0x000000ffff037224 */ /* 0x000fe400078e0039 */
[----:B------:R-:W-:-:S07]  /*e630*/  IMAD.MOV.U32 R28, RZ, RZ, R6 ;  /* 0x000000ffff1c7224 */ /* 0x000fce00078e0006 */
[----:B------:R-:W-:Y:S05]  /*e640*/  WARPSYNC.COLLECTIVE R2, `(.L_x_676) ;  /* 0x0000000002087348 */ /* 0x000fea0003c00000 */
[----:B------:R0:W1:Y:S02]  /*e650*/  SHFL.DOWN P4, R6, R3, R4, R7 ;  /* 0x0800000403067389 */ /* 0x0000640000080007 */
[----:B01----:R-:W-:Y:S05]  /*e660*/  ENDCOLLECTIVE ;  /* 0x000000000000791b */ /* 0x003fea0003800000 */
.L_x_676:
[----:B------:R-:W-:Y:S05]  /*e670*/  BRA `(.L_x_677) ;  /* 0xffffffc000487947 */ /* 0x000fea000383ffff */
.L_x_514:
[----:B------:R-:W-:Y:S01]  /*e680*/  BSSY B0, `(.L_x_678) ;  /* 0x0000006000007945 */ /* 0x000fe20003800000 */
[----:B------:R-:W-:Y:S02]  /*e690*/  IMAD.MOV.U32 R4, RZ, RZ, 0x2 ;  /* 0x00000002ff047424 */ /* 0x000fe400078e00ff */
[----:B------:R-:W-:-:S07]  /*e6a0*/  IMAD.MOV.U32 R2, RZ, RZ, -0x1 ;  /* 0xffffffffff027424 */ /* 0x000fce00078e00ff */
[----:B--23--:R-:W-:Y:S05]  /*e6b0*/  WARPSYNC.COLLECTIVE R2, `(.L_x_679) ;  /* 0x0000000002087348 */ /* 0x00cfea0003c00000 */
[----:B------:R0:W1:Y:S02]  /*e6c0*/  SHFL.DOWN P4, R6, R3, R4, R7 ;  /* 0x0800000403067389 */ /* 0x0000640000080007 */
[----:B0123--:R-:W-:Y:S05]  /*e6d0*/  ENDCOLLECTIVE ;  /* 0x000000000000791b */ /* 0x00ffea0003800000 */
.L_x_679:
[----:B------:R-:W-:Y:S05]  /*e6e0*/  BSYNC B0 ;  /* 0x0000000000007941 */ /* 0x000fea0003800000 */
.L_x_678:
[----:B------:R-:W-:Y:S05]  /*e6f0*/  BRA `(.L_x_680) ;  /* 0xffffffc0004c7947 */ /* 0x000fea000383ffff */
.L_x_515:
[----:B------:R-:W-:Y:S01]  /*e700*/  BSSY B0, `(.L_x_681) ;  /* 0x0000007000007945 */ /* 0x000fe20003800000 */
[----:B------:R-:W-:Y:S02]  /*e710*/  IMAD.MOV.U32 R3, RZ, RZ, R58 ;  /* 0x000000ffff037224 */ /* 0x000fe400078e003a */
[----:B------:R-:W-:Y:S02]  /*e720*/  IMAD.MOV.U32 R4, RZ, RZ, 0x4 ;  /* 0x00000004ff047424 */ /* 0x000fe400078e00ff */
[----:B------:R-:W-:-:S07]  /*e730*/  IMAD.MOV.U32 R2, RZ, RZ, -0x1 ;  /* 0xffffffffff027424 */ /* 0x000fce00078e00ff */
[----:B--23--:R-:W-:Y:S05]  /*e740*/  WARPSYNC.COLLECTIVE R2, `(.L_x_682) ;  /* 0x0000000002087348 */ /* 0x00cfea0003c00000 */
[----:B------:R0:W1:Y:S02]  /*e750*/  SHFL.DOWN P4, R6, R3, R4, R7 ;  /* 0x0800000403067389 */ /* 0x0000640000080007 */
[----:B0123--:R-:W-:Y:S05]  /*e760*/  ENDCOLLECTIVE ;  /* 0x000000000000791b */ /* 0x00ffea0003800000 */
.L_x_682:
[----:B------:R-:W-:Y:S05]  /*e770*/  BSYNC B0 ;  /* 0x0000000000007941 */ /* 0x000fea0003800000 */
.L_x_681:
[----:B------:R-:W-:Y:S02]  /*e780*/  IMAD.MOV.U32 R3, RZ, RZ, R59 ;  /* 0x000000ffff037224 */ /* 0x000fe400078e003b */
[----:B------:R-:W-:Y:S02]  /*e790*/  IMAD.MOV.U32 R4, RZ, RZ, 0x4 ;  /* 0x00000004ff047424 */ /* 0x000fe400078e00ff */
[----:B------:R-:W-:Y:S02]  /*e7a0*/  IMAD.MOV.U32 R2, RZ, RZ, -0x1 ;  /* 0xffffffffff027424 */ /* 0x000fe400078e00ff */
[----:B------:R-:W-:-:S07]  /*e7b0*/  IMAD.MOV.U32 R29, RZ, RZ, R6 ;  /* 0x000000ffff1d7224 */ /* 0x000fce00078e0006 */
[----:B------:R-:W-:Y:S05]  /*e7c0*/  WARPSYNC.COLLECTIVE R2, `(.L_x_683) ;  /* 0x0000000002087348 */ /* 0x000fea0003c00000 */
[----:B------:R0:W1:Y:S02]  /*e7d0*/  SHFL.DOWN P4, R6, R3, R4, R7 ;  /* 0x0800000403067389 */ /* 0x0000640000080007 */
[----:B01----:R-:W-:Y:S05]  /*e7e0*/  ENDCOLLECTIVE ;  /* 0x000000000000791b */ /* 0x003fea0003800000 */
.L_x_683:
[----:B------:R-:W-:Y:S02]  /*e7f0*/  IMAD.MOV.U32 R3, RZ, RZ, R57 ;  /* 0x000000ffff037224 */ /* 0x000fe400078e0039 */
[----:B------:R-:W-:-:S07]  /*e800*/  IMAD.MOV.U32 R28, RZ, RZ, R6 ;  /* 0x000000ffff1c7224 */ /* 0x000fce00078e0006 */
[----:B------:R-:W-:Y:S05]  /*e810*/  WARPSYNC.COLLECTIVE R2, `(.L_x_684) ;  /* 0x0000000002087348 */ /* 0x000fea0003c00000 */
[----:B------:R0:W1:Y:S02]  /*e820*/  SHFL.DOWN P4, R6, R3, R4, R7 ;  /* 0x0800000403067389 */ /* 0x0000640000080007 */
[----:B01----:R-:W-:Y:S05]  /*e830*/  ENDCOLLECTIVE ;  /* 0x000000000000791b */ /* 0x003fea0003800000 */
.L_x_684:
[----:B------:R-:W-:Y:S05]  /*e840*/  BRA `(.L_x_685) ;  /* 0xffffffc000187947 */ /* 0x000fea000383ffff */
.L_x_516:
[----:B------:R-:W-:Y:S01]  /*e850*/  BSSY B0, `(.L_x_686) ;  /* 0x0000006000007945 */ /* 0x000fe20003800000 */
[----:B------:R-:W-:Y:S02]  /*e860*/  IMAD.MOV.U32 R4, RZ, RZ, 0x4 ;  /* 0x00000004ff047424 */ /* 0x000fe400078e00ff */
[----:B------:R-:W-:-:S07]  /*e870*/  IMAD.MOV.U32 R2, RZ, RZ, -0x1 ;  /* 0xffffffffff027424 */ /* 0x000fce00078e00ff */
[----:B--23--:R-:W-:Y:S05]  /*e880*/  WARPSYNC.COLLECTIVE R2, `(.L_x_687) ;  /* 0x0000000002087348 */ /* 0x00cfea0003c00000 */
[----:B------:R0:W1:Y:S02]  /*e890*/  SHFL.DOWN P4, R6, R3, R4, R7 ;  /* 0x0800000403067389 */ /* 0x0000640000080007 */
[----:B0123--:R-:W-:Y:S05]  /*e8a0*/  ENDCOLLECTIVE ;  /* 0x000000000000791b */ /* 0x00ffea0003800000 */
.L_x_687:
[----:B------:R-:W-:Y:S05]  /*e8b0*/  BSYNC B0 ;  /* 0x0000000000007941 */ /* 0x000fea0003800000 */
.L_x_686:
[----:B------:R-:W-:Y:S05]  /*e8c0*/  BRA `(.L_x_688) ;  /* 0xffffffc0001c7947 */ /* 0x000fea000383ffff */
.L_x_517:
[----:B------:R-:W-:Y:S01]  /*e8d0*/  BSSY B0, `(.L_x_689) ;  /* 0x0000007000007945 */ /* 0x000fe20003800000 */
[----:B------:R-:W-:Y:S02]  /*e8e0*/  IMAD.MOV.U32 R3, RZ, RZ, R58 ;  /* 0x000000ffff037224 */ /* 0x000fe400078e003a */
[----:B------:R-:W-:Y:S02]  /*e8f0*/  IMAD.MOV.U32 R4, RZ, RZ, 0x8 ;  /* 0x00000008ff047424 */ /* 0x000fe400078e00ff */
[----:B------:R-:W-:-:S07]  /*e900*/  IMAD.MOV.U32 R2, RZ, RZ, -0x1 ;  /* 0xffffffffff027424 */ /* 0x000fce00078e00ff */
[----:B--23--:R-:W-:Y:S05]  /*e910*/  WARPSYNC.COLLECTIVE R2, `(.L_x_690) ;  /* 0x0000000002087348 */ /* 0x00cfea0003c00000 */
[----:B------:R0:W1:Y:S02]  /*e920*/  SHFL.DOWN P4, R6, R3, R4, R7 ;  /* 0x0800000403067389 */ /* 0x0000640000080007 */
[----:B0123--:R-:W-:Y:S05]  /*e930*/  ENDCOLLECTIVE ;  /* 0x000000000000791b */ /* 0x00ffea0003800000 */
.L_x_690:
[----:B------:R-:W-:Y:S05]  /*e940*/  BSYNC B0 ;  /* 0x0000000000007941 */ /* 0x000fea0003800000 */
.L_x_689:
[----:B------:R-:W-:Y:S02]  /*e950*/  IMAD.MOV.U32 R3, RZ, RZ, R59 ;  /* 0x000000ffff037224 */ /* 0x000fe400078e003b */
[----:B------:R-:W-:Y:S02]  /*e960*/  IMAD.MOV.U32 R4, RZ, RZ, 0x8 ;  /* 0x00000008ff047424 */ /* 0x000fe400078e00ff */
[----:B------:R-:W-:Y:S02]  /*e970*/  IMAD.MOV.U32 R2, RZ, RZ, -0x1 ;  /* 0xffffffffff027424 */ /* 0x000fe400078e00ff */
[----:B------:R-:W-:-:S07]  /*e980*/  IMAD.MOV.U32 R29, RZ, RZ, R6 ;  /* 0x000000ffff1d7224 */ /* 0x000fce00078e0006 */
[----:B------:R-:W-:Y:S05]  /*e990*/  WARPSYNC.COLLECTIVE R2, `(.L_x_691) ;  /* 0x0000000002087348 */ /* 0x000fea0003c00000 */
[----:B------:R0:W1:Y:S02]  /*e9a0*/  SHFL.DOWN P4, R6, R3, R4, R7 ;  /* 0x0800000403067389 */ /* 0x0000640000080007 */
[----:B01----:R-:W-:Y:S05]  /*e9b0*/  ENDCOLLECTIVE ;  /* 0x000000000000791b */ /* 0x003fea0003800000 */
.L_x_691:
[----:B------:R-:W-:Y:S02]  /*e9c0*/  IMAD.MOV.U32 R3, RZ, RZ, R57 ;  /* 0x000000ffff037224 */ /* 0x000fe400078e0039 */
[----:B------:R-:W-:-:S07]  /*e9d0*/  IMAD.MOV.U32 R28, RZ, RZ, R6 ;  /* 0x000000ffff1c7224 */ /* 0x000fce00078e0006 */
[----:B------:R-:W-:Y:S05]  /*e9e0*/  WARPSYNC.COLLECTIVE R2, `(.L_x_692) ;  /* 0x0000000002087348 */ /* 0x000fea0003c00000 */
[----:B------:R0:W1:Y:S02]  /*e9f0*/  SHFL.DOWN P4, R6, R3, R4, R7 ;  /* 0x0800000403067389 */ /* 0x0000640000080007 */
[----:B01----:R-:W-:Y:S05]  /*ea00*/  ENDCOLLECTIVE ;  /* 0x000000000000791b */ /* 0x003fea0003800000 */
.L_x_692:
[----:B------:R-:W-:Y:S05]  /*ea10*/  BRA `(.L_x_693) ;  /* 0xffffffbc00e87947 */ /* 0x000fea000383ffff */
.L_x_518:
[----:B------:R-:W-:Y:S01]  /*ea20*/  BSSY B0, `(.L_x_694) ;  /* 0x0000006000007945 */ /* 0x000fe20003800000 */
[----:B------:R-:W-:Y:S02]  /*ea30*/  IMAD.MOV.U32 R4, RZ, RZ, 0x8 ;  /* 0x00000008ff047424 */ /* 0x000fe400078e00ff */
[----:B------:R-:W-:-:S07]  /*ea40*/  IMAD.MOV.U32 R2, RZ, RZ, -0x1 ;  /* 0xffffffffff027424 */ /* 0x000fce00078e00ff */
[----:B--23--:R-:W-:Y:S05]  /*ea50*/  WARPSYNC.COLLECTIVE R2, `(.L_x_695) ;  /* 0x0000000002087348 */ /* 0x00cfea0003c00000 */
[----:B------:R0:W1:Y:S02]  /*ea60*/  SHFL.DOWN P4, R6, R3, R4, R7 ;  /* 0x0800000403067389 */ /* 0x0000640000080007 */
[----:B0123--:R-:W-:Y:S05]  /*ea70*/  ENDCOLLECTIVE ;  /* 0x000000000000791b */ /* 0x00ffea0003800000 */
.L_x_695:
[----:B------:R-:W-:Y:S05]  /*ea80*/  BSYNC B0 ;  /* 0x0000000000007941 */ /* 0x000fea0003800000 */
.L_x_694:
[----:B------:R-:W-:Y:S05]  /*ea90*/  BRA `(.L_x_696) ;  /* 0xffffffbc00ec7947 */ /* 0x000fea000383ffff */
.L_x_519:
[----:B------:R-:W-:Y:S01]  /*eaa0*/  BSSY B0, `(.L_x_697) ;  /* 0x0000007000007945 */ /* 0x000fe20003800000 */
[----:B------:R-:W-:Y:S02]  /*eab0*/  IMAD.MOV.U32 R3, RZ, RZ, R58 ;  /* 0x000000ffff037224 */ /* 0x000fe400078e003a */
[----:B------:R-:W-:Y:S02]  /*eac0*/  IMAD.MOV.U32 R4, RZ, RZ, 0x10 ;  /* 0x00000010ff047424 */ /* 0x000fe400078e00ff */
[----:B------:R-:W-:-:S07]  /*ead0*/  IMAD.MOV.U32 R2, RZ, RZ, -0x1 ;  /* 0xffffffffff027424 */ /* 0x000fce00078e00ff */
[----:B--23--:R-:W-:Y:S05]  /*eae0*/  WARPSYNC.COLLECTIVE R2, `(.L_x_698) ;  /* 0x0000000002087348 */ /* 0x00cfea0003c00000 */
[----:B------:R0:W1:Y:S02]  /*eaf0*/  SHFL.DOWN P4, R6, R3, R4, R7 ;  /* 0x0800000403067389 */ /* 0x0000640000080007 */
[----:B0123--:R-:W-:Y:S05]  /*eb00*/  ENDCOLLECTIVE ;  /* 0x000000000000791b */ /* 0x00ffea0003800000 */
.L_x_698:
[----:B------:R-:W-:Y:S05]  /*eb10*/  BSYNC B0 ;  /* 0x0000000000007941 */ /* 0x000fea0003800000 */
.L_x_697:
[----:B------:R-:W-:Y:S02]  /*eb20*/  IMAD.MOV.U32 R3, RZ, RZ, R59 ;  /* 0x000000ffff037224 */ /* 0x000fe400078e003b */
[----:B------:R-:W-:Y:S02]  /*eb30*/  IMAD.MOV.U32 R4, RZ, RZ, 0x10 ;  /* 0x00000010ff047424 */ /* 0x000fe400078e00ff */
[----:B------:R-:W-:Y:S02]  /*eb40*/  IMAD.MOV.U32 R2, RZ, RZ, -0x1 ;  /* 0xffffffffff027424 */ /* 0x000fe400078e00ff */
[----:B------:R-:W-:-:S07]  /*eb50*/  IMAD.MOV.U32 R65, RZ, RZ, R6 ;  /* 0x000000ffff417224 */ /* 0x000fce00078e0006 */
[----:B------:R-:W-:Y:S05]  /*eb60*/  WARPSYNC.COLLECTIVE R2, `(.L_x_699) ;  /* 0x0000000002087348 */ /* 0x000fea0003c00000 */
[----:B------:R0:W1:Y:S02]  /*eb70*/  SHFL.DOWN P4, R6, R3, R4, R7 ;  /* 0x0800000403067389 */ /* 0x0000640000080007 */
[----:B01----:R-:W-:Y:S05]  /*eb80*/  ENDCOLLECTIVE ;  /* 0x000000000000791b */ /* 0x003fea0003800000 */
.L_x_699:
[----:B------:R-:W-:Y:S02]  /*eb90*/  IMAD.MOV.U32 R3, RZ, RZ, R57 ;  /* 0x000000ffff037224 */ /* 0x000fe400078e0039 */
[----:B------:R-:W-:-:S07]  /*eba0*/  IMAD.MOV.U32 R52, RZ, RZ, R6 ;  /* 0x000000ffff347224 */ /* 0x000fce00078e0006 */
[----:B------:R-:W-:Y:S05]  /*ebb0*/  WARPSYNC.COLLECTIVE R2, `(.L_x_700) ;  /* 0x0000000002087348 */ /* 0x000fea0003c00000 */
[----:B------:R0:W1:Y:S02]  /*ebc0*/  SHFL.DOWN P4, R6, R3, R4, R7 ;  /* 0x0800000403067389 */ /* 0x0000640000080007 */
[----:B01----:R-:W-:Y:S05]  /*ebd0*/  ENDCOLLECTIVE ;  /* 0x000000000000791b */ /* 0x003fea0003800000 */
.L_x_700:
[----:B------:R-:W-:Y:S05]  /*ebe0*/  BRA `(.L_x_701) ;  /* 0xffffffbc00b87947 */ /* 0x000fea000383ffff */
.L_x_520:
[----:B------:R-:W-:Y:S01]  /*ebf0*/  BSSY B0, `(.L_x_702) ;  /* 0x0000006000007945 */ /* 0x000fe20003800000 */
[----:B------:R-:W-:Y:S02]  /*ec00*/  IMAD.MOV.U32 R4, RZ, RZ, 0x10 ;  /* 0x00000010ff047424 */ /* 0x000fe400078e00ff */
[----:B------:R-:W-:-:S07]  /*ec10*/  IMAD.MOV.U32 R2, RZ, RZ, -0x1 ;  /* 0xffffffffff027424 */ /* 0x000fce00078e00ff */
[----:B--23--:R-:W-:Y:S05]  /*ec20*/  WARPSYNC.COLLECTIVE R2, `(.L_x_703) ;  /* 0x0000000002087348 */ /* 0x00cfea0003c00000 */
[----:B------:R0:W1:Y:S02]  /*ec30*/  SHFL.DOWN P4, R6, R3, R4, R7 ;  /* 0x0800000403067389 */ /* 0x0000640000080007 */
[----:B0123--:R-:W-:Y:S05]  /*ec40*/  ENDCOLLECTIVE ;  /* 0x000000000000791b */ /* 0x00ffea0003800000 */
.L_x_703:
[----:B------:R-:W-:Y:S05]  /*ec50*/  BSYNC B0 ;  /* 0x0000000000007941 */ /* 0x000fea0003800000 */
.L_x_702:
[----:B------:R-:W-:Y:S05]  /*ec60*/  BRA `(.L_x_704) ;  /* 0xffffffbc00d47947 */ /* 0x000fea000383ffff */
.L_x_521:
[----:B------:R-:W-:Y:S01]  /*ec70*/  BSSY B0, `(.L_x_705) ;  /* 0x0000006000007945 */ /* 0x000fe20003800000 */
[----:B------:R-:W-:Y:S01]  /*ec80*/  PLOP3.LUT P4, PT, P5, PT, PT, 0x80, 0x8 ;  /* 0x000000000008781c */ /* 0x000fe20002f8f070 */
[----:B------:R-:W-:-:S12]  /*ec90*/  IMAD.MOV.U32 R2, RZ, RZ, -0x1 ;  /* 0xffffffffff027424 */ /* 0x000fd800078e00ff */
[----:B--23--:R-:W-:Y:S05]  /*eca0*/  WARPSYNC.COLLECTIVE R2, `(.L_x_706) ;  /* 0x0000000002087348 */ /* 0x00cfea0003c00000 */
[----:B------:R-:W-:Y:S01]  /*ecb0*/  VOTE.ALL P4, P4 ;  /* 0x0000000000ff7806 */ /* 0x000fe20002080000 */
[----:B--23--:R-:W-:-:S12]  /*ecc0*/  ENDCOLLECTIVE ;  /* 0x000000000000791b */ /* 0x00cfd80003800000 */
.L_x_706:
[----:B------:R-:W-:Y:S05]  /*ecd0*/  BSYNC B0 ;  /* 0x0000000000007941 */ /* 0x000fea0003800000 */
.L_x_705:
[----:B------:R-:W-:Y:S01]  /*ece0*/  PLOP3.LUT P5, PT, P4, PT, PT, 0x80, 0x8 ;  /* 0x000000000008781c */ /* 0x000fe200027af070 */
[----:B------:R-:W-:-:S12]  /*ecf0*/  BRA `(.L_x_707) ;  /* 0xffffffbc00c47947 */ /* 0x000fd8000383ffff */
.L_x_523:
[----:B------:R-:W-:Y:S01]  /*ed00*/  BSSY B0, `(.L_x_708) ;  /* 0x0000006000007945 */ /* 0x000fe20003800000 */
[----:B------:R-:W-:Y:S01]  /*ed10*/  PLOP3.LUT P4, PT, P4, PT, PT, 0x8, 0x80 ;  /* 0x000000000080781c */ /* 0x000fe2000278e170 */
[----:B------:R-:W-:-:S12]  /*ed20*/  IMAD.MOV.U32 R2, RZ, RZ, -0x1 ;  /* 0xffffffffff027424 */ /* 0x000fd800078e00ff */
[----:B--23--:R-:W-:Y:S05]  /*ed30*/  WARPSYNC.COLLECTIVE R2, `(.L_x_709) ;  /* 0x0000000002087348 */ /* 0x00cfea0003c00000 */
[----:B------:R-:W-:Y:S01]  /*ed40*/  VOTE.ANY P4, P4 ;  /* 0x0000000000ff7806 */ /* 0x000fe20002080100 */
[----:B--23--:R-:W-:-:S12]  /*ed50*/  ENDCOLLECTIVE ;  /* 0x000000000000791b */ /* 0x00cfd80003800000 */
.L_x_709:
[----:B------:R-:W-:Y:S05]  /*ed60*/  BSYNC B0 ;  /* 0x0000000000007941 */ /* 0x000fea0003800000 */
.L_x_708:
[----:B------:R-:W-:Y:S05]  /*ed70*/  BRA `(.L_x_710) ;  /* 0xffffffbc00c47947 */ /* 0x000fea000383ffff */
.L_x_525:
[----:B------:R-:W-:Y:S01]  /*ed80*/  BSSY B0, `(.L_x_711) ;  /* 0x0000006000007945 */ /* 0x000fe20003800000 */
[----:B------:R-:W-:Y:S01]  /*ed90*/  PLOP3.LUT P4, PT, P4, PT, PT, 0x8, 0x80 ;  /* 0x000000000080781c */ /* 0x000fe2000278e170 */
[----:B------:R-:W-:-:S12]  /*eda0*/  IMAD.MOV.U32 R2, RZ, RZ, -0x1 ;  /* 0xffffffffff027424 */ /* 0x000fd800078e00ff */
[----:B--23--:R-:W-:Y:S05]  /*edb0*/  WARPSYNC.COLLECTIVE R2, `(.L_x_712) ;  /* 0x0000000002087348 */ /* 0x00cfea0003c00000 */
[----:B------:R-:W-:Y:S01]  /*edc0*/  VOTE.ANY R2, PT, P4 ;  /* 0x0000000000027806 */ /* 0x000fe200020e0100 */
[----:B--23--:R-:W-:Y:S06]  /*edd0*/  ENDCOLLECTIVE ;  /* 0x000000000000791b */ /* 0x00cfec0003800000 */
.L_x_712:
[----:B------:R-:W-:Y:S05]  /*ede0*/  BSYNC B0 ;  /* 0x0000000000007941 */ /* 0x000fea0003800000 */
.L_x_711:
        /* <DEDUP_REMOVED lines=10> */
.L_x_713:
[----:B------:R-:W-:Y:S02]  /*ee90*/  IMAD.MOV.U32 R3, RZ, RZ, R52 ;  /* 0x000000ffff037224 */ /* 0x000fe400078e0034 */
[----:B------:R-:W-:-:S07]  /*eea0*/  IMAD.MOV.U32 R68, RZ, RZ, R6 ;  /* 0x000000ffff447224 */ /* 0x000fce00078e0006 */
[----:B------:R-:W-:Y:S05]  /*eeb0*/  WARPSYNC.COLLECTIVE R2, `(.L_x_714) ;  /* 0x0000000002087348 */ /* 0x000fea0003c00000 */
[----:B------:R0:W1:Y:S02]  /*eec0*/  SHFL.DOWN P4, R6, R3, R4, R7 ;  /* 0x0800000403067389 */ /* 0x0000640000080007 */
[----:B01----:R-:W-:Y:S05]  /*eed0*/  ENDCOLLECTIVE ;  /* 0x000000000000791b */ /* 0x003fea0003800000 */
.L_x_714:
[----:B------:R-:W-:Y:S02]  /*eee0*/  IMAD.MOV.U32 R3, RZ, RZ, R66 ;  /* 0x000000ffff037224 */ /* 0x000fe400078e0042 */
[----:B------:R-:W-:-:S07]  /*eef0*/  IMAD.MOV.U32 R67, RZ, RZ, R6 ;  /* 0x000000ffff437224 */ /* 0x000fce00078e0006 */
[----:B------:R-:W-:Y:S05]  /*ef00*/  WARPSYNC.COLLECTIVE R2, `(.L_x_715) ;  /* 0x0000000002087348 */ /* 0x000fea0003c00000 */
[----:B------:R0:W1:Y:S02]  /*ef10*/  SHFL.DOWN P4, R6, R3, R4, R7 ;  /* 0x0800000403067389 */ /* 0x0000640000080007 */
[----:B01----:R-:W-:Y:S05]  /*ef20*/  ENDCOLLECTIVE ;  /* 0x000000000000791b */ /* 0x003fea0003800000 */
.L_x_715:
[----:B------:R-:W-:Y:S01]  /*ef30*/  IMAD.MOV.U32 R69, RZ, RZ, R6 ;  /* 0x000000ffff457224 */ /* 0x000fe200078e0006 */
[----:B------:R-:W-:Y:S06]  /*ef40*/  BRA `(.L_x_716) ;  /* 0xffffffbc008c7947 */ /* 0x000fec000383ffff */
.L_x_526:
[----:B------:R-:W-:Y:S01]  /*ef50*/  BSSY B0, `(.L_x_717) ;  /* 0x0000006000007945 */ /* 0x000fe20003800000 */
[----:B------:R-:W-:Y:S02]  /*ef60*/  IMAD.MOV.U32 R4, RZ, RZ, 0x1 ;  /* 0x00000001ff047424 */ /* 0x000fe400078e00ff */
[----:B------:R-:W-:-:S07]  /*ef70*/  IMAD.MOV.U32 R2, RZ, RZ, -0x1 ;  /* 0xffffffffff027424 */ /* 0x000fce00078e00ff */
[----:B--23--:R-:W-:Y:S05]  /*ef80*/  WARPSYNC.COLLECTIVE R2, `(.L_x_718) ;  /* 0x0000000002087348 */ /* 0x00cfea0003c00000 */
[----:B------:R0:W1:Y:S02]  /*ef90*/  SHFL.DOWN P4, R6, R3, R4, R7 ;  /* 0x0800000403067389 */ /* 0x0000640000080007 */
[----:B0123--:R-:W-:Y:S05]  /*efa0*/  ENDCOLLECTIVE ;  /* 0x000000000000791b */ /* 0x00ffea0003800000 */
.L_x_718:
[----:B------:R-:W-:Y:S05]  /*efb0*/  BSYNC B0 ;  /* 0x0000000000007941 */ /* 0x000fea0003800000 */
.L_x_717:
[----:B------:R-:W-:Y:S05]  /*efc0*/  BRA `(.L_x_719) ;  /* 0xffffffbc008c7947 */ /* 0x000fea000383ffff */
.L_x_527:
[----:B------:R-:W-:Y:S01]  /*efd0*/  BSSY B0, `(.L_x_720) ;  /* 0x0000007000007945 */ /* 0x000fe20003800000 */
[----:B------:R-:W-:Y:S02]  /*efe0*/  IMAD.MOV.U32 R3, RZ, RZ, R53 ;  /* 0x000000ffff037224 */ /* 0x000fe400078e0035 */
[----:B------:R-:W-:Y:S02]  /*eff0*/  IMAD.MOV.U32 R4, RZ, RZ, 0x2 ;  /* 0x00000002ff047424 */ /* 0x000fe400078e00ff */
[----:B------:R-:W-:-:S07]  /*f000*/  IMAD.MOV.U32 R2, RZ, RZ, -0x1 ;  /* 0xffffffffff027424 */ /* 0x000fce00078e00ff */
[----:B--23--:R-:W-:Y:S05]  /*f010*/  WARPSYNC.COLLECTIVE R2, `(.L_x_721) ;  /* 0x0000000002087348 */ /* 0x00cfea0003c00000 */
[----:B------:R0:W1:Y:S02]  /*f020*/  SHFL.DOWN P4, R6, R3, R4, R7 ;  /* 0x0800000403067389 */ /* 0x0000640000080007 */
[----:B0123--:R-:W-:Y:S05]  /*f030*/  ENDCOLLECTIVE ;  /* 0x000000000000791b */ /* 0x00ffea0003800000 */
.L_x_721:
[----:B------:R-:W-:Y:S05]  /*f040*/  BSYNC B0 ;  /* 0x0000000000007941 */ /* 0x000fea0003800000 */
.L_x_720:
[----:B------:R-:W-:Y:S02]  /*f050*/  IMAD.MOV.U32 R3, RZ, RZ, R52 ;  /* 0x000000ffff037224 */ /* 0x000fe400078e0034 */
[----:B------:R-:W-:Y:S02]  /*f060*/  IMAD.MOV.U32 R4, RZ, RZ, 0x2 ;  /* 0x00000002ff047424 */ /* 0x000fe400078e00ff */
[----:B------:R-:W-:Y:S02]  /*f070*/  IMAD.MOV.U32 R2, RZ, RZ, -0x1 ;  /* 0xffffffffff027424 */ /* 0x000fe400078e00ff */
[----:B------:R-:W-:-:S07]  /*f080*/  IMAD.MOV.U32 R68, RZ, RZ, R6 ;  /* 0x000000ffff447224 */ /* 0x000fce00078e0006 */
[----:B------:R-:W-:Y:S05]  /*f090*/  WARPSYNC.COLLECTIVE R2, `(.L_x_722) ;  /* 0x0000000002087348 */ /* 0x000fea0003c00000 */
[----:B------:R0:W1:Y:S02]  /*f0a0*/  SHFL.DOWN P4, R6, R3, R4, R7 ;  /* 0x0800000403067389 */ /* 0x0000640000080007 */
[----:B01----:R-:W-:Y:S05]  /*f0b0*/  ENDCOLLECTIVE ;  /* 0x000000000000791b */ /* 0x003fea0003800000 */
.L_x_722:
[----:B------:R-:W-:Y:S02]  /*f0c0*/  IMAD.MOV.U32 R3, RZ, RZ, R66 ;  /* 0x000000ffff037224 */ /* 0x000fe400078e0042 */
[----:B------:R-:W-:-:S07]  /*f0d0*/  IMAD.MOV.U32 R67, RZ, RZ, R6 ;  /* 0x000000ffff437224 */ /* 0x000fce00078e0006 */
[----:B------:R-:W-:Y:S05]  /*f0e0*/  WARPSYNC.COLLECTIVE R2, `(.L_x_723) ;  /* 0x0000000002087348 */ /* 0x000fea0003c00000 */
[----:B------:R0:W1:Y:S02]  /*f0f0*/  SHFL.DOWN P4, R6, R3, R4, R7 ;  /* 0x0800000403067389 */ /* 0x0000640000080007 */
[----:B01----:R-:W-:Y:S05]  /*f100*/  ENDCOLLECTIVE ;  /* 0x000000000000791b */ /* 0x003fea0003800000 */
.L_x_723:
[----:B------:R-:W-:Y:S01]  /*f110*/  IMAD.MOV.U32 R69, RZ, RZ, R6 ;  /* 0x000000ffff457224 */ /* 0x000fe200078e0006 */
[----:B------:R-:W-:Y:S06]  /*f120*/  BRA `(.L_x_724) ;  /* 0xffffffbc00547947 */ /* 0x000fec000383ffff */
.L_x_528:
[----:B------:R-:W-:Y:S01]  /*f130*/  BSSY B0, `(.L_x_725) ;  /* 0x0000006000007945 */ /* 0x000fe20003800000 */
[----:B------:R-:W-:Y:S02]  /*f140*/  IMAD.MOV.U32 R4, RZ, RZ, 0x2 ;  /* 0x00000002ff047424 */ /* 0x000fe400078e00ff */
[----:B------:R-:W-:-:S07]  /*f150*/  IMAD.MOV.U32 R2, RZ, RZ, -0x1 ;  /* 0xffffffffff027424 */ /* 0x000fce00078e00ff */
[----:B--23--:R-:W-:Y:S05]  /*f160*/  WARPSYNC.COLLECTIVE R2, `(.L_x_726) ;  /* 0x0000000002087348 */ /* 0x00cfea0003c00000 */
[----:B------:R0:W1:Y:S02]  /*f170*/  SHFL.DOWN P4, R6, R3, R4, R7 ;  /* 0x0800000403067389 */ /* 0x0000640000080007 */
[----:B0123--:R-:W-:Y:S05]  /*f180*/  ENDCOLLECTIVE ;  /* 0x000000000000791b */ /* 0x00ffea0003800000 */
.L_x_726:
[----:B------:R-:W-:Y:S05]  /*f190*/  BSYNC B0 ;  /* 0x0000000000007941 */ /* 0x000fea0003800000 */
.L_x_725:
[----:B------:R-:W-:Y:S05]  /*f1a0*/  BRA `(.L_x_727) ;  /* 0xffffffbc00547947 */ /* 0x000fea000383ffff */
.L_x_529:
[----:B------:R-:W-:Y:S01]  /*f1b0*/  BSSY B0, `(.L_x_728) ;  /* 0x0000007000007945 */ /* 0x000fe20003800000 */
[----:B------:R-:W-:Y:S02]  /*f1c0*/  IMAD.MOV.U32 R3, RZ, RZ, R53 ;  /* 0x000000ffff037224 */ /* 0x000fe400078e0035 */
[----:B------:R-:W-:Y:S02]  /*f1d0*/  IMAD.MOV.U32 R4, RZ, RZ, 0x4 ;  /* 0x00000004ff047424 */ /* 0x000fe400078e00ff */
[----:B------:R-:W-:-:S07]  /*f1e0*/  IMAD.MOV.U32 R2, RZ, RZ, -0x1 ;  /* 0xffffffffff027424 */ /* 0x000fce00078e00ff */
[----:B--23--:R-:W-:Y:S05]  /*f1f0*/  WARPSYNC.COLLECTIVE R2, `(.L_x_729) ;  /* 0x0000000002087348 */ /* 0x00cfea0003c00000 */
[----:B------:R0:W1:Y:S02]  /*f200*/  SHFL.DOWN P4, R6, R3, R4, R7 ;  /* 0x0800000403067389 */ /* 0x0000640000080007 */
[----:B0123--:R-:W-:Y:S05]  /*f210*/  ENDCOLLECTIVE ;  /* 0x000000000000791b */ /* 0x00ffea0003800000 */
.L_x_729:
[----:B------:R-:W-:Y:S05]  /*f220*/  BSYNC B0 ;  /* 0x0000000000007941 */ /* 0x000fea0003800000 */
.L_x_728:
[----:B------:R-:W-:Y:S02]  /*f230*/  IMAD.MOV.U32 R3, RZ, RZ, R52 ;  /* 0x000000ffff037224 */ /* 0x000fe400078e0034 */
[----:B------:R-:W-:Y:S02]  /*f240*/  IMAD.MOV.U32 R4, RZ, RZ, 0x4 ;  /* 0x00000004ff047424 */ /* 0x000fe400078e00ff */
[----:B------:R-:W-:Y:S02]  /*f250*/  IMAD.MOV.U32 R2, RZ, RZ, -0x1 ;  /* 0xffffffffff027424 */ /* 0x000fe400078e00ff */
[----:B------:R-:W-:-:S07]  /*f260*/  IMAD.MOV.U32 R68, RZ, RZ, R6 ;  /* 0x000000ffff447224 */ /* 0x000fce00078e0006 */
[----:B------:R-:W-:Y:S05]  /*f270*/  WARPSYNC.COLLECTIVE R2, `(.L_x_730) ;  /* 0x0000000002087348 */ /* 0x000fea0003c00000 */
[----:B------:R0:W1:Y:S02]  /*f280*/  SHFL.DOWN P4, R6, R3, R4, R7 ;  /* 0x0800000403067389 */ /* 0x0000640000080007 */
[----:B01----:R-:W-:Y:S05]  /*f290*/  ENDCOLLECTIVE ;  /* 0x000000000000791b */ /* 0x003fea0003800000 */
.L_x_730:
[----:B------:R-:W-:Y:S02]  /*f2a0*/  IMAD.MOV.U32 R3, RZ, RZ, R66 ;  /* 0x000000ffff037224 */ /* 0x000fe400078e0042 */
[----:B------:R-:W-:-:S07]  /*f2b0*/  IMAD.MOV.U32 R67, RZ, RZ, R6 ;  /* 0x000000ffff437224 */ /* 0x000fce00078e0006 */
[----:B------:R-:W-:Y:S05]  /*f2c0*/  WARPSYNC.COLLECTIVE R2, `(.L_x_731) ;  /* 0x0000000002087348 */ /* 0x000fea0003c00000 */
[----:B------:R0:W1:Y:S02]  /*f2d0*/  SHFL.DOWN P4, R6, R3, R4, R7 ;  /* 0x0800000403067389 */ /* 0x0000640000080007 */
[----:B01----:R-:W-:Y:S05]  /*f2e0*/  ENDCOLLECTIVE ;  /* 0x000000000000791b */ /* 0x003fea0003800000 */
.L_x_731:
[----:B------:R-:W-:Y:S01]  /*f2f0*/  IMAD.MOV.U32 R69, RZ, RZ, R6 ;  /* 0x000000ffff457224 */ /* 0x000fe200078e0006 */
[----:B------:R-:W-:Y:S06]  /*f300*/  BRA `(.L_x_732) ;  /* 0xffffffbc001c7947 */ /* 0x000fec000383ffff */
.L_x_530:
[----:B------:R-:W-:Y:S01]  /*f310*/  BSSY B0, `(.L_x_733) ;  /* 0x0000006000007945 */ /* 0x000fe20003800000 */
[----:B------:R-:W-:Y:S02]  /*f320*/  IMAD.MOV.U32 R4, RZ, RZ, 0x4 ;  /* 0x00000004ff047424 */ /* 0x000fe400078e00ff */
[----:B------:R-:W-:-:S07]  /*f330*/  IMAD.MOV.U32 R2, RZ, RZ, -0x1 ;  /* 0xffffffffff027424 */ /* 0x000fce00078e00ff */
[----:B--23--:R-:W-:Y:S05]  /*f340*/  WARPSYNC.COLLECTIVE R2, `(.L_x_734) ;  /* 0x0000000002087348 */ /* 0x00cfea0003c00000 */
[----:B------:R0:W1:Y:S02]  /*f350*/  SHFL.DOWN P4, R6, R3, R4, R7 ;  /* 0x0800000403067389 */ /* 0x0000640000080007 */
[----:B0123--:R-:W-:Y:S05]  /*f360*/  ENDCOLLECTIVE ;  /* 0x000000000000791b */ /* 0x00ffea0003800000 */
.L_x_734:
[----:B------:R-:W-:Y:S05]  /*f370*/  BSYNC B0 ;  /* 0x0000000000007941 */ /* 0x000fea0003800000 */
.L_x_733:
[----:B------:R-:W-:Y:S05]  /*f380*/  BRA `(.L_x_735) ;  /* 0xffffffbc001c7947 */ /* 0x000fea000383ffff */
.L_x_531:
[----:B------:R-:W-:Y:S01]  /*f390*/  BSSY B0, `(.L_x_736) ;  /* 0x0000007000007945 */ /* 0x000fe20003800000 */
[----:B------:R-:W-:Y:S02]  /*f3a0*/  IMAD.MOV.U32 R3, RZ, RZ, R53 ;  /* 0x000000ffff037224 */ /* 0x000fe400078e0035 */
[----:B------:R-:W-:Y:S02]  /*f3b0*/  IMAD.MOV.U32 R4, RZ, RZ, 0x8 ;  /* 0x00000008ff047424 */ /* 0x000fe400078e00ff */
[----:B------:R-:W-:-:S07]  /*f3c0*/  IMAD.MOV.U32 R2, RZ, RZ, -0x1 ;  /* 0xffffffffff027424 */ /* 0x000fce00078e00ff */
[----:B--23--:R-:W-:Y:S05]  /*f3d0*/  WARPSYNC.COLLECTIVE R2, `(.L_x_737) ;  /* 0x0000000002087348 */ /* 0x00cfea0003c00000 */
[----:B------:R0:W1:Y:S02]  /*f3e0*/  SHFL.DOWN P4, R6, R3, R4, R7 ;  /* 0x0800000403067389 */ /* 0x0000640000080007 */
[----:B0123--:R-:W-:Y:S05]  /*f3f0*/  ENDCOLLECTIVE ;  /* 0x000000000000791b */ /* 0x00ffea0003800000 */
.L_x_737:
[----:B------:R-:W-:Y:S05]  /*f400*/  BSYNC B0 ;  /* 0x0000000000007941 */ /* 0x000fea0003800000 */
.L_x_736:
[----:B------:R-:W-:Y:S02]  /*f410*/  IMAD.MOV.U32 R3, RZ, RZ, R52 ;  /* 0x000000ffff037224 */ /* 0x000fe400078e0034 */
[----:B------:R-:W-:Y:S02]  /*f420*/  IMAD.MOV.U32 R4, RZ, RZ, 0x8 ;  /* 0x00000008ff047424 */ /* 0x000fe400078e00ff */
[----:B------:R-:W-:Y:S02]  /*f430*/  IMAD.MOV.U32 R2, RZ, RZ, -0x1 ;  /* 0xffffffffff027424 */ /* 0x000fe400078e00ff */
[----:B------:R-:W-:-:S07]  /*f440*/  IMAD.MOV.U32 R68, RZ, RZ, R6 ;  /* 0x000000ffff447224 */ /* 0x000fce00078e0006 */
[----:B------:R-:W-:Y:S05]  /*f450*/  WARPSYNC.COLLECTIVE R2, `(.L_x_738) ;  /* 0x0000000002087348 */ /* 0x000fea0003c00000 */
[----:B------:R0:W1:Y:S02]  /*f460*/  SHFL.DOWN P4, R6, R3, R4, R7 ;  /* 0x0800000403067389 */ /* 0x0000640000080007 */
[----:B01----:R-:W-:Y:S05]  /*f470*/  ENDCOLLECTIVE ;  /* 0x000000000000791b */ /* 0x003fea0003800000 */
.L_x_738:
[----:B------:R-:W-:Y:S02]  /*f480*/  IMAD.MOV.U32 R3, RZ, RZ, R66 ;  /* 0x000000ffff037224 */ /* 0x000fe400078e0042 */
[----:B------:R-:W-:-:S07]  /*f490*/  IMAD.MOV.U32 R67, RZ, RZ, R6 ;  /* 0x000000ffff437224 */ /* 0x000fce00078e0006 */
[----:B------:R-:W-:Y:S05]  /*f4a0*/  WARPSYNC.COLLECTIVE R2, `(.L_x_739) ;  /* 0x0000000002087348 */ /* 0x000fea0003c00000 */
[----:B------:R0:W1:Y:S02]  /*f4b0*/  SHFL.DOWN P4, R6, R3, R4, R7 ;  /* 0x0800000403067389 */ /* 0x0000640000080007 */
[----:B01----:R-:W-:Y:S05]  /*f4c0*/  ENDCOLLECTIVE ;  /* 0x000000000000791b */ /* 0x003fea0003800000 */
.L_x_739:
[----:B------:R-:W-:Y:S01]  /*f4d0*/  IMAD.MOV.U32 R69, RZ, RZ, R6 ;  /* 0x000000ffff457224 */ /* 0x000fe200078e0006 */
[----:B------:R-:W-:Y:S06]  /*f4e0*/  BRA `(.L_x_740) ;  /* 0xffffffb800e47947 */ /* 0x000fec000383ffff */
.L_x_532:
[----:B------:R-:W-:Y:S01]  /*f4f0*/  BSSY B0, `(.L_x_741) ;  /* 0x0000006000007945 */ /* 0x000fe20003800000 */
[----:B------:R-:W-:Y:S02]  /*f500*/  IMAD.MOV.U32 R4, RZ, RZ, 0x8 ;  /* 0x00000008ff047424 */ /* 0x000fe400078e00ff */
[----:B------:R-:W-:-:S07]  /*f510*/  IMAD.MOV.U32 R2, RZ, RZ, -0x1 ;  /* 0xffffffffff027424 */ /* 0x000fce00078e00ff */
[----:B--23--:R-:W-:Y:S05]  /*f520*/  WARPSYNC.COLLECTIVE R2, `(.L_x_742) ;  /* 0x0000000002087348 */ /* 0x00cfea0003c00000 */
[----:B------:R0:W1:Y:S02]  /*f530*/  SHFL.DOWN P4, R6, R3, R4, R7 ;  /* 0x0800000403067389 */ /* 0x0000640000080007 */
[----:B0123--:R-:W-:Y:S05]  /*f540*/  ENDCOLLECTIVE ;  /* 0x000000000000791b */ /* 0x00ffea0003800000 */
.L_x_742:
[----:B------:R-:W-:Y:S05]  /*f550*/  BSYNC B0 ;  /* 0x0000000000007941 */ /* 0x000fea0003800000 */
.L_x_741:
[----:B------:R-:W-:Y:S05]  /*f560*/  BRA `(.L_x_743) ;  /* 0xffffffb800e47947 */ /* 0x000fea000383ffff */
.L_x_533:
[----:B------:R-:W-:Y:S01]  /*f570*/  BSSY B0, `(.L_x_744) ;  /* 0x0000007000007945 */ /* 0x000fe20003800000 */
[----:B------:R-:W-:Y:S02]  /*f580*/  IMAD.MOV.U32 R3, RZ, RZ, R53 ;  /* 0x000000ffff037224 */ /* 0x000fe400078e0035 */
[----:B------:R-:W-:Y:S02]  /*f590*/  IMAD.MOV.U32 R4, RZ, RZ, 0x10 ;  /* 0x00000010ff047424 */ /* 0x000fe400078e00ff */
[----:B------:R-:W-:-:S07]  /*f5a0*/  IMAD.MOV.U32 R2, RZ, RZ, -0x1 ;  /* 0xffffffffff027424 */ /* 0x000fce00078e00ff */
[----:B--23--:R-:W-:Y:S05]  /*f5b0*/  WARPSYNC.COLLECTIVE R2, `(.L_x_745) ;  /* 0x0000000002087348 */ /* 0x00cfea0003c00000 */
[----:B------:R0:W1:Y:S02]  /*f5c0*/  SHFL.DOWN P4, R6, R3, R4, R7 ;  /* 0x0800000403067389 */ /* 0x0000640000080007 */
[----:B0123--:R-:W-:Y:S05]  /*f5d0*/  ENDCOLLECTIVE ;  /* 0x000000000000791b */ /* 0x00ffea0003800000 */
.L_x_745:
[----:B------:R-:W-:Y:S05]  /*f5e0*/  BSYNC B0 ;  /* 0x0000000000007941 */ /* 0x000fea0003800000 */
.L_x_744:
[----:B------:R-:W-:Y:S02]  /*f5f0*/  IMAD.MOV.U32 R3, RZ, RZ, R52 ;  /* 0x000000ffff037224 */ /* 0x000fe400078e0034 */
[----:B------:R-:W-:Y:S02]  /*f600*/  IMAD.MOV.U32 R4, RZ, RZ, 0x10 ;  /* 0x00000010ff047424 */ /* 0x000fe400078e00ff */
[----:B------:R-:W-:Y:S02]  /*f610*/  IMAD.MOV.U32 R2, RZ, RZ, -0x1 ;  /* 0xffffffffff027424 */ /* 0x000fe400078e00ff */
[----:B------:R-:W-:-:S07]  /*f620*/  IMAD.MOV.U32 R68, RZ, RZ, R6 ;  /* 0x000000ffff447224 */ /* 0x000fce00078e0006 */
[----:B------:R-:W-:Y:S05]  /*f630*/  WARPSYNC.COLLECTIVE R2, `(.L_x_746) ;  /* 0x0000000002087348 */ /* 0x000fea0003c00000 */
[----:B------:R0:W1:Y:S02]  /*f640*/  SHFL.DOWN P4, R6, R3, R4, R7 ;  /* 0x0800000403067389 */ /* 0x0000640000080007 */
[----:B01----:R-:W-:Y:S05]  /*f650*/  ENDCOLLECTIVE ;  /* 0x000000000000791b */ /* 0x003fea0003800000 */
.L_x_746:
[----:B------:R-:W-:Y:S02]  /*f660*/  IMAD.MOV.U32 R3, RZ, RZ, R66 ;  /* 0x000000ffff037224 */ /* 0x000fe400078e0042 */
[----:B------:R-:W-:-:S07]  /*f670*/  IMAD.MOV.U32 R67, RZ, RZ, R6 ;  /* 0x000000ffff437224 */ /* 0x000fce00078e0006 */
[----:B------:R-:W-:Y:S05]  /*f680*/  WARPSYNC.COLLECTIVE R2, `(.L_x_747) ;  /* 0x0000000002087348 */ /* 0x000fea0003c00000 */
[----:B------:R0:W1:Y:S02]  /*f690*/  SHFL.DOWN P4, R6, R3, R4, R7 ;  /* 0x0800000403067389 */ /* 0x0000640000080007 */
[----:B01----:R-:W-:Y:S05]  /*f6a0*/  ENDCOLLECTIVE ;  /* 0x000000000000791b */ /* 0x003fea0003800000 */
.L_x_747:
[----:B------:R-:W-:Y:S01]  /*f6b0*/  IMAD.MOV.U32 R69, RZ, RZ, R6 ;  /* 0x000000ffff457224 */ /* 0x000fe200078e0006 */
[----:B------:R-:W-:Y:S06]  /*f6c0*/  BRA `(.L_x_748) ;  /* 0xffffffb800ac7947 */ /* 0x000fec000383ffff */
.L_x_534:
[----:B------:R-:W-:Y:S01]  /*f6d0*/  BSSY B0, `(.L_x_749) ;  /* 0x0000006000007945 */ /* 0x000fe20003800000 */
[----:B------:R-:W-:Y:S02]  /*f6e0*/  IMAD.MOV.U32 R4, RZ, RZ, 0x10 ;  /* 0x00000010ff047424 */ /* 0x000fe400078e00ff */
[----:B------:R-:W-:-:S07]  /*f6f0*/  IMAD.MOV.U32 R2, RZ, RZ, -0x1 ;  /* 0xffffffffff027424 */ /* 0x000fce00078e00ff */
[----:B01234-:R-:W-:Y:S05]  /*f700*/  WARPSYNC.COLLECTIVE R2, `(.L_x_750) ;  /* 0x0000000002087348 */ /* 0x01ffea0003c00000 */
[----:B------:R0:W0:Y:S02]  /*f710*/  SHFL.DOWN P4, R6, R3, R4, R7 ;  /* 0x0800000403067389 */ /* 0x0000240000080007 */
[----:B01234-:R-:W-:Y:S05]  /*f720*/  ENDCOLLECTIVE ;  /* 0x000000000000791b */ /* 0x01ffea0003800000 */
.L_x_750:
[----:B------:R-:W-:Y:S05]  /*f730*/  BSYNC B0 ;  /* 0x0000000000007941 */ /* 0x000fea0003800000 */
.L_x_749:
[----:B------:R-:W-:Y:S05]  /*f740*/  BRA `(.L_x_751) ;  /* 0xffffffb800987947 */ /* 0x000fea000383ffff */
.L_x_535:
[----:B------:R-:W-:Y:S01]  /*f750*/  BSSY B0, `(.L_x_752) ;  /* 0x0000005000007945 */ /* 0x000fe20003800000 */
[----:B------:R-:W-:-:S07]  /*f760*/  IMAD.MOV.U32 R2, RZ, RZ, -0x1 ;  /* 0xffffffffff027424 */ /* 0x000fce00078e00ff */
[----:B--23--:R-:W-:Y:S05]  /*f770*/  WARPSYNC.COLLECTIVE R2, `(.L_x_753) ;  /* 0x0000000002087348 */ /* 0x00cfea0003c00000 */
[----:B------:R-:W-:Y:S01]  /*f780*/  VOTE.ALL P4, P4 ;  /* 0x0000000000ff7806 */ /* 0x000fe20002080000 */
[----:B--23--:R-:W-:-:S12]  /*f790*/  ENDCOLLECTIVE ;  /* 0x000000000000791b */ /* 0x00cfd80003800000 */
.L_x_753:
[----:B------:R-:W-:Y:S05]  /*f7a0*/  BSYNC B0 ;  /* 0x0000000000007941 */ /* 0x000fea0003800000 */
.L_x_752:
[----:B------:R-:W-:Y:S05]  /*f7b0*/  BRA `(.L_x_754) ;  /* 0xffffffb800c87947 */ /* 0x000fea000383ffff */
.L_x_755:
        /* <DEDUP_REMOVED lines=12> */
.L_x_2173:


//--------------------- .text._ZN6thrust24THRUST_300001_SM_1000_NS8cuda_cub4core6detail13_kernel_agentINS1_15__reduce_by_key9InitAgentIN3cub18CUB_300001_SM_100024ReduceByKeyScanTileStateIilLb1EEElPlEEJSA_lSB_EEEvDpT0_ --------------------------
	.section	.text._ZN6thrust24THRUST_300001_SM_1000_NS8cuda_cub4core6detail13_kernel_agentINS1_15__reduce_by_key9InitAgentIN3cub18CUB_300001_SM_100024ReduceByKeyScanTileStateIilLb1EEElPlEEJSA_lSB_EEEvDpT0_,"ax",@progbits
	.align	128
        .global         _ZN6thrust24THRUST_300001_SM_1000_NS8cuda_cub4core6detail13_kernel_agentINS1_15__reduce_by_key9InitAgentIN3cub18CUB_300001_SM_100024ReduceByKeyScanTileStateIilLb1EEElPlEEJSA_lSB_EEEvDpT0_
        .type           _ZN6thrust24THRUST_300001_SM_1000_NS8cuda_cub4core6detail13_kernel_agentINS1_15__reduce_by_key9InitAgentIN3cub18CUB_300001_SM_100024ReduceByKeyScanTileStateIilLb1EEElPlEEJSA_lSB_EEEvDpT0_,@function
        .size           _ZN6thrust24THRUST_300001_SM_1000_NS8cuda_cub4core6detail13_kernel_agentINS1_15__reduce_by_key9InitAgentIN3cub18CUB_300001_SM_100024ReduceByKeyScanTileStateIilLb1EEElPlEEJSA_lSB_EEEvDpT0_,(.L_x_2174 - _ZN6thrust24THRUST_300001_SM_1000_NS8cuda_cub4core6detail13_kernel_agentINS1_15__reduce_by_key9InitAgentIN3cub18CUB_300001_SM_100024ReduceByKeyScanTileStateIilLb1EEElPlEEJSA_lSB_EEEvDpT0_)
        .other          _ZN6thrust24THRUST_300001_SM_1000_NS8cuda_cub4core6detail13_kernel_agentINS1_15__reduce_by_key9InitAgentIN3cub18CUB_300001_SM_100024ReduceByKeyScanTileStateIilLb1EEElPlEEJSA_lSB_EEEvDpT0_,@"STO_CUDA_ENTRY STV_DEFAULT"
_ZN6thrust24THRUST_300001_SM_1000_NS8cuda_cub4core6detail13_kernel_agentINS1_15__reduce_by_key9InitAgentIN3cub18CUB_300001_SM_100024ReduceByKeyScanTileStateIilLb1EEElPlEEJSA_lSB_EEEvDpT0_:
.text._ZN6thrust24THRUST_300001_SM_1000_NS8cuda_cub4core6detail13_kernel_agentINS1_15__reduce_by_key9InitAgentIN3cub18CUB_300001_SM_100024ReduceByKeyScanTileStateIilLb1EEElPlEEJSA_lSB_EEEvDpT0_:
[----:B------:R-:W-:Y:S01]  /*0000*/  LDC R1, c[0x0][0x37c] ;  /* 0x0000df00ff017b82 */ /* 0x000fe20000000800 */
[----:B------:R-:W0:Y:S07]  /*0010*/  S2R R0, SR_TID.X ;  /* 0x0000000000007919 */ /* 0x000e2e0000002100 */
[----:B------:R-:W1:Y:S01]  /*0020*/  S2UR UR6, SR_CTAID.X ;  /* 0x00000000000679c3 */ /* 0x000e620000002500 */
[----:B------:R-:W2:Y:S01]  /*0030*/  LDCU UR4, c[0x0][0x388] ;  /* 0x00007100ff0477ac */ /* 0x000ea20008000800 */
[----:B------:R-:W-:-:S06]  /*0040*/  CS2R R10, SRZ ;  /* 0x00000000000a7805 */ /* 0x000fcc000001ff00 */
[----:B------:R-:W1:Y:S01]  /*0050*/  LDC R7, c[0x0][0x360] ;  /* 0x0000d800ff077b82 */ /* 0x000e620000000800 */
[C---:B0-----:R-:W-:Y:S01]  /*0060*/  ISETP.GT.U32.AND P0, PT, R0.reuse, 0x1f, PT ;  /* 0x0000001f0000780c */ /* 0x041fe20003f04070 */
[----:B-1----:R-:W-:Y:S01]  /*0070*/  IMAD R7, R7, UR6, R0 ;  /* 0x0000000607077c24 */ /* 0x002fe2000f8e0200 */
[----:B------:R-:W-:Y:S02]  /*0080*/  LOP3.LUT P2, RZ, R0, UR6, RZ, 0xfc, !PT ;  /* 0x0000000600ff7c12 */ /* 0x000fe4000f84fcff */
[----:B------:R-:W-:Y:S02]  /*0090*/  ISETP.NE.OR P0, PT, RZ, UR6, P0 ;  /* 0x00000006ff007c0c */ /* 0x000fe40008705670 */
[----:B--2---:R-:W-:Y:S01]  /*00a0*/  ISETP.GE.AND P1, PT, R7, UR4, PT ;  /* 0x0000000407007c0c */ /* 0x004fe2000bf26270 */
[----:B------:R-:W0:Y:S10]  /*00b0*/  LDCU.64 UR4, c[0x0][0x358] ;  /* 0x00006b00ff0477ac */ /* 0x000e340008000a00 */
[----:B------:R-:W1:Y:S02]  /*00c0*/  @!P0 LDC.64 R4, c[0x0][0x380] ;  /* 0x0000e000ff048b82 */ /* 0x000e640000000a00 */
[----:B------:R-:W-:-:S02]  /*00d0*/  @!P1 IMAD.MOV.U32 R8, RZ, RZ, 0x0 ;  /* 0x00000000ff089424 */ /* 0x000fc400078e00ff */
[----:B------:R-:W-:-:S04]  /*00e0*/  @!P1 IMAD.MOV.U32 R9, RZ, RZ, 0x63 ;  /* 0x00000063ff099424 */ /* 0x000fc800078e00ff */
[----:B------:R-:W2:Y:S01]  /*00f0*/  @!P1 LDC.64 R2, c[0x0][0x380] ;  /* 0x0000e000ff029b82 */ /* 0x000ea20000000a00 */
[----:B-1----:R-:W-:-:S04]  /*0100*/  @!P0 IMAD.WIDE.U32 R4, R0, 0x10, R4 ;  /* 0x0000001000048825 */ /* 0x002fc800078e0004 */
[----:B--2---:R-:W-:-:S05]  /*0110*/  @!P1 IMAD.WIDE R2, R7, 0x10, R2 ;  /* 0x0000001007029825 */ /* 0x004fca00078e0202 */
[----:B0-----:R0:W-:Y:S04]  /*0120*/  @!P1 STG.E.128 desc[UR4][R2.64+0x200], R8 ;  /* 0x0002000802009986 */ /* 0x0011e8000c101d04 */
[----:B------:R0:W-:Y:S01]  /*0130*/  @!P0 STG.E.128 desc[UR4][R4.64], RZ ;  /* 0x000000ff04008986 */ /* 0x0001e2000c101d04 */
[----:B------:R-:W-:Y:S05]  /*0140*/  @P2 EXIT ;  /* 0x000000000000294d */ /* 0x000fea0003800000 */
[----:B0-----:R-:W0:Y:S02]  /*0150*/  LDC.64 R2, c[0x0][0x390] ;  /* 0x0000e400ff027b82 */ /* 0x001e240000000a00 */
[----:B0-----:R-:W-:Y:S01]  /*0160*/  STG.E.64 desc[UR4][R2.64], RZ ;  /* 0x000000ff02007986 */ /* 0x001fe2000c101b04 */
[----:B------:R-:W-:Y:S05]  /*0170*/  EXIT ;  /* 0x000000000000794d */ /* 0x000fea0003800000 */
.L_x_756:
        /* <DEDUP_REMOVED lines=16> */
.L_x_2174:


//--------------------- .text._ZN6thrust24THRUST_300001_SM_1000_NS8cuda_cub4core6detail13_kernel_agentINS1_15__reduce_by_key16ReduceByKeyAgentINS0_6detail15normal_iteratorINS0_10device_ptrImEEEENS0_17constant_iteratorIiNS0_11use_defaultESD_EESB_NS8_INS9_IiEEEEN4cuda3std3__48equal_toImEENSJ_4plusIiEEPiiEEJSB_SE_SB_SG_SO_N3cub18CUB_300001_SM_100024ReduceByKeyScanTileStateIiiLb1EEESL_SN_iiEEEvDpT0_ --------------------------
	.section	.text._ZN6thrust24THRUST_300001_SM_1000_NS8cuda_cub4core6detail13_kernel_agentINS1_15__reduce_by_key16ReduceByKeyAgentINS0_6detail15normal_iteratorINS0_10device_ptrImEEEENS0_17constant_iteratorIiNS0_11use_defaultESD_EESB_NS8_INS9_IiEEEEN4cuda3std3__48equal_toImEENSJ_4plusIiEEPiiEEJSB_SE_SB_SG_SO_N3cub18CUB_300001_SM_100024ReduceByKeyScanTileStateIiiLb1EEESL_SN_iiEEEvDpT0_,"ax",@progbits
	.align	128
        .global         _ZN6thrust24THRUST_300001_SM_1000_NS8cuda_cub4core6detail13_kernel_agentINS1_15__reduce_by_key16ReduceByKeyAgentINS0_6detail15normal_iteratorINS0_10device_ptrImEEEENS0_17constant_iteratorIiNS0_11use_defaultESD_EESB_NS8_INS9_IiEEEEN4cuda3std3__48equal_toImEENSJ_4plusIiEEPiiEEJSB_SE_SB_SG_SO_N3cub18CUB_300001_SM_100024ReduceByKeyScanTileStateIiiLb1EEESL_SN_iiEEEvDpT0_
        .type           _ZN6thrust24THRUST_300001_SM_1000_NS8cuda_cub4core6detail13_kernel_agentINS1_15__reduce_by_key16ReduceByKeyAgentINS0_6detail15normal_iteratorINS0_10device_ptrImEEEENS0_17constant_iteratorIiNS0_11use_defaultESD_EESB_NS8_INS9_IiEEEEN4cuda3std3__48equal_toImEENSJ_4plusIiEEPiiEEJSB_SE_SB_SG_SO_N3cub18CUB_300001_SM_100024ReduceByKeyScanTileStateIiiLb1EEESL_SN_iiEEEvDpT0_,@function
        .size           _ZN6thrust24THRUST_300001_SM_1000_NS8cuda_cub4core6detail13_kernel_agentINS1_15__reduce_by_key16ReduceByKeyAgentINS0_6detail15normal_iteratorINS0_10device_ptrImEEEENS0_17constant_iteratorIiNS0_11use_defaultESD_EESB_NS8_INS9_IiEEEEN4cuda3std3__48equal_toImEENSJ_4plusIiEEPiiEEJSB_SE_SB_SG_SO_N3cub18CUB_300001_SM_100024ReduceByKeyScanTileStateIiiLb1EEESL_SN_iiEEEvDpT0_,(.L_x_2175 - _ZN6thrust24THRUST_300001_SM_1000_NS8cuda_cub4core6detail13_kernel_agentINS1_15__reduce_by_key16ReduceByKeyAgentINS0_6detail15normal_iteratorINS0_10device_ptrImEEEENS0_17constant_iteratorIiNS0_11use_defaultESD_EESB_NS8_INS9_IiEEEEN4cuda3std3__48equal_toImEENSJ_4plusIiEEPiiEEJSB_SE_SB_SG_SO_N3cub18CUB_300001_SM_100024ReduceByKeyScanTileStateIiiLb1EEESL_SN_iiEEEvDpT0_)
        .other          _ZN6thrust24THRUST_300001_SM_1000_NS8cuda_cub4core6detail13_kernel_agentINS1_15__reduce_by_key16ReduceByKeyAgentINS0_6detail15normal_iteratorINS0_10device_ptrImEEEENS0_17constant_iteratorIiNS0_11use_defaultESD_EESB_NS8_INS9_IiEEEEN4cuda3std3__48equal_toImEENSJ_4plusIiEEPiiEEJSB_SE_SB_SG_SO_N3cub18CUB_300001_SM_100024ReduceByKeyScanTileStateIiiLb1EEESL_SN_iiEEEvDpT0_,@"STO_CUDA_ENTRY STV_DEFAULT"
_ZN6thrust24THRUST_300001_SM_1000_NS8cuda_cub4core6detail13_kernel_agentINS1_15__reduce_by_key16ReduceByKeyAgentINS0_6detail15normal_iteratorINS0_10device_ptrImEEEENS0_17constant_iteratorIiNS0_11use_defaultESD_EESB_NS8_INS9_IiEEEEN4cuda3std3__48equal_toImEENSJ_4plusIiEEPiiEEJSB_SE_SB_SG_SO_N3cub18CUB_300001_SM_100024ReduceByKeyScanTileStateIiiLb1EEESL_SN_iiEEEvDpT0_:
.text._ZN6thrust24THRUST_300001_SM_1000_NS8cuda_cub4core6detail13_kernel_agentINS1_15__reduce_by_key16ReduceByKeyAgentINS0_6detail15normal_iteratorINS0_10device_ptrImEEEENS0_17constant_iteratorIiNS0_11use_defaultESD_EESB_NS8_INS9_IiEEEEN4cuda3std3__48equal_toImEENSJ_4plusIiEEPiiEEJSB_SE_SB_SG_SO_N3cub18CUB_300001_SM_100024ReduceByKeyScanTileStateIiiLb1EEESL_SN_iiEEEvDpT0_:
[----:B------:R-:W-:Y:S01]  /*0000*/  LDC R1, c[0x0][0x37c] ;  /* 0x0000df00ff017b82 */ /* 0x000fe20000000800 */
[----:B------:R-:W0:Y:S01]  /*0010*/  S2R R50, SR_CTAID.X ;  /* 0x0000000000327919 */ /* 0x000e220000002500 */
[----:B------:R-:W1:Y:S01]  /*0020*/  LDCU UR4, c[0x0][0x3bc] ;  /* 0x00007780ff0477ac */ /* 0x000e620008000800 */
[----:B------:R-:W2:Y:S01]  /*0030*/  LDCU.64 UR10, c[0x0][0x358] ;  /* 0x00006b00ff0a77ac */ /* 0x000ea20008000a00 */
[----:B0-----:R-:W-:-:S05]  /*0040*/  IMAD R25, R50, 0x900, RZ ;  /* 0x0000090032197824 */ /* 0x001fca00078e02ff */
[----:B-1----:R-:W-:-:S04]  /*0050*/  IADD3 R2, PT, PT, -R25, UR4, RZ ;  /* 0x0000000419027c10 */ /* 0x002fc8000fffe1ff */
[----:B------:R-:W-:-:S13]  /*0060*/  ISETP.GE.AND P0, PT, R2, 0x901, PT ;  /* 0x000009010200780c */ /* 0x000fda0003f06270 */
[----:B--2---:R-:W-:Y:S05]  /*0070*/  @!P0 BRA `(.L_x_757) ;  /* 0x00000058003c8947 */ /* 0x004fea0003800000 */
[----:B------:R-:W-:-:S13]  /*0080*/  ISETP.NE.AND P0, PT, R50, RZ, PT ;  /* 0x000000ff3200720c */ /* 0x000fda0003f05270 */
[----:B------:R-:W-:Y:S05]  /*0090*/  @P0 BRA `(.L_x_758) ;  /* 0x00000024005c0947 */ /* 0x000fea0003800000 */
[----:B------:R-:W0:Y:S01]  /*00a0*/  S2R R59, SR_TID.X ;  /* 0x00000000003b7919 */ /* 0x000e220000002100 */
[----:B------:R-:W1:Y:S01]  /*00b0*/  LDC.64 R4, c[0x0][0x380] ;  /* 0x0000e000ff047b82 */ /* 0x000e620000000a00 */
[----:B------:R-:W2:Y:S07]  /*00c0*/  S2R R3, SR_LANEID ;  /* 0x0000000000037919 */ /* 0x000eae0000000000 */
[----:B------:R-:W3:Y:S01]  /*00d0*/  S2UR UR5, SR_CgaCtaId ;  /* 0x00000000000579c3 */ /* 0x000ee20000008800 */
[----:B------:R-:W-:-:S07]  /*00e0*/  UMOV UR4, 0x400 ;  /* 0x0000040000047882 */ /* 0x000fce0000000000 */
[----:B------:R-:W4:Y:S01]  /*00f0*/  LDC R27, c[0x0][0x390] ;  /* 0x0000e400ff1b7b82 */ /* 0x000f220000000800 */
[C---:B0-----:R-:W-:Y:S02]  /*0100*/  LOP3.LUT R0, R59.reuse, 0x1f, RZ, 0xc0, !PT ;  /* 0x0000001f3b007812 */ /* 0x041fe400078ec0ff */
[----:B------:R-:W-:-:S03]  /*0110*/  LOP3.LUT R2, R59, 0x3e0, RZ, 0xc0, !PT ;  /* 0x000003e03b027812 */ /* 0x000fc600078ec0ff */
[----:B------:R-:W-:-:S04]  /*0120*/  IMAD.IADD R25, R25, 0x1, R0 ;  /* 0x0000000119197824 */ /* 0x000fc800078e0200 */
[----:B------:R-:W-:-:S04]  /*0130*/  IMAD R25, R2, 0x9, R25 ;  /* 0x0000000902197824 */ /* 0x000fc800078e0219 */
[----:B-1----:R-:W-:-:S05]  /*0140*/  IMAD.WIDE.U32 R4, R25, 0x8, R4 ;  /* 0x0000000819047825 */ /* 0x002fca00078e0004 */
[----:B------:R-:W5:Y:S04]  /*0150*/  LDG.E.64.CONSTANT R6, desc[UR10][R4.64] ;  /* 0x0000000a04067981 */ /* 0x000f68000c1e9b00 */
[----:B------:R-:W4:Y:S04]  /*0160*/  LDG.E.64.CONSTANT R8, desc[UR10][R4.64+0x100] ;  /* 0x0001000a04087981 */ /* 0x000f28000c1e9b00 */
[----:B------:R-:W4:Y:S04]  /*0170*/  LDG.E.64.CONSTANT R10, desc[UR10][R4.64+0x200] ;  /* 0x0002000a040a7981 */ /* 0x000f28000c1e9b00 */
[----:B------:R-:W4:Y:S04]  /*0180*/  LDG.E.64.CONSTANT R12, desc[UR10][R4.64+0x300] ;  /* 0x0003000a040c7981 */ /* 0x000f28000c1e9b00 */
[----:B------:R-:W4:Y:S04]  /*0190*/  LDG.E.64.CONSTANT R14, desc[UR10][R4.64+0x400] ;  /* 0x0004000a040e7981 */ /* 0x000f28000c1e9b00 */
[----:B------:R-:W4:Y:S04]  /*01a0*/  LDG.E.64.CONSTANT R16, desc[UR10][R4.64+0x500] ;  /* 0x0005000a04107981 */ /* 0x000f28000c1e9b00 */
[----:B------:R-:W4:Y:S04]  /*01b0*/  LDG.E.64.CONSTANT R18, desc[UR10][R4.64+0x600] ;  /* 0x0006000a04127981 */ /* 0x000f28000c1e9b00 */
[----:B------:R-:W4:Y:S04]  /*01c0*/  LDG.E.64.CONSTANT R20, desc[UR10][R4.64+0x700] ;  /* 0x0007000a04147981 */ /* 0x000f28000c1e9b00 */
[----:B------:R0:W4:Y:S01]  /*01d0*/  LDG.E.64.CONSTANT R22, desc[UR10][R4.64+0x800] ;  /* 0x0008000a04167981 */ /* 0x000122000c1e9b00 */
[----:B------:R-:W-:Y:S01]  /*01e0*/  SHF.R.U32.HI R0, RZ, 0x5, R59 ;  /* 0x00000005ff007819 */ /* 0x000fe2000001163b */
[----:B---3--:R-:W-:Y:S01]  /*01f0*/  ULEA UR4, UR5, UR4, 0x18 ;  /* 0x0000000405047291 */ /* 0x008fe2000f8ec0ff */
[----:B------:R-:W-:-:S03]  /*0200*/  ISETP.NE.AND P2, PT, R59, RZ, PT ;  /* 0x000000ff3b00720c */ /* 0x000fc60003f45270 */
[----:B--2---:R-:W-:-:S04]  /*0210*/  IMAD R2, R0, 0x120, R3 ;  /* 0x0000012000027824 */ /* 0x004fc800078e0203 */
[----:B0-----:R-:W-:Y:S01]  /*0220*/  IMAD R4, R3, 0x8, R2 ;  /* 0x0000000803047824 */ /* 0x001fe200078e0202 */
[----:B------:R-:W-:-:S05]  /*0230*/  LEA R25, R2, UR4, 0x3 ;  /* 0x0000000402197c11 */ /* 0x000fca000f8e18ff */
[--C-:B------:R-:W-:Y:S01]  /*0240*/  IMAD R5, R3, 0x40, R25.reuse ;  /* 0x0000004003057824 */ /* 0x100fe200078e0219 */
[----:B-----5:R0:W-:Y:S04]  /*0250*/  STS.64 [R25], R6 ;  /* 0x0000000619007388 */ /* 0x0201e80000000a00 */
[----:B----4-:R1:W-:Y:S04]  /*0260*/  STS.64 [R25+0x100], R8 ;  /* 0x0001000819007388 */ /* 0x0103e80000000a00 */
[----:B------:R-:W-:Y:S04]  /*0270*/  STS.64 [R25+0x200], R10 ;  /* 0x0002000a19007388 */ /* 0x000fe80000000a00 */
[----:B------:R-:W-:Y:S01]  /*0280*/  STS.64 [R25+0x300], R12 ;  /* 0x0003000c19007388 */ /* 0x000fe20000000a00 */
[----:B0-----:R-:W-:-:S02]  /*0290*/  IMAD R6, R2, -0x4, R25 ;  /* 0xfffffffc02067824 */ /* 0x001fc400078e0219 */
[----:B------:R-:W-:Y:S01]  /*02a0*/  IMAD R7, R4, -0x4, R5 ;  /* 0xfffffffc04077824 */ /* 0x000fe200078e0205 */
[----:B------:R-:W-:Y:S01]  /*02b0*/  STS.64 [R25+0x400], R14 ;  /* 0x0004000e19007388 */ /* 0x000fe20000000a00 */
[----:B-1----:R-:W-:-:S03]  /*02c0*/  LEA R9, R59, UR4, 0x3 ;  /* 0x000000043b097c11 */ /* 0x002fc6000f8e18ff */
        /* <DEDUP_REMOVED lines=13> */
[----:B------:R-:W4:Y:S01]  /*03a0*/  LDS.64 R46, [R5+0x38] ;  /* 0x00003800052e7984 */ /* 0x000f220000000a00 */
[----:B------:R-:W-:Y:S01]  /*03b0*/  BAR.SYNC.DEFER_BLOCKING 0x0 ;  /* 0x0000000000007b1d */ /* 0x000fe20000010000 */
[----:B0-----:R-:W-:-:S04]  /*03c0*/  ISETP.NE.U32.AND P1, PT, R32, R34, PT ;  /* 0x000000222000720c */ /* 0x001fc80003f25070 */
[----:B------:R-:W-:Y:S02]  /*03d0*/  ISETP.NE.AND.EX P3, PT, R33, R35, PT, P1 ;  /* 0x000000232100720c */ /* 0x000fe40003f65310 */
[----:B-1----:R-:W-:Y:S02]  /*03e0*/  ISETP.NE.U32.AND P6, PT, R34, R36, PT ;  /* 0x000000242200720c */ /* 0x002fe40003fc5070 */
[----:B--2---:R-:W-:Y:S02]  /*03f0*/  ISETP.NE.U32.AND P5, PT, R36, R38, PT ;  /* 0x000000262400720c */ /* 0x004fe40003fa5070 */
[----:B------:R-:W-:Y:S01]  /*0400*/  ISETP.NE.AND.EX P6, PT, R35, R37, PT, P6 ;  /* 0x000000252300720c */ /* 0x000fe20003fc5360 */
[----:B------:R-:W-:Y:S01]  /*0410*/  STS [R6], R27 ;  /* 0x0000001b06007388 */ /* 0x000fe20000000800 */
[----:B------:R-:W-:Y:S02]  /*0420*/  ISETP.NE.AND.EX P5, PT, R37, R39, PT, P5 ;  /* 0x000000272500720c */ /* 0x000fe40003fa5350 */
[----:B---3--:R-:W-:Y:S01]  /*0430*/  ISETP.NE.U32.AND P4, PT, R38, R40, PT ;  /* 0x000000282600720c */ /* 0x008fe20003f85070 */
[----:B------:R-:W-:Y:S01]  /*0440*/  STS [R6+0x80], R27 ;  /* 0x0000801b06007388 */ /* 0x000fe20000000800 */
[----:B------:R-:W-:-:S02]  /*0450*/  P2R R13, PR, RZ, 0x8 ;  /* 0x00000008ff0d7803 */ /* 0x000fc40000000000 */
[----:B------:R-:W-:Y:S01]  /*0460*/  ISETP.NE.AND.EX P4, PT, R39, R41, PT, P4 ;  /* 0x000000292700720c */ /* 0x000fe20003f85340 */
[----:B------:R-:W-:Y:S01]  /*0470*/  STS [R6+0x100], R27 ;  /* 0x0001001b06007388 */ /* 0x000fe20000000800 */
[----:B------:R-:W-:Y:S02]  /*0480*/  P2R R58, PR, RZ, 0x20 ;  /* 0x00000020ff3a7803 */ /* 0x000fe40000000000 */
[----:B------:R-:W-:Y:S01]  /*0490*/  P2R R57, PR, RZ, 0x40 ;  /* 0x00000040ff397803 */ /* 0x000fe20000000000 */
[----:B------:R-:W-:Y:S01]  /*04a0*/  STS [R6+0x180], R27 ;  /* 0x0001801b06007388 */ /* 0x000fe20000000800 */
[----:B----4-:R-:W-:-:S03]  /*04b0*/  ISETP.NE.U32.AND P1, PT, R44, R46, PT ;  /* 0x0000002e2c00720c */ /* 0x010fc60003f25070 */
[----:B------:R-:W-:Y:S01]  /*04c0*/  STS [R6+0x200], R27 ;  /* 0x0002001b06007388 */ /* 0x000fe20000000800 */
[----:B------:R-:W-:-:S03]  /*04d0*/  ISETP.NE.AND.EX P1, PT, R45, R47, PT, P1 ;  /* 0x0000002f2d00720c */ /* 0x000fc60003f25310 */
        /* <DEDUP_REMOVED lines=10> */
[----:B------:R-:W-:Y:S04]  /*0580*/  LDS R56, [R7+0x10] ;  /* 0x0000100007387984 */ /* 0x000fe80000000800 */
[----:B------:R-:W-:Y:S04]  /*0590*/  LDS R2, [R7+0x14] ;  /* 0x0000140007027984 */ /* 0x000fe80000000800 */
[----:B------:R-:W-:Y:S04]  /*05a0*/  LDS R4, [R7+0x18] ;  /* 0x0000180007047984 */ /* 0x000fe80000000800 */
[----:B------:R-:W-:Y:S04]  /*05b0*/  LDS R5, [R7+0x1c] ;  /* 0x00001c0007057984 */ /* 0x000fe80000000800 */
[----:B------:R-:W-:Y:S01]  /*05c0*/  LDS R12, [R7+0x20] ;  /* 0x00002000070c7984 */ /* 0x000fe20000000800 */
[----:B------:R-:W-:Y:S01]  /*05d0*/  BAR.SYNC.DEFER_BLOCKING 0x0 ;  /* 0x0000000000007b1d */ /* 0x000fe20000010000 */
[----:B-1----:R-:W-:-:S05]  /*05e0*/  SEL R8, R30, RZ, !P3 ;  /* 0x000000ff1e087207 */ /* 0x002fca0005800000 */
[----:B0-----:R-:W-:Y:S01]  /*05f0*/  IMAD.IADD R8, R31, 0x1, R8 ;  /* 0x000000011f087824 */ /* 0x001fe200078e0208 */
[----:B------:R-:W-:Y:S01]  /*0600*/  STS.64 [R9+0x880], R10 ;  /* 0x0008800a09007388 */ /* 0x000fe20000000a00 */
[----:B------:R-:W-:Y:S06]  /*0610*/  BAR.SYNC.DEFER_BLOCKING 0x0 ;  /* 0x0000000000007b1d */ /* 0x000fec0000010000 */
[----:B------:R0:W1:Y:S02]  /*0620*/  @P2 LDS.64 R48, [R9+0x878] ;  /* 0x0008780009302984 */ /* 0x0000640000000a00 */
[----:B0-----:R-:W-:-:S05]  /*0630*/  SEL R9, R8, RZ, !P6 ;  /* 0x000000ff08097207 */ /* 0x001fca0007000000 */
[----:B--2---:R-:W-:-:S05]  /*0640*/  IMAD.IADD R9, R50, 0x1, R9 ;  /* 0x0000000132097824 */ /* 0x004fca00078e0209 */
[----:B------:R-:W-:-:S05]  /*0650*/  SEL R14, R9, RZ, !P5 ;  /* 0x000000ff090e7207 */ /* 0x000fca0006800000 */
[----:B---3--:R-:W-:Y:S01]  /*0660*/  IMAD.IADD R14, R51, 0x1, R14 ;  /* 0x00000001330e7824 */ /* 0x008fe200078e020e */
[----:B-1----:R-:W-:-:S04]  /*0670*/  @P2 ISETP.NE.U32.AND P0, PT, R48, R32, PT ;  /* 0x000000203000220c */ /* 0x002fc80003f05070 */
[----:B------:R-:W-:-:S04]  /*0680*/  @P2 ISETP.NE.AND.EX P0, PT, R49, R33, PT, P0 ;  /* 0x000000213100220c */ /* 0x000fc80003f05300 */
[----:B------:R-:W-:Y:S02]  /*0690*/  @P2 SEL R6, RZ, 0x1, !P0 ;  /* 0x00000001ff062807 */ /* 0x000fe40004000000 */
[----:B------:R-:W-:Y:S02]  /*06a0*/  ISETP.NE.U32.AND P2, PT, R42, R44, PT ;  /* 0x0000002c2a00720c */ /* 0x000fe40003f45070 */
[----:B------:R-:W-:Y:S01]  /*06b0*/  ISETP.NE.U32.AND P0, PT, R46, R10, PT ;  /* 0x0000000a2e00720c */ /* 0x000fe20003f05070 */
[----:B------:R-:W-:Y:S01]  /*06c0*/  VIADD R7, R6, 0x1 ;  /* 0x0000000106077836 */ /* 0x000fe20000000000 */
[----:B------:R-:W-:Y:S01]  /*06d0*/  ISETP.NE.AND.EX P2, PT, R43, R45, PT, P2 ;  /* 0x0000002d2b00720c */ /* 0x000fe20003f45320 */
[----:B------:R-:W-:Y:S01]  /*06e0*/  @!P3 IMAD.MOV R7, RZ, RZ, R6 ;  /* 0x000000ffff07b224 */ /* 0x000fe200078e0206 */
[----:B------:R-:W-:Y:S02]  /*06f0*/  ISETP.NE.U32.AND P3, PT, R40, R42, PT ;  /* 0x0000002a2800720c */ /* 0x000fe40003f65070 */
[----:B------:R-:W-:Y:S01]  /*0700*/  ISETP.NE.AND.EX P0, PT, R47, R11, PT, P0 ;  /* 0x0000000b2f00720c */ /* 0x000fe20003f05300 */
[----:B------:R-:W-:Y:S01]  /*0710*/  VIADD R8, R7, 0x1 ;  /* 0x0000000107087836 */ /* 0x000fe20000000000 */
[----:B------:R-:W-:Y:S01]  /*0720*/  ISETP.NE.AND.EX P3, PT, R41, R43, PT, P3 ;  /* 0x0000002b2900720c */ /* 0x000fe20003f65330 */
[----:B------:R-:W-:Y:S01]  /*0730*/  @!P6 IMAD.MOV R8, RZ, RZ, R7 ;  /* 0x000000ffff08e224 */ /* 0x000fe200078e0207 */
[----:B------:R-:W-:-:S03]  /*0740*/  ISETP.NE.AND P6, PT, R0, 0x3, PT ;  /* 0x000000030000780c */ /* 0x000fc60003fc5270 */
[----:B------:R-:W-:Y:S02]  /*0750*/  VIADD R9, R8, 0x1 ;  /* 0x0000000108097836 */ /* 0x000fe40000000000 */
[----:B------:R-:W-:Y:S01]  /*0760*/  @!P5 IMAD.MOV R9, RZ, RZ, R8 ;  /* 0x000000ffff09d224 */ /* 0x000fe200078e0208 */
[----:B------:R-:W-:Y:S02]  /*0770*/  ISETP.NE.AND P5, PT, R13, RZ, PT ;  /* 0x000000ff0d00720c */ /* 0x000fe40003fa5270 */
[----:B------:R-:W-:Y:S01]  /*0780*/  SEL R13, R14, RZ, !P4 ;  /* 0x000000ff0e0d7207 */ /* 0x000fe20006000000 */
[----:B------:R-:W-:Y:S02]  /*0790*/  VIADD R52, R9, 0x1 ;  /* 0x0000000109347836 */ /* 0x000fe40000000000 */
[----:B------:R-:W-:Y:S02]  /*07a0*/  @!P4 IMAD.MOV R52, RZ, RZ, R9 ;  /* 0x000000ffff34c224 */ /* 0x000fe400078e0209 */
[----:B------:R-:W-:-:S02]  /*07b0*/  IMAD.IADD R13, R56, 0x1, R13 ;  /* 0x00000001380d7824 */ /* 0x000fc400078e020d */
[----:B------:R-:W-:Y:S02]  /*07c0*/  VIADD R53, R52, 0x1 ;  /* 0x0000000134357836 */ /* 0x000fe40000000000 */
[----:B------:R-:W-:Y:S01]  /*07d0*/  @!P3 IMAD.MOV R53, RZ, RZ, R52 ;  /* 0x000000ffff35b224 */ /* 0x000fe200078e0234 */
[----:B------:R-:W-:-:S03]  /*07e0*/  SEL R13, R13, RZ, !P3 ;  /* 0x000000ff0d0d7207 */ /* 0x000fc60005800000 */
[----:B------:R-:W-:Y:S02]  /*07f0*/  VIADD R54, R53, 0x1 ;  /* 0x0000000135367836 */ /* 0x000fe40000000000 */
[----:B------:R-:W-:Y:S02]  /*0800*/  IMAD.IADD R13, R2, 0x1, R13 ;  /* 0x00000001020d7824 */ /* 0x000fe400078e020d */
[----:B------:R-:W-:-:S03]  /*0810*/  @!P2 IMAD.MOV R54, RZ, RZ, R53 ;  /* 0x000000ffff36a224 */ /* 0x000fc600078e0235 */
[----:B------:R-:W-:Y:S01]  /*0820*/  SEL R13, R13, RZ, !P2 ;  /* 0x000000ff0d0d7207 */ /* 0x000fe20005000000 */
[----:B------:R-:W-:Y:S02]  /*0830*/  VIADD R55, R54, 0x1 ;  /* 0x0000000136377836 */ /* 0x000fe40000000000 */
[----:B------:R-:W-:Y:S02]  /*0840*/  @!P1 IMAD.MOV R55, RZ, RZ, R54 ;  /* 0x000000ffff379224 */ /* 0x000fe400078e0236 */
[----:B------:R-:W-:-:S05]  /*0850*/  IMAD.IADD R13, R4, 0x1, R13 ;  /* 0x00000001040d7824 */ /* 0x000fca00078e020d */
[----:B------:R-:W-:Y:S01]  /*0860*/  SEL R14, R13, RZ, !P1 ;  /* 0x000000ff0d0e7207 */ /* 0x000fe20004800000 */
[----:B------:R-:W-:Y:S02]  /*0870*/  VIADD R13, R55, 0x1 ;  /* 0x00000001370d7836 */ /* 0x000fe40000000000 */
[----:B------:R-:W-:Y:S02]  /*0880*/  @!P0 IMAD.MOV R13, RZ, RZ, R55 ;  /* 0x000000ffff0d8224 */ /* 0x000fe400078e0237 */
[----:B------:R-:W-:-:S05]  /*0890*/  IMAD.IADD R14, R5, 0x1, R14 ;  /* 0x00000001050e7824 */ /* 0x000fca00078e020e */
[----:B------:R-:W-:Y:S02]  /*08a0*/  SEL R15, R14, RZ, !P0 ;  /* 0x000000ff0e0f7207 */ /* 0x000fe40004000000 */
[----:B------:R-:W-:-:S03]  /*08b0*/  ISETP.NE.AND P0, PT, R13, RZ, PT ;  /* 0x000000ff0d00720c */ /* 0x000fc60003f05270 */
[----:B------:R-:W-:-:S05]  /*08c0*/  IMAD.IADD R12, R12, 0x1, R15 ;  /* 0x000000010c0c7824 */ /* 0x000fca00078e020f */
[----:B------:R-:W0:Y:S02]  /*08d0*/  SHFL.UP PT, R14, R12, 0x1, RZ ;  /* 0x042000000c0e7989 */ /* 0x000e2400000e00ff */
[----:B0-----:R-:W-:Y:S02]  /*08e0*/  SEL R15, R14, RZ, !P0 ;  /* 0x000000ff0e0f7207 */ /* 0x001fe40004000000 */
[----:B------:R-:W0:Y:S01]  /*08f0*/  SHFL.UP PT, R14, R13, 0x1, RZ ;  /* 0x042000000d0e7989 */ /* 0x000e2200000e00ff */
[----:B------:R-:W-:-:S04]  /*0900*/  ISETP.GE.AND P0, PT, R3, 0x1, PT ;  /* 0x000000010300780c */ /* 0x000fc80003f06270 */
[----:B------:R-:W-:-:S05]  /*0910*/  SEL R15, R15, RZ, P0 ;  /* 0x000000ff0f0f7207 */ /* 0x000fca0000000000 */
[----:B------:R-:W-:-:S05]  /*0920*/  IMAD.IADD R15, R12, 0x1, R15 ;  /* 0x000000010c0f7824 */ /* 0x000fca00078e020f */
[----:B------:R-:W1:Y:S01]  /*0930*/  SHFL.UP PT, R16, R15, 0x2, RZ ;  /* 0x044000000f107989 */ /* 0x000e6200000e00ff */
[----:B0-----:R-:W-:-:S05]  /*0940*/  SEL R14, R14, RZ, P0 ;  /* 0x000000ff0e0e7207 */ /* 0x001fca0000000000 */
[----:B------:R-:W-:-:S05]  /*0950*/  IMAD.IADD R14, R14, 0x1, R13 ;  /* 0x000000010e0e7824 */ /* 0x000fca00078e020d */
[----:B------:R-:W0:Y:S01]  /*0960*/  SHFL.UP PT, R12, R14, 0x2, RZ ;  /* 0x044000000e0c7989 */ /* 0x000e2200000e00ff */
[----:B------:R-:W-:-:S04]  /*0970*/  ISETP.NE.AND P0, PT, R14, RZ, PT ;  /* 0x000000ff0e00720c */ /* 0x000fc80003f05270 */
[----:B-1----:R-:W-:Y:S02]  /*0980*/  SEL R16, R16, RZ, !P0 ;  /* 0x000000ff10107207 */ /* 0x002fe40004000000 */
[----:B------:R-:W-:-:S04]  /*0990*/  ISETP.GE.AND P0, PT, R3, 0x2, PT ;  /* 0x000000020300780c */ /* 0x000fc80003f06270 */
[----:B------:R-:W-:-:S05]  /*09a0*/  SEL R16, R16, RZ, P0 ;  /* 0x000000ff10107207 */ /* 0x000fca0000000000 */
[----:B------:R-:W-:Y:S01]  /*09b0*/  IMAD.IADD R16, R15, 0x1, R16 ;  /* 0x000000010f107824 */ /* 0x000fe200078e0210 */
[----:B0-----:R-:W-:-:S04]  /*09c0*/  SEL R13, R12, RZ, P0 ;  /* 0x000000ff0c0d7207 */ /* 0x001fc80000000000 */
[----:B------:R-:W0:Y:S01]  /*09d0*/  SHFL.UP PT, R12, R16, 0x4, RZ ;  /* 0x04800000100c7989 */ /* 0x000e2200000e00ff */
[----:B------:R-:W-:-:S05]  /*09e0*/  IMAD.IADD R13, R14, 0x1, R13 ;  /* 0x000000010e0d7824 */ /* 0x000fca00078e020d */
[----:B------:R-:W-:-:S04]  /*09f0*/  ISETP.NE.AND P0, PT, R13, RZ, PT ;  /* 0x000000ff0d00720c */ /* 0x000fc80003f05270 */
        /* <DEDUP_REMOVED lines=8> */
[----:B------:R-:W-:-:S04]  /*0a80*/  ISETP.NE.AND P0, PT, R12, RZ, PT ;  /* 0x000000ff0c00720c */ /* 0x000fc80003f05270 */
[----:B-1----:R-:W-:Y:S02]  /*0a90*/  SEL R16, R14, RZ, !P0 ;  /* 0x000000ff0e107207 */ /* 0x002fe40004000000 */
[----:B------:R-:W0:Y:S01]  /*0aa0*/  SHFL.UP PT, R14, R12, 0x8, RZ ;  /* 0x050000000c0e7989 */ /* 0x000e2200000e00ff */
[----:B------:R-:W-:-:S04]  /*0ab0*/  ISETP.GE.AND P0, PT, R3, 0x8, PT ;  /* 0x000000080300780c */ /* 0x000fc80003f06270 */
[----:B------:R-:W-:-:S05]  /*0ac0*/  SEL R16, R16, RZ, P0 ;  /* 0x000000ff10107207 */ /* 0x000fca0000000000 */
[----:B------:R-:W-:Y:S01]  /*0ad0*/  IMAD.IADD R16, R15, 0x1, R16 ;  /* 0x000000010f107824 */ /* 0x000fe200078e0210 */
[----:B0-----:R-:W-:-:S04]  /*0ae0*/  SEL R13, R14, RZ, P0 ;  /* 0x000000ff0e0d7207 */ /* 0x001fc80000000000 */
[----:B------:R-:W0:Y:S01]  /*0af0*/  SHFL.UP PT, R14, R16, 0x10, RZ ;  /* 0x06000000100e7989 */ /* 0x000e2200000e00ff */
[----:B------:R-:W-:-:S05]  /*0b00*/  IMAD.IADD R17, R12, 0x1, R13 ;  /* 0x000000010c117824 */ /* 0x000fca00078e020d */
[----:B------:R-:W1:Y:S01]  /*0b10*/  SHFL.UP PT, R13, R17, 0x10, RZ ;  /* 0x06000000110d7989 */ /* 0x000e6200000e00ff */
[----:B------:R-:W-:-:S04]  /*0b20*/  ISETP.NE.AND P0, PT, R17, RZ, PT ;  /* 0x000000ff1100720c */ /* 0x000fc80003f05270 */
[----:B0-----:R-:W-:Y:S02]  /*0b30*/  SEL R14, R14, RZ, !P0 ;  /* 0x000000ff0e0e7207 */ /* 0x001fe40004000000 */
[----:B------:R-:W-:-:S04]  /*0b40*/  ISETP.GE.AND P0, PT, R3, 0x10, PT ;  /* 0x000000100300780c */ /* 0x000fc80003f06270 */
[----:B------:R-:W-:Y:S02]  /*0b50*/  SEL R29, R14, RZ, P0 ;  /* 0x000000ff0e1d7207 */ /* 0x000fe40000000000 */
[----:B-1----:R-:W-:Y:S02]  /*0b60*/  SEL R28, R13, RZ, P0 ;  /* 0x000000ff0d1c7207 */ /* 0x002fe40000000000 */
[----:B------:R-:W-:Y:S01]  /*0b70*/  ISETP.NE.AND P0, PT, R3, 0x1f, PT ;  /* 0x0000001f0300780c */ /* 0x000fe20003f05270 */
[----:B------:R-:W-:Y:S02]  /*0b80*/  IMAD.IADD R29, R16, 0x1, R29 ;  /* 0x00000001101d7824 */ /* 0x000fe400078e021d */
[----:B------:R-:W-:-:S10]  /*0b90*/  IMAD.IADD R28, R17, 0x1, R28 ;  /* 0x00000001111c7824 */ /* 0x000fd400078e021c */
[----:B------:R-:W-:-:S05]  /*0ba0*/  @!P0 LEA R20, R0, UR4, 0x3 ;  /* 0x0000000400148c11 */ /* 0x000fca000f8e18ff */
[----:B------:R-:W-:Y:S01]  /*0bb0*/  @!P0 STS.64 [R20], R28 ;  /* 0x0000001c14008388 */ /* 0x000fe20000000a00 */
[----:B------:R-:W-:Y:S06]  /*0bc0*/  BAR.SYNC.DEFER_BLOCKING 0x0 ;  /* 0x0000000000007b1d */ /* 0x000fec0000010000 */
[----:B------:R-:W0:Y:S04]  /*0bd0*/  LDS.128 R12, [UR4] ;  /* 0x00000004ff0c7984 */ /* 0x000e280008000c00 */
[----:B------:R-:W1:Y:S01]  /*0be0*/  LDS.128 R16, [UR4+0x10] ;  /* 0x00001004ff107984 */ /* 0x000e620008000c00 */
[----:B0-----:R-:W-:-:S04]  /*0bf0*/  ISETP.NE.AND P0, PT, R14, RZ, PT ;  /* 0x000000ff0e00720c */ /* 0x001fc80003f05270 */
[----:B------:R-:W-:Y:S02]  /*0c00*/  SEL R22, R13, RZ, !P0 ;  /* 0x000000ff0d167207 */ /* 0x000fe40004000000 */
[----:B-1----:R-:W-:-:S03]  /*0c10*/  ISETP.NE.AND P0, PT, R16, RZ, PT ;  /* 0x000000ff1000720c */ /* 0x002fc60003f05270 */
[----:B------:R-:W-:Y:S02]  /*0c20*/  IMAD.IADD R24, R15, 0x1, R22 ;  /* 0x000000010f187824 */ /* 0x000fe400078e0216 */
[----:B------:R-:W0:Y:S03]  /*0c30*/  LDS.128 R20, [UR4+0x20] ;  /* 0x00002004ff147984 */ /* 0x000e260008000c00 */
[----:B------:R-:W-:Y:S02]  /*0c40*/  SEL R60, R24, RZ, !P0 ;  /* 0x000000ff183c7207 */ /* 0x000fe40004000000 */
[----:B------:R-:W-:-:S03]  /*0c50*/  ISETP.NE.AND P0, PT, R18, RZ, PT ;  /* 0x000000ff1200720c */ /* 0x000fc60003f05270 */
[----:B------:R-:W-:Y:S02]  /*0c60*/  IMAD.IADD R60, R17, 0x1, R60 ;  /* 0x00000001113c7824 */ /* 0x000fe400078e023c */
[----:B------:R-:W-:-:S03]  /*0c70*/  IMAD.IADD R17, R12, 0x1, R14 ;  /* 0x000000010c117824 */ /* 0x000fc600078e020e */
[----:B------:R-:W-:-:S05]  /*0c80*/  SEL R26, R60, RZ, !P0 ;  /* 0x000000ff3c1a7207 */ /* 0x000fca0004000000 */
[----:B------:R-:W-:Y:S01]  /*0c90*/  IMAD.IADD R15, R19, 0x1, R26 ;  /* 0x00000001130f7824 */ /* 0x000fe200078e021a */
[----:B0-----:R-:W-:-:S04]  /*0ca0*/  ISETP.NE.AND P0, PT, R20, RZ, PT ;  /* 0x000000ff1400720c */ /* 0x001fc80003f05270 */
[----:B------:R-:W-:Y:S02]  /*0cb0*/  SEL R26, R15, RZ, !P0 ;  /* 0x000000ff0f1a7207 */ /* 0x000fe40004000000 */
[----:B------:R-:W-:-:S03]  /*0cc0*/  ISETP.NE.AND P0, PT, R0, 0x2, PT ;  /* 0x000000020000780c */ /* 0x000fc60003f05270 */
[----:B------:R-:W-:Y:S01]  /*0cd0*/  IMAD.IADD R21, R21, 0x1, R26 ;  /* 0x0000000115157824 */ /* 0x000fe200078e021a */
[----:B------:R-:W-:Y:S02]  /*0ce0*/  SEL R25, R24, R13, !P0 ;  /* 0x0000000d18197207 */ /* 0x000fe40004000000 */
[----:B------:R-:W-:Y:S02]  /*0cf0*/  SEL R19, R17, R12, !P0 ;  /* 0x0000000c11137207 */ /* 0x000fe40004000000 */
[----:B------:R-:W-:Y:S02]  /*0d00*/  SEL R60, R60, R25, !P6 ;  /* 0x000000193c3c7207 */ /* 0x000fe40007000000 */
[----:B------:R-:W0:Y:S01]  /*0d10*/  LDS.128 R24, [UR4+0x30] ;  /* 0x00003004ff187984 */ /* 0x000e220008000c00 */
[----:B------:R-:W-:-:S04]  /*0d20*/  ISETP.NE.AND P0, PT, R22, RZ, PT ;  /* 0x000000ff1600720c */ /* 0x000fc80003f05270 */
[----:B------:R-:W-:-:S05]  /*0d30*/  SEL R13, R21, RZ, !P0 ;  /* 0x000000ff150d7207 */ /* 0x000fca0004000000 */
[----:B------:R-:W-:Y:S02]  /*0d40*/  IMAD.IADD R61, R23, 0x1, R13 ;  /* 0x00000001173d7824 */ /* 0x000fe400078e020d */
[----:B------:R-:W1:Y:S04]  /*0d50*/  SHFL.UP PT, R13, R28, 0x1, RZ ;  /* 0x042000001c0d7989 */ /* 0x000e6800000e00ff */
[----:B------:R2:W3:Y:S01]  /*0d60*/  SHFL.UP PT, R28, R29, 0x1, RZ ;  /* 0x042000001d1c7989 */ /* 0x0004e200000e00ff */
[----:B0-----:R-:W-:-:S04]  /*0d70*/  ISETP.NE.AND P0, PT, R24, RZ, PT ;  /* 0x000000ff1800720c */ /* 0x001fc80003f05270 */
[----:B------:R-:W-:Y:S02]  /*0d80*/  SEL R23, R61, RZ, !P0 ;  /* 0x000000ff3d177207 */ /* 0x000fe40004000000 */
[----:B------:R-:W-:-:S03]  /*0d90*/  ISETP.NE.AND P0, PT, R0, 0x4, PT ;  /* 0x000000040000780c */ /* 0x000fc60003f05270 */
[----:B------:R-:W-:Y:S01]  /*0da0*/  IMAD.IADD R25, R25, 0x1, R23 ;  /* 0x0000000119197824 */ /* 0x000fe200078e0217 */
[----:B------:R-:W-:Y:S01]  /*0db0*/  SEL R60, R15, R60, !P0 ;  /* 0x0000003c0f3c7207 */ /* 0x000fe20004000000 */
[----:B------:R-:W-:Y:S01]  /*0dc0*/  IMAD.IADD R23, R17, 0x1, R16 ;  /* 0x0000000111177824 */ /* 0x000fe200078e0210 */
[----:B------:R-:W-:-:S04]  /*0dd0*/  ISETP.NE.AND P0, PT, R0, 0x5, PT ;  /* 0x000000050000780c */ /* 0x000fc80003f05270 */
[----:B------:R-:W-:Y:S02]  /*0de0*/  SEL R60, R21, R60, !P0 ;  /* 0x0000003c153c7207 */ /* 0x000fe40004000000 */
[----:B------:R-:W-:Y:S02]  /*0df0*/  ISETP.NE.AND P0, PT, R0, 0x6, PT ;  /* 0x000000060000780c */ /* 0x000fe40003f05270 */
[----:B------:R-:W-:Y:S01]  /*0e00*/  SEL R19, R23, R19, !P6 ;  /* 0x0000001317137207 */ /* 0x000fe20007000000 */
[----:B------:R-:W-:Y:S01]  /*0e10*/  IMAD.IADD R23, R18, 0x1, R23 ;  /* 0x0000000112177824 */ /* 0x000fe200078e0217 */
[----:B------:R-:W-:Y:S02]  /*0e20*/  SEL R60, R61, R60, !P0 ;  /* 0x0000003c3d3c7207 */ /* 0x000fe40004000000 */
[----:B------:R-:W-:Y:S01]  /*0e30*/  ISETP.NE.AND P0, PT, R0, 0x7, PT ;  /* 0x000000070000780c */ /* 0x000fe20003f05270 */
[----:B--2---:R-:W-:Y:S01]  /*0e40*/  IMAD.IADD R29, R23, 0x1, R20 ;  /* 0x00000001171d7824 */ /* 0x004fe200078e0214 */
[----:B------:R-:W-:-:S02]  /*0e50*/  ISETP.NE.AND P6, PT, R57, RZ, PT ;  /* 0x000000ff3900720c */ /* 0x000fc40003fc5270 */
[----:B------:R-:W-:Y:S02]  /*0e60*/  SEL R60, R25, R60, !P0 ;  /* 0x0000003c193c7207 */ /* 0x000fe40004000000 */
[----:B------:R-:W-:-:S04]  /*0e70*/  ISETP.GE.U32.AND P0, PT, R59, 0x20, PT ;  /* 0x000000203b00780c */ /* 0x000fc80003f06070 */
[----:B------:R-:W-:Y:S02]  /*0e80*/  SEL R15, R60, RZ, P0 ;  /* 0x000000ff3c0f7207 */ /* 0x000fe40000000000 */
[----:B-1----:R-:W-:-:S04]  /*0e90*/  ISETP.NE.AND P0, PT, R13, RZ, PT ;  /* 0x000000ff0d00720c */ /* 0x002fc80003f05270 */
[----:B------:R-:W-:Y:S02]  /*0ea0*/  SEL R21, R15, RZ, !P0 ;  /* 0x000000ff0f157207 */ /* 0x000fe40004000000 */
[----:B------:R-:W-:-:S13]  /*0eb0*/  ISETP.NE.AND P0, PT, R3, RZ, PT ;  /* 0x000000ff0300720c */ /* 0x000fda0003f05270 */
[----:B---3--:R-:W-:Y:S01]  /*0ec0*/  @P0 IMAD.IADD R15, R28, 0x1, R21 ;  /* 0x000000011c0f0824 */ /* 0x008fe200078e0215 */
[----:B------:R-:W-:-:S04]  /*0ed0*/  ISETP.NE.AND P0, PT, R6, RZ, PT ;  /* 0x000000ff0600720c */ /* 0x000fc80003f05270 */
[----:B------:R-:W-:-:S05]  /*0ee0*/  SEL R21, R15, RZ, !P0 ;  /* 0x000000ff0f157207 */ /* 0x000fca0004000000 */
[----:B------:R-:W-:-:S05]  /*0ef0*/  IMAD.IADD R21, R30, 0x1, R21 ;  /* 0x000000011e157824 */ /* 0x000fca00078e0215 */
[----:B------:R-:W-:Y:S02]  /*0f00*/  SEL R28, R21, RZ, !P5 ;  /* 0x000000ff151c7207 */ /* 0x000fe40006800000 */
[----:B------:R-:W-:-:S03]  /*0f10*/  ISETP.NE.AND P5, PT, R58, RZ, PT ;  /* 0x000000ff3a00720c */ /* 0x000fc60003fa5270 */
[----:B------:R-:W-:-:S05]  /*0f20*/  IMAD.IADD R17, R31, 0x1, R28 ;  /* 0x000000011f117824 */ /* 0x000fca00078e021c */
[----:B------:R-:W-:Y:S02]  /*0f30*/  SEL R31, R17, RZ, !P6 ;  /* 0x000000ff111f7207 */ /* 0x000fe40007000000 */
[----:B------:R-:W-:-:S04]  /*0f40*/  ISETP.NE.AND P6, PT, R0, 0x4, PT ;  /* 0x000000040000780c */ /* 0x000fc80003fc5270 */
[----:B------:R-:W-:Y:S01]  /*0f50*/  SEL R28, R23, R19, !P6 ;  /* 0x00000013171c7207 */ /* 0x000fe20007000000 */
[----:B------:R-:W-:Y:S01]  /*0f60*/  IMAD.IADD R19, R50, 0x1, R31 ;  /* 0x0000000132137824 */ /* 0x000fe200078e021f */
[----:B------:R-:W-:-:S04]  /*0f70*/  ISETP.NE.AND P6, PT, R0, 0x5, PT ;  /* 0x000000050000780c */ /* 0x000fc80003fc5270 */
[----:B------:R-:W-:Y:S02]  /*0f80*/  SEL R30, R19, RZ, !P5 ;  /* 0x000000ff131e7207 */ /* 0x000fe40006800000 */
[----:B------:R-:W-:Y:S01]  /*0f90*/  SEL R28, R29, R28, !P6 ;  /* 0x0000001c1d1c7207 */ /* 0x000fe20007000000 */
[----:B------:R-:W-:Y:S01]  /*0fa0*/  IMAD.IADD R29, R22, 0x1, R29 ;  /* 0x00000001161d7824 */ /* 0x000fe200078e021d */
[----:B------:R-:W-:Y:S01]  /*0fb0*/  ISETP.NE.AND P6, PT, R0, 0x6, PT ;  /* 0x000000060000780c */ /* 0x000fe20003fc5270 */
[----:B------:R-:W-:Y:S01]  /*0fc0*/  IMAD.IADD R23, R51, 0x1, R30 ;  /* 0x0000000133177824 */ /* 0x000fe200078e021e */
[----:B------:R-:W-:Y:S02]  /*0fd0*/  ISETP.NE.AND P5, PT, R3, RZ, PT ;  /* 0x000000ff0300720c */ /* 0x000fe40003fa5270 */
[----:B------:R-:W-:Y:S02]  /*0fe0*/  SEL R57, R29, R28, !P6 ;  /* 0x0000001c1d397207 */ /* 0x000fe40007000000 */
[----:B------:R-:W-:-:S02]  /*0ff0*/  SEL R31, R23, RZ, !P4 ;  /* 0x000000ff171f7207 */ /* 0x000fc40006000000 */
[----:B------:R-:W-:Y:S02]  /*1000*/  ISETP.NE.AND P4, PT, R0, 0x7, PT ;  /* 0x000000070000780c */ /* 0x000fe40003f85270 */
[----:B------:R-:W-:Y:S01]  /*1010*/  ISETP.GE.U32.AND P6, PT, R59, 0x20, PT ;  /* 0x000000203b00780c */ /* 0x000fe20003fc6070 */
[----:B------:R-:W-:Y:S01]  /*1020*/  IMAD.IADD R56, R56, 0x1, R31 ;  /* 0x0000000138387824 */ /* 0x000fe200078e021f */
[----:B------:R-:W-:-:S04]  /*1030*/  SEL R13, R13, RZ, P5 ;  /* 0x000000ff0d0d7207 */ /* 0x000fc80002800000 */
[----:B------:R-:W-:Y:S02]  /*1040*/  SEL R61, R56, RZ, !P3 ;  /* 0x000000ff383d7207 */ /* 0x000fe40005800000 */
[----:B------:R-:W-:-:S03]  /*1050*/  ISETP.NE.AND P3, PT, R26, RZ, PT ;  /* 0x000000ff1a00720c */ /* 0x000fc60003f65270 */
[----:B------:R-:W-:Y:S01]  /*1060*/  IMAD.IADD R2, R2, 0x1, R61 ;  /* 0x0000000102027824 */ /* 0x000fe200078e023d */
[----:B------:R-:W-:Y:S01]  /*1070*/  SEL R28, R25, RZ, !P3 ;  /* 0x000000ff191c7207 */ /* 0x000fe20005800000 */
[----:B------:R-:W-:Y:S01]  /*1080*/  IMAD.IADD R25, R29, 0x1, R24 ;  /* 0x000000011d197824 */ /* 0x000fe200078e0218 */
[----:B------:R-:W-:-:S03]  /*1090*/  ISETP.NE.AND P3, PT, R59, RZ, PT ;  /* 0x000000ff3b00720c */ /* 0x000fc60003f65270 */
[----:B------:R-:W-:Y:S01]  /*10a0*/  IMAD.IADD R29, R27, 0x1, R28 ;  /* 0x000000011b1d7824 */ /* 0x000fe200078e021c */
[----:B------:R-:W-:Y:S01]  /*10b0*/  SEL R27, R2, RZ, !P2 ;  /* 0x000000ff021b7207 */ /* 0x000fe20005000000 */
[----:B------:R-:W-:Y:S01]  /*10c0*/  IMAD.IADD R28, R26, 0x1, R25 ;  /* 0x000000011a1c7824 */ /* 0x000fe200078e0219 */
[----:B------:R-:W-:-:S03]  /*10d0*/  SEL R57, R25, R57, !P4 ;  /* 0x0000003919397207 */ /* 0x000fc60006000000 */
[----:B------:R-:W-:Y:S01]  /*10e0*/  IMAD.IADD R4, R4, 0x1, R27 ;  /* 0x0000000104047824 */ /* 0x000fe200078e021b */
[----:B------:R-:W-:-:S03]  /*10f0*/  SEL R0, R57, RZ, P6 ;  /* 0x000000ff39007207 */ /* 0x000fc60003000000 */
[----:B------:R-:W0:Y:S01]  /*1100*/  @!P3 LDC.64 R50, c[0x0][0x3b0] ;  /* 0x0000ec00ff32bb82 */ /* 0x000e220000000a00 */
[----:B------:R-:W-:Y:S01]  /*1110*/  @!P3 IMAD.MOV.U32 R30, RZ, RZ, 0x65 ;  /* 0x00000065ff1eb424 */ /* 0x000fe200078e00ff */
[----:B------:R-:W-:Y:S01]  /*1120*/  SEL R58, R4, RZ, !P1 ;  /* 0x000000ff043a7207 */ /* 0x000fe20004800000 */
[----:B------:R-:W-:Y:S01]  /*1130*/  @!P3 IMAD.MOV.U32 R31, RZ, RZ, 0x0 ;  /* 0x00000000ff1fb424 */ /* 0x000fe200078e00ff */
[----:B------:R-:W-:Y:S01]  /*1140*/  ISETP.GE.AND P1, PT, R28, 0x101, PT ;  /* 0x000001011c00780c */ /* 0x000fe20003f26270 */
[----:B------:R-:W-:Y:S02]  /*1150*/  IMAD.IADD R0, R0, 0x1, R13 ;  /* 0x0000000100007824 */ /* 0x000fe400078e020d */
[----:B------:R-:W-:Y:S02]  /*1160*/  IMAD.IADD R5, R5, 0x1, R58 ;  /* 0x0000000105057824 */ /* 0x000fe400078e023a */
[----:B------:R-:W-:Y:S02]  /*1170*/  IMAD.IADD R6, R0, 0x1, R6 ;  /* 0x0000000100067824 */ /* 0x000fe400078e0206 */
[----:B------:R-:W-:-:S02]  /*1180*/  IMAD.IADD R7, R7, 0x1, R0 ;  /* 0x0000000107077824 */ /* 0x000fc400078e0200 */
[--C-:B------:R-:W-:Y:S02]  /*1190*/  IMAD.IADD R8, R8, 0x1, R0.reuse ;  /* 0x0000000108087824 */ /* 0x100fe400078e0200 */
[--C-:B------:R-:W-:Y:S02]  /*11a0*/  IMAD.IADD R9, R9, 0x1, R0.reuse ;  /* 0x0000000109097824 */ /* 0x100fe400078e0200 */
[--C-:B------:R-:W-:Y:S02]  /*11b0*/  IMAD.IADD R52, R52, 0x1, R0.reuse ;  /* 0x0000000134347824 */ /* 0x100fe400078e0200 */
[--C-:B------:R-:W-:Y:S02]  /*11c0*/  IMAD.IADD R53, R53, 0x1, R0.reuse ;  /* 0x0000000135357824 */ /* 0x100fe400078e0200 */
[--C-:B------:R-:W-:Y:S02]  /*11d0*/  IMAD.IADD R54, R54, 0x1, R0.reuse ;  /* 0x0000000136367824 */ /* 0x100fe400078e0200 */
[----:B------:R-:W-:Y:S01]  /*11e0*/  IMAD.IADD R55, R55, 0x1, R0 ;  /* 0x0000000137377824 */ /* 0x000fe200078e0200 */
[----:B0-----:R0:W-:Y:S01]  /*11f0*/  @!P3 ST.E.128.STRONG.GPU desc[UR10][R50.64+0x200], R28 ;  /* 0x0002001c3200b985 */ /* 0x0011e2000c10fd0a */
[----:B------:R-:W-:Y:S05]  /*1200*/  @!P1 BRA `(.L_x_759) ;  /* 0x0000000c00e09947 */ /* 0x000fea0003800000 */
[----:B------:R-:W-:Y:S01]  /*1210*/  BAR.SYNC.DEFER_BLOCKING 0x0 ;  /* 0x0000000000007b1d */ /* 0x000fe20000010000 */
[----:B------:R-:W-:Y:S02]  /*1220*/  ISETP.NE.U32.AND P2, PT, R32, R34, PT ;  /* 0x000000222000720c */ /* 0x000fe40003f45070 */
[----:B------:R-:W-:Y:S02]  /*1230*/  @P0 LEA R0, R0, UR4, 0x4 ;  /* 0x0000000400000c11 */ /* 0x000fe4000f8e20ff */
[----:B------:R-:W-:Y:S02]  /*1240*/  ISETP.NE.AND.EX P2, PT, R33, R35, PT, P2 ;  /* 0x000000232100720c */ /* 0x000fe40003f45320 */
[----:B------:R-:W-:Y:S02]  /*1250*/  ISETP.NE.U32.AND P1, PT, R34, R36, PT ;  /* 0x000000242200720c */ /* 0x000fe40003f25070 */
[----:B------:R-:W-:Y:S02]  /*1260*/  ISETP.NE.U32.AND P4, PT, R36, R38, PT ;  /* 0x000000262400720c */ /* 0x000fe40003f85070 */
[----:B------:R-:W-:-:S02]  /*1270*/  ISETP.NE.U32.AND P5, PT, R40, R42, PT ;  /* 0x0000002a2800720c */ /* 0x000fc40003fa5070 */
[----:B------:R-:W-:Y:S02]  /*1280*/  ISETP.NE.U32.AND P3, PT, R38, R40, PT ;  /* 0x000000282600720c */ /* 0x000fe40003f65070 */
[----:B------:R-:W-:Y:S02]  /*1290*/  ISETP.NE.AND.EX P1, PT, R35, R37, PT, P1 ;  /* 0x000000252300720c */ /* 0x000fe40003f25310 */
[----:B------:R-:W-:Y:S02]  /*12a0*/  ISETP.NE.AND.EX P4, PT, R37, R39, PT, P4 ;  /* 0x000000272500720c */ /* 0x000fe40003f85340 */
[----:B------:R-:W-:Y:S02]  /*12b0*/  @P2 LEA R6, R6, UR4, 0x4 ;  /* 0x0000000406062c11 */ /* 0x000fe4000f8e20ff */
[----:B------:R-:W-:Y:S02]  /*12c0*/  ISETP.NE.U32.AND P6, PT, R44, R46, PT ;  /* 0x0000002e2c00720c */ /* 0x000fe40003fc5070 */
[----:B------:R-:W-:Y:S01]  /*12d0*/  ISETP.NE.AND.EX P3, PT, R39, R41, PT, P3 ;  /* 0x000000292700720c */ /* 0x000fe20003f65330 */
[----:B------:R1:W-:Y:S01]  /*12e0*/  @P0 STS.64 [R0], R48 ;  /* 0x0000003000000388 */ /* 0x0003e20000000a00 */
[----:B------:R-:W-:-:S03]  /*12f0*/  ISETP.NE.AND.EX P6, PT, R45, R47, PT, P6 ;  /* 0x0000002f2d00720c */ /* 0x000fc60003fc5360 */
[----:B------:R1:W-:Y:S01]  /*1300*/  @P0 STS [R0+0x8], R15 ;  /* 0x0000080f00000388 */ /* 0x0003e20000000800 */
[----:B------:R-:W-:Y:S02]  /*1310*/  ISETP.NE.U32.AND P0, PT, R42, R44, PT ;  /* 0x0000002c2a00720c */ /* 0x000fe40003f05070 */
[----:B------:R-:W-:Y:S01]  /*1320*/  @P1 LEA R7, R7, UR4, 0x4 ;  /* 0x0000000407071c11 */ /* 0x000fe2000f8e20ff */
[----:B------:R1:W-:Y:S01]  /*1330*/  @P2 STS.64 [R6], R32 ;  /* 0x0000002006002388 */ /* 0x0003e20000000a00 */
[----:B------:R-:W-:Y:S02]  /*1340*/  ISETP.NE.AND.EX P0, PT, R43, R45, PT, P0 ;  /* 0x0000002d2b00720c */ /* 0x000fe40003f05300 */
[----:B------:R-:W-:Y:S01]  /*1350*/  @P4 LEA R8, R8, UR4, 0x4 ;  /* 0x0000000408084c11 */ /* 0x000fe2000f8e20ff */
[----:B------:R1:W-:Y:S01]  /*1360*/  @P2 STS [R6+0x8], R21 ;  /* 0x0000081506002388 */ /* 0x0003e20000000800 */
[----:B------:R-:W-:Y:S02]  /*1370*/  ISETP.NE.AND.EX P2, PT, R41, R43, PT, P5 ;  /* 0x0000002b2900720c */ /* 0x000fe40003f45350 */
[----:B------:R-:W-:Y:S01]  /*1380*/  ISETP.NE.U32.AND P5, PT, R46, R10, PT ;  /* 0x0000000a2e00720c */ /* 0x000fe20003fa5070 */
[----:B------:R1:W-:Y:S01]  /*1390*/  @P1 STS.64 [R7], R34 ;  /* 0x0000002207001388 */ /* 0x0003e20000000a00 */
[----:B------:R-:W-:-:S02]  /*13a0*/  @P3 LEA R9, R9, UR4, 0x4 ;  /* 0x0000000409093c11 */ /* 0x000fc4000f8e20ff */
[----:B------:R-:W-:Y:S01]  /*13b0*/  ISETP.NE.AND.EX P5, PT, R47, R11, PT, P5 ;  /* 0x0000000b2f00720c */ /* 0x000fe20003fa5350 */
[----:B------:R1:W-:Y:S01]  /*13c0*/  @P1 STS [R7+0x8], R17 ;  /* 0x0000081107001388 */ /* 0x0003e20000000800 */
[----:B------:R-:W-:Y:S02]  /*13d0*/  @P6 LEA R11, R54, UR4, 0x4 ;  /* 0x00000004360b6c11 */ /* 0x000fe4000f8e20ff */
[----:B------:R-:W-:Y:S01]  /*13e0*/  @P0 LEA R53, R53, UR4, 0x4 ;  /* 0x0000000435350c11 */ /* 0x000fe2000f8e20ff */
[----:B------:R1:W-:Y:S01]  /*13f0*/  @P4 STS.64 [R8], R36 ;  /* 0x0000002408004388 */ /* 0x0003e20000000a00 */
[----:B------:R-:W-:Y:S02]  /*1400*/  ISETP.GE.U32.AND P1, PT, R59, R28, PT ;  /* 0x0000001c3b00720c */ /* 0x000fe40003f26070 */
[----:B------:R-:W-:Y:S01]  /*1410*/  @P2 LEA R3, R52, UR4, 0x4 ;  /* 0x0000000434032c11 */ /* 0x000fe2000f8e20ff */
[----:B------:R1:W-:Y:S04]  /*1420*/  @P4 STS [R8+0x8], R19 ;  /* 0x0000081308004388 */ /* 0x0003e80000000800 */
[----:B------:R-:W-:Y:S01]  /*1430*/  @P5 LEA R55, R55, UR4, 0x4 ;  /* 0x0000000437375c11 */ /* 0x000fe2000f8e20ff */
        /* <DEDUP_REMOVED lines=11> */
[----:B------:R-:W-:Y:S05]  /*14f0*/  @P1 EXIT ;  /* 0x000000000000194d */ /* 0x000fea0003800000 */
[----:B-1----:R-:W-:Y:S01]  /*1500*/  IADD3 R3, PT, PT, R18, R14, R16 ;  /* 0x0000000e12037210 */ /* 0x002fe20007ffe010 */
[----:B------:R-:W-:Y:S01]  /*1510*/  BSSY.RECONVERGENT B0, `(.L_x_760) ;  /* 0x0000025000007945 */ /* 0x000fe20003800200 */
[----:B------:R-:W-:Y:S02]  /*1520*/  LOP3.LUT R0, RZ, R59, RZ, 0x33, !PT ;  /* 0x0000003bff007212 */ /* 0x000fe400078e33ff */
[----:B------:R-:W-:-:S04]  /*1530*/  IADD3 R3, PT, PT, R22, R3, R20 ;  /* 0x0000000316037210 */ /* 0x000fc80007ffe014 */
[----:B------:R-:W-:-:S04]  /*1540*/  IADD3 R3, PT, PT, R26, R3, R24 ;  /* 0x000000031a037210 */ /* 0x000fc80007ffe018 */
[----:B------:R-:W-:-:S04]  /*1550*/  IADD3 R0, PT, PT, R0, R3, R12 ;  /* 0x0000000300007210 */ /* 0x000fc80007ffe00c */
[C---:B------:R-:W-:Y:S02]  /*1560*/  LOP3.LUT R2, R0.reuse, 0x300, RZ, 0xc0, !PT ;  /* 0x0000030000027812 */ /* 0x040fe400078ec0ff */
[----:B------:R-:W-:Y:S02]  /*1570*/  ISETP.GE.U32.AND P1, PT, R0, 0x300, PT ;  /* 0x000003000000780c */ /* 0x000fe40003f26070 */
[----:B------:R-:W-:-:S13]  /*1580*/  ISETP.NE.AND P0, PT, R2, 0x300, PT ;  /* 0x000003000200780c */ /* 0x000fda0003f05270 */
[----:B------:R-:W-:Y:S05]  /*1590*/  @!P0 BRA `(.L_x_761) ;  /* 0x0000000000708947 */ /* 0x000fea0003800000 */
[----:B------:R-:W1:Y:S01]  /*15a0*/  LDC.64 R2, c[0x0][0x3a0] ;  /* 0x0000e800ff027b82 */ /* 0x000e620000000a00 */
[----:B------:R-:W-:-:S05]  /*15b0*/  LEA.HI R0, R0, 0x1, RZ, 0x18 ;  /* 0x0000000100007811 */ /* 0x000fca00078fc0ff */
[C---:B------:R-:W-:Y:S01]  /*15c0*/  IMAD.SHL.U32 R6, R0.reuse, 0x100, RZ ;  /* 0x0000010000067824 */ /* 0x040fe200078e00ff */
[----:B------:R-:W-:Y:S01]  /*15d0*/  LOP3.LUT R0, R0, 0x3, RZ, 0xc0, !PT ;  /* 0x0000000300007812 */ /* 0x000fe200078ec0ff */
[----:B------:R-:W2:Y:S03]  /*15e0*/  LDC.64 R4, c[0x0][0x398] ;  /* 0x0000e600ff047b82 */ /* 0x000ea60000000a00 */
[----:B------:R-:W-:Y:S01]  /*15f0*/  LOP3.LUT R6, R6, 0x300, RZ, 0xc0, !PT ;  /* 0x0000030006067812 */ /* 0x000fe200078ec0ff */
[----:B------:R-:W-:Y:S02]  /*1600*/  IMAD.MOV R0, RZ, RZ, -R0 ;  /* 0x000000ffff007224 */ /* 0x000fe400078e0a00 */
[----:B-1----:R-:W-:-:S04]  /*1610*/  IMAD.WIDE.U32 R2, R59, 0x4, R2 ;  /* 0x000000043b027825 */ /* 0x002fc800078e0002 */
[----:B------:R-:W-:Y:S01]  /*1620*/  IMAD.MOV.U32 R10, RZ, RZ, R2 ;  /* 0x000000ffff0a7224 */ /* 0x000fe200078e0002 */
[C---:B------:R-:W-:Y:S01]  /*1630*/  LEA R2, R59.reuse, UR4, 0x4 ;  /* 0x000000043b027c11 */ /* 0x040fe2000f8e20ff */
[----:B------:R-:W-:Y:S02]  /*1640*/  IMAD.MOV.U32 R11, RZ, RZ, R3 ;  /* 0x000000ffff0b7224 */ /* 0x000fe400078e0003 */
[----:B--2---:R-:W-:-:S04]  /*1650*/  IMAD.WIDE.U32 R4, R59, 0x8, R4 ;  /* 0x000000083b047825 */ /* 0x004fc800078e0004 */
[----:B------:R-:W-:Y:S02]  /*1660*/  IMAD.IADD R59, R59, 0x1, R6 ;  /* 0x000000013b3b7824 */ /* 0x000fe400078e0206 */
[----:B------:R-:W-:-:S07]  /*1670*/  VIADD R8, R2, 0x8 ;  /* 0x0000000802087836 */ /* 0x000fce0000000000 */
.L_x_762:
[----:B------:R-:W1:Y:S01]  /*1680*/  LDS.64 R2, [R8+-0x8] ;  /* 0xfffff80008027984 */ /* 0x000e620000000a00 */
[----:B------:R-:W-:Y:S01]  /*1690*/  IMAD.MOV.U32 R6, RZ, RZ, R10 ;  /* 0x000000ffff067224 */ /* 0x000fe200078e000a */
[----:B------:R-:W-:Y:S01]  /*16a0*/  IADD3 R10, P2, PT, R10, 0x400, RZ ;  /* 0x000004000a0a7810 */ /* 0x000fe20007f5e0ff */
[--C-:B------:R-:W-:Y:S01]  /*16b0*/  IMAD.MOV.U32 R7, RZ, RZ, R11.reuse ;  /* 0x000000ffff077224 */ /* 0x100fe200078e000b */
[----:B------:R2:W3:Y:S01]  /*16c0*/  LDS R9, [R8] ;  /* 0x0000000008097984 */ /* 0x0004e20000000800 */
[----:B------:R-:W-:Y:S02]  /*16d0*/  VIADD R0, R0, 0x1 ;  /* 0x0000000100007836 */ /* 0x000fe40000000000 */
[----:B------:R-:W-:-:S03]  /*16e0*/  IMAD.X R11, RZ, RZ, R11, P2 ;  /* 0x000000ffff0b7224 */ /* 0x000fc600010e060b */
[----:B------:R-:W-:Y:S01]  /*16f0*/  ISETP.NE.AND P0, PT, R0, RZ, PT ;  /* 0x000000ff0000720c */ /* 0x000fe20003f05270 */
[----:B--2---:R-:W-:Y:S01]  /*1700*/  VIADD R8, R8, 0x1000 ;  /* 0x0000100008087836 */ /* 0x004fe20000000000 */
[----:B-1----:R1:W-:Y:S04]  /*1710*/  STG.E.64 desc[UR10][R4.64], R2 ;  /* 0x0000000204007986 */ /* 0x0023e8000c101b0a */
[----:B---3--:R2:W-:Y:S01]  /*1720*/  STG.E desc[UR10][R6.64], R9 ;  /* 0x0000000906007986 */ /* 0x0085e2000c10190a */
[----:B-1----:R-:W-:-:S05]  /*1730*/  IADD3 R4, P3, PT, R4, 0x800, RZ ;  /* 0x0000080004047810 */ /* 0x002fca0007f7e0ff */
[----:B------:R-:W-:Y:S01]  /*1740*/  IMAD.X R5, RZ, RZ, R5, P3 ;  /* 0x000000ffff057224 */ /* 0x000fe200018e0605 */
[----:B--2---:R-:W-:Y:S07]  /*1750*/  @P0 BRA `(.L_x_762) ;  /* 0xfffffffc00c80947 */ /* 0x004fee000383ffff */
.L_x_761:
[----:B------:R-:W-:Y:S05]  /*1760*/  BSYNC.RECONVERGENT B0 ;  /* 0x0000000000007941 */ /* 0x000fea0003800200 */
.L_x_760:
[----:B------:R-:W-:Y:S05]  /*1770*/  @!P1 EXIT ;  /* 0x000000000000994d */ /* 0x000fea0003800000 */
[----:B------:R-:W1:Y:S01]  /*1780*/  LDC.64 R2, c[0x0][0x398] ;  /* 0x0000e600ff027b82 */ /* 0x000e620000000a00 */
[----:B------:R-:W-:Y:S01]  /*1790*/  IMAD.IADD R0, R28, 0x1, -R59 ;  /* 0x000000011c007824 */ /* 0x000fe200078e0a3b */
[----:B------:R-:W-:Y:S04]  /*17a0*/  BSSY.RECONVERGENT B0, `(.L_x_763) ;  /* 0x000005b000007945 */ /* 0x000fe80003800200 */
[----:B------:R-:W-:Y:S02]  /*17b0*/  ISETP.GT.AND P1, PT, R0, 0xc00, PT ;  /* 0x00000c000000780c */ /* 0x000fe40003f24270 */
[----:B------:R-:W2:Y:S01]  /*17c0*/  LDC.64 R4, c[0x0][0x3a0] ;  /* 0x0000e800ff047b82 */ /* 0x000ea20000000a00 */
[----:B------:R-:W-:-:S05]  /*17d0*/  LEA R0, R59, UR4, 0x4 ;  /* 0x000000043b007c11 */ /* 0x000fca000f8e20ff */
[----:B------:R-:W-:Y:S02]  /*17e0*/  VIADD R0, R0, 0x2000 ;  /* 0x0000200000007836 */ /* 0x000fe40000000000 */
[----:B-1----:R-:W-:-:S04]  /*17f0*/  IMAD.WIDE.U32 R2, R59, 0x8, R2 ;  /* 0x000000083b027825 */ /* 0x002fc800078e0002 */
[----:B--2---:R-:W-:Y:S01]  /*1800*/  IMAD.WIDE.U32 R6, R59, 0x4, R4 ;  /* 0x000000043b067825 */ /* 0x004fe200078e0004 */
[----:B------:R-:W-:Y:S02]  /*1810*/  IADD3 R4, P0, PT, R2, 0x1000, RZ ;  /* 0x0000100002047810 */ /* 0x000fe40007f1e0ff */
[----:B------:R-:W-:-:S03]  /*1820*/  IADD3 R2, P2, PT, R6, 0x800, RZ ;  /* 0x0000080006027810 */ /* 0x000fc60007f5e0ff */
[----:B------:R-:W-:Y:S01]  /*1830*/  IMAD.X R5, RZ, RZ, R3, P0 ;  /* 0x000000ffff057224 */ /* 0x000fe200000e0603 */
[----:B------:R-:W-:Y:S01]  /*1840*/  PLOP3.LUT P0, PT, PT, PT, PT, 0x80, 0x8 ;  /* 0x000000000008781c */ /* 0x000fe20003f0f070 */
[----:B------:R-:W-:Y:S01]  /*1850*/  IMAD.X R3, RZ, RZ, R7, P2 ;  /* 0x000000ffff037224 */ /* 0x000fe200010e0607 */
[----:B------:R-:W-:Y:S11]  /*1860*/  @!P1 BRA `(.L_x_764) ;  /* 0x0000000400389947 */ /* 0x000ff60003800000 */
[----:B------:R-:W-:Y:S01]  /*1870*/  PLOP3.LUT P0, PT, PT, PT, PT, 0x8, 0x80 ;  /* 0x000000000080781c */ /* 0x000fe20003f0e170 */
[----:B0-----:R-:W-:-:S12]  /*1880*/  VIADD R50, R28, 0xfffff400 ;  /* 0xfffff4001c327836 */ /* 0x001fd80000000000 */
.L_x_765:
[----:B------:R-:W0:Y:S01]  /*1890*/  LDS.64 R6, [R0+-0x2000] ;  /* 0xffe0000000067984 */ /* 0x000e220000000a00 */
[----:B------:R-:W-:-:S03]  /*18a0*/  VIADD R59, R59, 0x1000 ;  /* 0x000010003b3b7836 */ /* 0x000fc60000000000 */
[----:B------:R-:W1:Y:S02]  /*18b0*/  LDS R29, [R0+-0x1ff8] ;  /* 0xffe00800001d7984 */ /* 0x000e640000000800 */
[----:B------:R-:W-:Y:S02]  /*18c0*/  ISETP.GE.AND P1, PT, R59, R50, PT ;  /* 0x000000323b00720c */ /* 0x000fe40003f26270 */
[----:B------:R-:W2:Y:S04]  /*18d0*/  LDS.64 R8, [R0+-0x1000] ;  /* 0xfff0000000087984 */ /* 0x000ea80000000a00 */
[----:B------:R-:W3:Y:S04]  /*18e0*/  LDS R41, [R0+-0xff8] ;  /* 0xfff0080000297984 */ /* 0x000ee80000000800 */
[----:B------:R-:W4:Y:S04]  /*18f0*/  LDS.64 R10, [R0] ;  /* 0x00000000000a7984 */ /* 0x000f280000000a00 */
[----:B------:R-:W5:Y:S04]  /*1900*/  LDS R43, [R0+0x8] ;  /* 0x00000800002b7984 */ /* 0x000f680000000800 */
[----:B------:R-:W5:Y:S04]  /*1910*/  LDS.64 R12, [R0+0x1000] ;  /* 0x00100000000c7984 */ /* 0x000f680000000a00 */
        /* <DEDUP_REMOVED lines=24> */
[----:B------:R2:W5:Y:S04]  /*1aa0*/  LDS R48, [R0+0xd008] ;  /* 0x00d0080000307984 */ /* 0x0005680000000800 */
[----:B0-----:R0:W-:Y:S04]  /*1ab0*/  STG.E.64 desc[UR10][R4.64+-0x1000], R6 ;  /* 0xfff0000604007986 */ /* 0x0011e8000c101b0a */
[----:B-1----:R-:W-:Y:S01]  /*1ac0*/  STG.E desc[UR10][R2.64+-0x800], R29 ;  /* 0xfff8001d02007986 */ /* 0x002fe2000c10190a */
[----:B--2---:R-:W-:-:S03]  /*1ad0*/  VIADD R0, R0, 0x10000 ;  /* 0x0001000000007836 */ /* 0x004fc60000000000 */
[----:B------:R1:W-:Y:S04]  /*1ae0*/  STG.E.64 desc[UR10][R4.64+-0x800], R8 ;  /* 0xfff8000804007986 */ /* 0x0003e8000c101b0a */
[----:B---3--:R-:W-:Y:S01]  /*1af0*/  STG.E desc[UR10][R2.64+-0x400], R41 ;  /* 0xfffc002902007986 */ /* 0x008fe2000c10190a */
[----:B0-----:R-:W-:-:S03]  /*1b00*/  IADD3 R6, P3, PT, R2, 0x4000, RZ ;  /* 0x0000400002067810 */ /* 0x001fc60007f7e0ff */
[----:B----4-:R-:W-:Y:S02]  /*1b10*/  STG.E.64 desc[UR10][R4.64], R10 ;  /* 0x0000000a04007986 */ /* 0x010fe4000c101b0a */
[----:B------:R-:W-:Y:S02]  /*1b20*/  IMAD.X R7, RZ, RZ, R3, P3 ;  /* 0x000000ffff077224 */ /* 0x000fe400018e0603 */
[----:B-----5:R-:W-:Y:S01]  /*1b30*/  STG.E desc[UR10][R2.64], R43 ;  /* 0x0000002b02007986 */ /* 0x020fe2000c10190a */
[----:B-1----:R-:W-:-:S03]  /*1b40*/  IADD3 R8, P2, PT, R4, 0x8000, RZ ;  /* 0x0000800004087810 */ /* 0x002fc60007f5e0ff */
[----:B------:R-:W-:Y:S02]  /*1b50*/  STG.E.64 desc[UR10][R4.64+0x800], R12 ;  /* 0x0008000c04007986 */ /* 0x000fe4000c101b0a */
[----:B------:R-:W-:Y:S02]  /*1b60*/  IMAD.X R9, RZ, RZ, R5, P2 ;  /* 0x000000ffff097224 */ /* 0x000fe400010e0605 */
[----:B------:R-:W-:Y:S04]  /*1b70*/  STG.E desc[UR10][R2.64+0x400], R45 ;  /* 0x0004002d02007986 */ /* 0x000fe8000c10190a */
[----:B------:R-:W-:Y:S04]  /*1b80*/  STG.E.64 desc[UR10][R4.64+0x1000], R14 ;  /* 0x0010000e04007986 */ /* 0x000fe8000c101b0a */
        /* <DEDUP_REMOVED lines=21> */
[----:B------:R0:W-:Y:S04]  /*1ce0*/  STG.E.64 desc[UR10][R4.64+0x6800], R38 ;  /* 0x0068002604007986 */ /* 0x0001e8000c101b0a */
[----:B------:R1:W-:Y:S01]  /*1cf0*/  STG.E desc[UR10][R2.64+0x3400], R48 ;  /* 0x0034003002007986 */ /* 0x0003e2000c10190a */
[----:B0-----:R-:W-:-:S02]  /*1d00*/  IMAD.MOV.U32 R4, RZ, RZ, R8 ;  /* 0x000000ffff047224 */ /* 0x001fc400078e0008 */
[----:B------:R-:W-:Y:S02]  /*1d10*/  IMAD.MOV.U32 R5, RZ, RZ, R9 ;  /* 0x000000ffff057224 */ /* 0x000fe400078e0009 */
[----:B-1----:R-:W-:Y:S02]  /*1d20*/  IMAD.MOV.U32 R2, RZ, RZ, R6 ;  /* 0x000000ffff027224 */ /* 0x002fe400078e0006 */
[----:B------:R-:W-:Y:S01]  /*1d30*/  IMAD.MOV.U32 R3, RZ, RZ, R7 ;  /* 0x000000ffff037224 */ /* 0x000fe200078e0007 */
[----:B------:R-:W-:Y:S06]  /*1d40*/  @!P1 BRA `(.L_x_765) ;  /* 0xfffffff800d09947 */ /* 0x000fec000383ffff */
.L_x_764:
[----:B------:R-:W-:Y:S05]  /*1d50*/  BSYNC.RECONVERGENT B0 ;  /* 0x0000000000007941 */ /* 0x000fea0003800200 */
.L_x_763:
[----:B------:R-:W-:Y:S01]  /*1d60*/  IMAD.IADD R6, R28, 0x1, -R59 ;  /* 0x000000011c067824 */ /* 0x000fe200078e0a3b */
[----:B------:R-:W-:Y:S04]  /*1d70*/  BSSY.RECONVERGENT B0, `(.L_x_766) ;  /* 0x000002e000007945 */ /* 0x000fe80003800200 */
[----:B------:R-:W-:-:S13]  /*1d80*/  ISETP.GT.AND P1, PT, R6, 0x400, PT ;  /* 0x000004000600780c */ /* 0x000fda0003f24270 */
[----:B------:R-:W-:Y:S05]  /*1d90*/  @!P1 BRA `(.L_x_767) ;  /* 0x0000000000ac9947 */ /* 0x000fea0003800000 */
[----:B------:R-:W1:Y:S01]  /*1da0*/  LDS.64 R6, [R0+-0x2000] ;  /* 0xffe0000000067984 */ /* 0x000e620000000a00 */
[----:B------:R-:W-:Y:S01]  /*1db0*/  PLOP3.LUT P0, PT, PT, PT, PT, 0x8, 0x80 ;  /* 0x000000000080781c */ /* 0x000fe20003f0e170 */
[----:B------:R-:W-:Y:S02]  /*1dc0*/  VIADD R59, R59, 0x800 ;  /* 0x000008003b3b7836 */ /* 0x000fe40000000000 */
[----:B------:R-:W2:Y:S04]  /*1dd0*/  LDS R23, [R0+-0x1ff8] ;  /* 0xffe0080000177984 */ /* 0x000ea80000000800 */
[----:B------:R-:W3:Y:S04]  /*1de0*/  LDS.64 R8, [R0+-0x1000] ;  /* 0xfff0000000087984 */ /* 0x000ee80000000a00 */
[----:B------:R-:W4:Y:S04]  /*1df0*/  LDS R25, [R0+-0xff8] ;  /* 0xfff0080000197984 */ /* 0x000f280000000800 */
[----:B------:R-:W5:Y:S04]  /*1e00*/  LDS.64 R10, [R0] ;  /* 0x00000000000a7984 */ /* 0x000f680000000a00 */
[----:B------:R-:W5:Y:S04]  /*1e10*/  LDS R27, [R0+0x8] ;  /* 0x00000800001b7984 */ /* 0x000f680000000800 */
[----:B------:R-:W5:Y:S04]  /*1e20*/  LDS.64 R12, [R0+0x1000] ;  /* 0x00100000000c7984 */ /* 0x000f680000000a00 */
[----:B0-----:R-:W0:Y:S04]  /*1e30*/  LDS R29, [R0+0x1008] ;  /* 0x00100800001d7984 */ /* 0x001e280000000800 */
[----:B------:R-:W0:Y:S04]  /*1e40*/  LDS.64 R14, [R0+0x2000] ;  /* 0x00200000000e7984 */ /* 0x000e280000000a00 */
[----:B------:R-:W0:Y:S04]  /*1e50*/  LDS R31, [R0+0x2008] ;  /* 0x00200800001f7984 */ /* 0x000e280000000800 */
[----:B------:R-:W0:Y:S04]  /*1e60*/  LDS.64 R16, [R0+0x3000] ;  /* 0x0030000000107984 */ /* 0x000e280000000a00 */
[----:B------:R-:W0:Y:S04]  /*1e70*/  LDS R33, [R0+0x3008] ;  /* 0x0030080000217984 */ /* 0x000e280000000800 */
[----:B------:R-:W0:Y:S04]  /*1e80*/  LDS.64 R18, [R0+0x4000] ;  /* 0x0040000000127984 */ /* 0x000e280000000a00 */
[----:B------:R-:W0:Y:S04]  /*1e90*/  LDS R35, [R0+0x4008] ;  /* 0x0040080000237984 */ /* 0x000e280000000800 */
[----:B------:R-:W0:Y:S04]  /*1ea0*/  LDS.64 R20, [R0+0x5000] ;  /* 0x0050000000147984 */ /* 0x000e280000000a00 */
[----:B------:R3:W0:Y:S04]  /*1eb0*/  LDS R37, [R0+0x5008] ;  /* 0x0050080000257984 */ /* 0x0006280000000800 */
[----:B-1----:R1:W-:Y:S04]  /*1ec0*/  STG.E.64 desc[UR10][R4.64+-0x1000], R6 ;  /* 0xfff0000604007986 */ /* 0x0023e8000c101b0a */
[----:B--2---:R-:W-:Y:S01]  /*1ed0*/  STG.E desc[UR10][R2.64+-0x800], R23 ;  /* 0xfff8001702007986 */ /* 0x004fe2000c10190a */
[----:B---3--:R-:W-:-:S03]  /*1ee0*/  VIADD R0, R0, 0x8000 ;  /* 0x0000800000007836 */ /* 0x008fc60000000000 */
[----:B------:R2:W-:Y:S04]  /*1ef0*/  STG.E.64 desc[UR10][R4.64+-0x800], R8 ;  /* 0xfff8000804007986 */ /* 0x0005e8000c101b0a */
[----:B----4-:R-:W-:Y:S01]  /*1f00*/  STG.E desc[UR10][R2.64+-0x400], R25 ;  /* 0xfffc001902007986 */ /* 0x010fe2000c10190a */
[----:B-1----:R-:W-:-:S03]  /*1f10*/  IADD3 R6, P2, PT, R2, 0x2000, RZ ;  /* 0x0000200002067810 */ /* 0x002fc60007f5e0ff */
[----:B-----5:R-:W-:Y:S02]  /*1f20*/  STG.E.64 desc[UR10][R4.64], R10 ;  /* 0x0000000a04007986 */ /* 0x020fe4000c101b0a */
[----:B------:R-:W-:Y:S02]  /*1f30*/  IMAD.X R7, RZ, RZ, R3, P2 ;  /* 0x000000ffff077224 */ /* 0x000fe400010e0603 */
[----:B------:R-:W-:Y:S01]  /*1f40*/  STG.E desc[UR10][R2.64], R27 ;  /* 0x0000001b02007986 */ /* 0x000fe2000c10190a */
[----:B--2---:R-:W-:-:S03]  /*1f50*/  IADD3 R8, P1, PT, R4, 0x4000, RZ ;  /* 0x0000400004087810 */ /* 0x004fc60007f3e0ff */
[----:B------:R-:W-:Y:S02]  /*1f60*/  STG.E.64 desc[UR10][R4.64+0x800], R12 ;  /* 0x0008000c04007986 */ /* 0x000fe4000c101b0a */
[----:B------:R-:W-:Y:S02]  /*1f70*/  IMAD.X R9, RZ, RZ, R5, P1 ;  /* 0x000000ffff097224 */ /* 0x000fe400008e0605 */
[----:B0-----:R-:W-:Y:S04]  /*1f80*/  STG.E desc[UR10][R2.64+0x400], R29 ;  /* 0x0004001d02007986 */ /* 0x001fe8000c10190a */
        /* <DEDUP_REMOVED lines=11> */
[----:B------:R-:W-:-:S07]  /*2040*/  IMAD.MOV.U32 R3, RZ, RZ, R7 ;  /* 0x000000ffff037224 */ /* 0x000fce00078e0007 */
.L_x_767:
[----:B------:R-:W-:Y:S05]  /*2050*/  BSYNC.RECONVERGENT B0 ;  /* 0x0000000000007941 */ /* 0x000fea0003800200 */
.L_x_766:
[----:B------:R-:W-:-:S13]  /*2060*/  ISETP.LT.OR P0, PT, R59, R28, P0 ;  /* 0x0000001c3b00720c */ /* 0x000fda0000701670 */
[----:B------:R-:W-:Y:S05]  /*2070*/  @!P0 EXIT ;  /* 0x000000000000894d */ /* 0x000fea0003800000 */
[----:B------:R-:W1:Y:S04]  /*2080*/  LDS.64 R6, [R0+-0x2000] ;  /* 0xffe0000000067984 */ /* 0x000e680000000a00 */
[----:B------:R-:W2:Y:S04]  /*2090*/  LDS R15, [R0+-0x1ff8] ;  /* 0xffe00800000f7984 */ /* 0x000ea80000000800 */
[----:B------:R-:W3:Y:S04]  /*20a0*/  LDS.64 R8, [R0+-0x1000] ;  /* 0xfff0000000087984 */ /* 0x000ee80000000a00 */
[----:B------:R-:W4:Y:S04]  /*20b0*/  LDS R17, [R0+-0xff8] ;  /* 0xfff0080000117984 */ /* 0x000f280000000800 */
[----:B------:R-:W5:Y:S04]  /*20c0*/  LDS.64 R10, [R0] ;  /* 0x00000000000a7984 */ /* 0x000f680000000a00 */
[----:B------:R-:W0:Y:S04]  /*20d0*/  LDS R19, [R0+0x8] ;  /* 0x0000080000137984 */ /* 0x000e280000000800 */
[----:B------:R-:W0:Y:S04]  /*20e0*/  LDS.64 R12, [R0+0x1000] ;  /* 0x00100000000c7984 */ /* 0x000e280000000a00 */
[----:B------:R-:W0:Y:S04]  /*20f0*/  LDS R21, [R0+0x1008] ;  /* 0x0010080000157984 */ /* 0x000e280000000800 */
[----:B-1----:R-:W-:Y:S04]  /*2100*/  STG.E.64 desc[UR10][R4.64+-0x1000], R6 ;  /* 0xfff0000604007986 */ /* 0x002fe8000c101b0a */
[----:B--2---:R-:W-:Y:S04]  /*2110*/  STG.E desc[UR10][R2.64+-0x800], R15 ;  /* 0xfff8000f02007986 */ /* 0x004fe8000c10190a */
[----:B---3--:R-:W-:Y:S04]  /*2120*/  STG.E.64 desc[UR10][R4.64+-0x800], R8 ;  /* 0xfff8000804007986 */ /* 0x008fe8000c101b0a */
[----:B----4-:R-:W-:Y:S04]  /*2130*/  STG.E desc[UR10][R2.64+-0x400], R17 ;  /* 0xfffc001102007986 */ /* 0x010fe8000c10190a */
[----:B-----5:R-:W-:Y:S04]  /*2140*/  STG.E.64 desc[UR10][R4.64], R10 ;  /* 0x0000000a04007986 */ /* 0x020fe8000c101b0a */
[----:B0-----:R-:W-:Y:S04]  /*2150*/  STG.E desc[UR10][R2.64], R19 ;  /* 0x0000001302007986 */ /* 0x001fe8000c10190a */
[----:B------:R-:W-:Y:S04]  /*2160*/  STG.E.64 desc[UR10][R4.64+0x800], R12 ;  /* 0x0008000c04007986 */ /* 0x000fe8000c101b0a */
[----:B------:R-:W-:Y:S01]  /*2170*/  STG.E desc[UR10][R2.64+0x400], R21 ;  /* 0x0004001502007986 */ /* 0x000fe2000c10190a */
[----:B------:R-:W-:Y:S05]  /*2180*/  EXIT ;  /* 0x000000000000794d */ /* 0x000fea0003800000 */
.L_x_759:
[----:B------:R-:W-:Y:S01]  /*2190*/  ISETP.NE.U32.AND P2, PT, R32, R34, PT ;  /* 0x000000222000720c */ /* 0x000fe20003f45070 */
[----:B------:R-:W1:Y:S01]  /*21a0*/  @P0 LDC.64 R24, c[0x0][0x398] ;  /* 0x0000e600ff180b82 */ /* 0x000e620000000a00 */
[----:B------:R-:W-:Y:S02]  /*21b0*/  ISETP.NE.U32.AND P1, PT, R34, R36, PT ;  /* 0x000000242200720c */ /* 0x000fe40003f25070 */
[----:B------:R-:W-:Y:S02]  /*21c0*/  ISETP.NE.AND.EX P2, PT, R33, R35, PT, P2 ;  /* 0x000000232100720c */ /* 0x000fe40003f45320 */
[----:B------:R-:W-:Y:S02]  /*21d0*/  ISETP.NE.U32.AND P3, PT, R36, R38, PT ;  /* 0x000000262400720c */ /* 0x000fe40003f65070 */
[----:B------:R-:W-:Y:S01]  /*21e0*/  ISETP.NE.AND.EX P1, PT, R35, R37, PT, P1 ;  /* 0x000000252300720c */ /* 0x000fe20003f25310 */
[----:B------:R-:W2:Y:S01]  /*21f0*/  @P0 LDC.64 R12, c[0x0][0x3a0] ;  /* 0x0000e800ff0c0b82 */ /* 0x000ea20000000a00 */
[----:B------:R-:W-:-:S02]  /*2200*/  ISETP.NE.U32.AND P4, PT, R38, R40, PT ;  /* 0x000000282600720c */ /* 0x000fc40003f85070 */
[----:B------:R-:W-:Y:S02]  /*2210*/  ISETP.NE.U32.AND P5, PT, R40, R42, PT ;  /* 0x0000002a2800720c */ /* 0x000fe40003fa5070 */
[----:B------:R-:W-:Y:S02]  /*2220*/  ISETP.NE.AND.EX P3, PT, R37, R39, PT, P3 ;  /* 0x000000272500720c */ /* 0x000fe40003f65330 */
[----:B------:R-:W-:Y:S01]  /*2230*/  ISETP.NE.AND.EX P4, PT, R39, R41, PT, P4 ;  /* 0x000000292700720c */ /* 0x000fe20003f85340 */
[----:B------:R-:W3:Y:S01]  /*2240*/  @P2 LDC.64 R58, c[0x0][0x398] ;  /* 0x0000e600ff3a2b82 */ /* 0x000ee20000000a00 */
[----:B------:R-:W-:Y:S02]  /*2250*/  ISETP.NE.AND.EX P5, PT, R41, R43, PT, P5 ;  /* 0x0000002b2900720c */ /* 0x000fe40003fa5350 */
[----:B------:R-:W-:-:S04]  /*2260*/  ISETP.NE.U32.AND P6, PT, R44, R46, PT ;  /* 0x0000002e2c00720c */ /* 0x000fc80003fc5070 */
[----:B------:R-:W-:Y:S01]  /*2270*/  ISETP.NE.AND.EX P6, PT, R45, R47, PT, P6 ;  /* 0x0000002f2d00720c */ /* 0x000fe20003fc5360 */
[----:B0-----:R-:W0:Y:S01]  /*2280*/  @P2 LDC.64 R50, c[0x0][0x3a0] ;  /* 0x0000e800ff322b82 */ /* 0x001e220000000a00 */
[----:B-1----:R-:W-:-:S05]  /*2290*/  @P0 IMAD.WIDE R26, R0, 0x8, R24 ;  /* 0x00000008001a0825 */ /* 0x002fca00078e0218 */
[----:B------:R1:W-:Y:S01]  /*22a0*/  @P0 STG.E.64 desc[UR10][R26.64], R48 ;  /* 0x000000301a000986 */ /* 0x0003e2000c101b0a */
[----:B--2---:R-:W-:Y:S01]  /*22b0*/  @P0 IMAD.WIDE R28, R0, 0x4, R12 ;  /* 0x00000004001c0825 */ /* 0x004fe200078e020c */
[----:B------:R-:W2:Y:S04]  /*22c0*/  @P1 LDC.64 R24, c[0x0][0x3a0] ;  /* 0x0000e800ff181b82 */ /* 0x000ea80000000a00 */
[----:B------:R4:W-:Y:S01]  /*22d0*/  @P0 STG.E desc[UR10][R28.64], R15 ;  /* 0x0000000f1c000986 */ /* 0x0009e2000c10190a */
[----:B------:R-:W-:Y:S01]  /*22e0*/  ISETP.NE.U32.AND P0, PT, R42, R44, PT ;  /* 0x0000002c2a00720c */ /* 0x000fe20003f05070 */
[----:B---3--:R-:W-:Y:S02]  /*22f0*/  @P2 IMAD.WIDE R58, R6, 0x8, R58 ;  /* 0x00000008063a2825 */ /* 0x008fe400078e023a */
[----:B------:R-:W3:Y:S01]  /*2300*/  @P1 LDC.64 R12, c[0x0][0x398] ;  /* 0x0000e600ff0c1b82 */ /* 0x000ee20000000a00 */
[----:B------:R-:W-:-:S02]  /*2310*/  ISETP.NE.AND.EX P0, PT, R43, R45, PT, P0 ;  /* 0x0000002d2b00720c */ /* 0x000fc40003f05300 */
[----:B------:R5:W-:Y:S01]  /*2320*/  @P2 STG.E.64 desc[UR10][R58.64], R32 ;  /* 0x000000203a002986 */ /* 0x000be2000c101b0a */
[----:B0-----:R-:W-:-:S04]  /*2330*/  @P2 IMAD.WIDE R50, R6, 0x4, R50 ;  /* 0x0000000406322825 */ /* 0x001fc800078e0232 */
[----:B-1----:R-:W0:Y:S01]  /*2340*/  @P3 LDC.64 R26, c[0x0][0x398] ;  /* 0x0000e600ff1a3b82 */ /* 0x002e220000000a00 */
[----:B------:R1:W-:Y:S01]  /*2350*/  @P2 STG.E desc[UR10][R50.64], R21 ;  /* 0x0000001532002986 */ /* 0x0003e2000c10190a */
[----:B------:R-:W-:-:S06]  /*2360*/  ISETP.NE.U32.AND P2, PT, R46, R10, PT ;  /* 0x0000000a2e00720c */ /* 0x000fcc0003f45070 */
[----:B----4-:R-:W4:Y:S01]  /*2370*/  @P3 LDC.64 R14, c[0x0][0x3a0] ;  /* 0x0000e800ff0e3b82 */ /* 0x010f220000000a00 */
[----:B--2---:R-:W-:Y:S01]  /*2380*/  @P1 IMAD.WIDE R24, R7, 0x4, R24 ;  /* 0x0000000407181825 */ /* 0x004fe200078e0218 */
[----:B------:R-:W-:-:S06]  /*2390*/  ISETP.NE.AND.EX P2, PT, R47, R11, PT, P2 ;  /* 0x0000000b2f00720c */ /* 0x000fcc0003f45320 */
[----:B------:R-:W2:Y:S01]  /*23a0*/  @P4 LDC.64 R28, c[0x0][0x398] ;  /* 0x0000e600ff1c4b82 */ /* 0x000ea20000000a00 */
[----:B---3--:R-:W-:-:S05]  /*23b0*/  @P1 IMAD.WIDE R12, R7, 0x8, R12 ;  /* 0x00000008070c1825 */ /* 0x008fca00078e020c */
[----:B------:R3:W-:Y:S02]  /*23c0*/  @P1 STG.E.64 desc[UR10][R12.64], R34 ;  /* 0x000000220c001986 */ /* 0x0007e4000c101b0a */
[----:B------:R-:W3:Y:S01]  /*23d0*/  @P4 LDC.64 R30, c[0x0][0x3a0] ;  /* 0x0000e800ff1e4b82 */ /* 0x000ee20000000a00 */
[C---:B0-----:R-:W-:Y:S01]  /*23e0*/  @P3 IMAD.WIDE R26, R8.reuse, 0x8, R26 ;  /* 0x00000008081a3825 */ /* 0x041fe200078e021a */
[----:B------:R0:W-:Y:S04]  /*23f0*/  @P1 STG.E desc[UR10][R24.64], R17 ;  /* 0x0000001118001986 */ /* 0x0001e8000c10190a */
[----:B------:R0:W-:Y:S02]  /*2400*/  @P3 STG.E.64 desc[UR10][R26.64], R36 ;  /* 0x000000241a003986 */ /* 0x0001e4000c101b0a */
[----:B------:R-:W0:Y:S01]  /*2410*/  @P5 LDC.64 R48, c[0x0][0x398] ;  /* 0x0000e600ff305b82 */ /* 0x000e220000000a00 */
[----:B----4-:R-:W-:-:S05]  /*2420*/  @P3 IMAD.WIDE R14, R8, 0x4, R14 ;  /* 0x00000004080e3825 */ /* 0x010fca00078e020e */
[----:B------:R4:W-:Y:S02]  /*2430*/  @P3 STG.E desc[UR10][R14.64], R19 ;  /* 0x000000130e003986 */ /* 0x0009e4000c10190a */
[----:B-----5:R-:W5:Y:S01]  /*2440*/  @P5 LDC.64 R32, c[0x0][0x3a0] ;  /* 0x0000e800ff205b82 */ /* 0x020f620000000a00 */
[----:B--2---:R-:W-:-:S05]  /*2450*/  @P4 IMAD.WIDE R28, R9, 0x8, R28 ;  /* 0x00000008091c4825 */ /* 0x004fca00078e021c */
[----:B------:R4:W-:Y:S02]  /*2460*/  @P4 STG.E.64 desc[UR10][R28.64], R38 ;  /* 0x000000261c004986 */ /* 0x0009e4000c101b0a */
[----:B-1----:R-:W1:Y:S01]  /*2470*/  @P0 LDC.64 R20, c[0x0][0x398] ;  /* 0x0000e600ff140b82 */ /* 0x002e620000000a00 */
[----:B---3--:R-:W-:-:S05]  /*2480*/  @P4 IMAD.WIDE R30, R9, 0x4, R30 ;  /* 0x00000004091e4825 */ /* 0x008fca00078e021e */
[----:B------:R4:W-:Y:S02]  /*2490*/  @P4 STG.E desc[UR10][R30.64], R23 ;  /* 0x000000171e004986 */ /* 0x0009e4000c10190a */
[----:B------:R-:W2:Y:S01]  /*24a0*/  @P0 LDC.64 R60, c[0x0][0x3a0] ;  /* 0x0000e800ff3c0b82 */ /* 0x000ea20000000a00 */
[----:B0-----:R-:W-:-:S05]  /*24b0*/  @P5 IMAD.WIDE R48, R52, 0x8, R48 ;  /* 0x0000000834305825 */ /* 0x001fca00078e0230 */
[----:B------:R4:W-:Y:S02]  /*24c0*/  @P5 STG.E.64 desc[UR10][R48.64], R40 ;  /* 0x0000002830005986 */ /* 0x0009e4000c101b0a */
[----:B------:R-:W0:Y:S01]  /*24d0*/  @P6 LDC.64 R58, c[0x0][0x398] ;  /* 0x0000e600ff3a6b82 */ /* 0x000e220000000a00 */
[----:B-----5:R-:W-:-:S05]  /*24e0*/  @P5 IMAD.WIDE R32, R52, 0x4, R32 ;  /* 0x0000000434205825 */ /* 0x020fca00078e0220 */
[----:B------:R4:W-:Y:S02]  /*24f0*/  @P5 STG.E desc[UR10][R32.64], R56 ;  /* 0x0000003820005986 */ /* 0x0009e4000c10190a */
[----:B------:R-:W3:Y:S01]  /*2500*/  @P6 LDC.64 R50, c[0x0][0x3a0] ;  /* 0x0000e800ff326b82 */ /* 0x000ee20000000a00 */
[----:B-1----:R-:W-:-:S05]  /*2510*/  @P0 IMAD.WIDE R20, R53, 0x8, R20 ;  /* 0x0000000835140825 */ /* 0x002fca00078e0214 */
[----:B------:R4:W-:Y:S01]  /*2520*/  @P0 STG.E.64 desc[UR10][R20.64], R42 ;  /* 0x0000002a14000986 */ /* 0x0009e2000c101b0a */
[----:B--2---:R-:W-:-:S05]  /*2530*/  @P0 IMAD.WIDE R60, R53, 0x4, R60 ;  /* 0x00000004353c0825 */ /* 0x004fca00078e023c */
[----:B------:R4:W-:Y:S01]  /*2540*/  @P0 STG.E desc[UR10][R60.64], R2 ;  /* 0x000000023c000986 */ /* 0x0009e2000c10190a */
[----:B0-----:R-:W-:-:S05]  /*2550*/  @P6 IMAD.WIDE R58, R54, 0x8, R58 ;  /* 0x00000008363a6825 */ /* 0x001fca00078e023a */
[----:B------:R4:W-:Y:S01]  /*2560*/  @P6 STG.E.64 desc[UR10][R58.64], R44 ;  /* 0x0000002c3a006986 */ /* 0x0009e2000c101b0a */
[----:B---3--:R-:W-:-:S05]  /*2570*/  @P6 IMAD.WIDE R50, R54, 0x4, R50 ;  /* 0x0000000436326825 */ /* 0x008fca00078e0232 */
[----:B------:R4:W-:Y:S01]  /*2580*/  @P6 STG.E desc[UR10][R50.64], R4 ;  /* 0x0000000432006986 */ /* 0x0009e2000c10190a */
[----:B------:R-:W-:Y:S05]  /*2590*/  @!P2 EXIT ;  /* 0x000000000000a94d */ /* 0x000fea0003800000 */
[----:B----4-:R-:W0:Y:S08]  /*25a0*/  LDC.64 R2, c[0x0][0x398] ;  /* 0x0000e600ff027b82 */ /* 0x010e300000000a00 */
[----:B------:R-:W1:Y:S01]  /*25b0*/  LDC.64 R6, c[0x0][0x3a0] ;  /* 0x0000e800ff067b82 */ /* 0x000e620000000a00 */
[----:B0-----:R-:W-:-:S05]  /*25c0*/  IMAD.WIDE R2, R55, 0x8, R2 ;  /* 0x0000000837027825 */ /* 0x001fca00078e0202 */
[----:B------:R-:W-:Y:S01]  /*25d0*/  STG.E.64 desc[UR10][R2.64], R46 ;  /* 0x0000002e02007986 */ /* 0x000fe2000c101b0a */
[----:B-1----:R-:W-:-:S05]  /*25e0*/  IMAD.WIDE R6, R55, 0x4, R6 ;  /* 0x0000000437067825 */ /* 0x002fca00078e0206 */
[----:B------:R-:W-:Y:S01]  /*25f0*/  STG.E desc[UR10][R6.64], R5 ;  /* 0x0000000506007986 */ /* 0x000fe2000c10190a */
[----:B------:R-:W-:Y:S05]  /*2600*/  EXIT ;  /* 0x000000000000794d */ /* 0x000fea0003800000 */
.L_x_758:
[----:B------:R-:W0:Y:S01]  /*2610*/  S2R R0, SR_TID.X ;  /* 0x0000000000007919 */ /* 0x000e220000002100 */
[----:B------:R-:W1:Y:S01]  /*2620*/  LDC.64 R2, c[0x0][0x380] ;  /* 0x0000e000ff027b82 */ /* 0x000e620000000a00 */
[C---:B0-----:R-:W-:Y:S02]  /*2630*/  LOP3.LUT R4, R0.reuse, 0x1f, RZ, 0xc0, !PT ;  /* 0x0000001f00047812 */ /* 0x041fe400078ec0ff */
[----:B------:R-:W-:-:S03]  /*2640*/  LOP3.LUT R5, R0, 0x3e0, RZ, 0xc0, !PT ;  /* 0x000003e000057812 */ /* 0x000fc600078ec0ff */
[----:B------:R-:W-:-:S04]  /*2650*/  IMAD.IADD R4, R25, 0x1, R4 ;  /* 0x0000000119047824 */ /* 0x000fc800078e0204 */
[----:B------:R-:W-:-:S04]  /*2660*/  IMAD R5, R5, 0x9, R4 ;  /* 0x0000000905057824 */ /* 0x000fc800078e0204 */
[----:B-1----:R-:W-:-:S05]  /*2670*/  IMAD.WIDE.U32 R4, R5, 0x8, R2 ;  /* 0x0000000805047825 */ /* 0x002fca00078e0002 */
        /* <DEDUP_REMOVED lines=11> */
[----:B------:R-:W-:Y:S01]  /*2730*/  @!P0 IMAD.WIDE.U32 R2, R25, 0x8, R2 ;  /* 0x0000000819028825 */ /* 0x000fe200078e0002 */
[----:B------:R-:W0:Y:S01]  /*2740*/  S2R R43, SR_LANEID ;  /* 0x00000000002b7919 */ /* 0x000e220000000000 */
[----:B------:R-:W1:Y:S03]  /*2750*/  S2UR UR5, SR_CgaCtaId ;  /* 0x00000000000579c3 */ /* 0x000e660000008800 */
[----:B------:R0:W5:Y:S01]  /*2760*/  @!P0 LDG.E.64.CONSTANT R34, desc[UR10][R2.64+-0x8] ;  /* 0xfffff80a02228981 */ /* 0x000162000c1e9b00 */
[----:B------:R-:W-:Y:S01]  /*2770*/  SHF.R.U32.HI R58, RZ, 0x5, R0 ;  /* 0x00000005ff3a7819 */ /* 0x000fe20000011600 */
[----:B------:R-:W-:Y:S01]  /*2780*/  UMOV UR4, 0x400 ;  /* 0x0000040000047882 */ /* 0x000fe20000000000 */
[----:B------:R-:W-:Y:S01]  /*2790*/  ISETP.NE.AND P0, PT, R0, RZ, PT ;  /* 0x000000ff0000720c */ /* 0x000fe20003f05270 */
[----:B------:R-:W-:Y:S01]  /*27a0*/  IMAD.MOV.U32 R36, RZ, RZ, 0x2 ;  /* 0x00000002ff247424 */ /* 0x000fe200078e00ff */
[----:B------:R-:W5:Y:S01]  /*27b0*/  LDC R25, c[0x0][0x390] ;  /* 0x0000e400ff197b82 */ /* 0x000f620000000800 */
[C---:B------:R-:W-:Y:S01]  /*27c0*/  ISETP.NE.AND P5, PT, R58.reuse, 0x5, PT ;  /* 0x000000053a00780c */ /* 0x040fe20003fa5270 */
[----:B-1----:R-:W-:Y:S01]  /*27d0*/  ULEA UR4, UR5, UR4, 0x18 ;  /* 0x0000000405047291 */ /* 0x002fe2000f8ec0ff */
[----:B0-----:R-:W-:-:S04]  /*27e0*/  IMAD R24, R58, 0x120, R43 ;  /* 0x000001203a187824 */ /* 0x001fc800078e022b */
[----:B------:R-:W-:Y:S01]  /*27f0*/  IMAD R3, R43, 0x8, R24 ;  /* 0x000000082b037824 */ /* 0x000fe200078e0218 */
[----:B------:R-:W-:-:S05]  /*2800*/  LEA R5, R24, UR4, 0x3 ;  /* 0x0000000418057c11 */ /* 0x000fca000f8e18ff */
[--C-:B------:R-:W-:Y:S02]  /*2810*/  IMAD R2, R43, 0x40, R5.reuse ;  /* 0x000000402b027824 */ /* 0x100fe400078e0205 */
[----:B------:R-:W-:Y:S01]  /*2820*/  IMAD R24, R24, -0x4, R5 ;  /* 0xfffffffc18187824 */ /* 0x000fe200078e0205 */
[----:B--2---:R-:W-:Y:S04]  /*2830*/  STS.64 [R5], R6 ;  /* 0x0000000605007388 */ /* 0x004fe80000000a00 */
[----:B---3--:R-:W-:Y:S04]  /*2840*/  STS.64 [R5+0x100], R8 ;  /* 0x0001000805007388 */ /* 0x008fe80000000a00 */
[----:B----4-:R-:W-:Y:S04]  /*2850*/  STS.64 [R5+0x200], R10 ;  /* 0x0002000a05007388 */ /* 0x010fe80000000a00 */
[----:B-----5:R0:W-:Y:S04]  /*2860*/  STS.64 [R5+0x300], R12 ;  /* 0x0003000c05007388 */ /* 0x0201e80000000a00 */
[----:B------:R1:W-:Y:S04]  /*2870*/  STS.64 [R5+0x400], R14 ;  /* 0x0004000e05007388 */ /* 0x0003e80000000a00 */
[----:B------:R-:W-:Y:S04]  /*2880*/  STS.64 [R5+0x500], R16 ;  /* 0x0005001005007388 */ /* 0x000fe80000000a00 */
[----:B------:R-:W-:Y:S01]  /*2890*/  STS.64 [R5+0x600], R18 ;  /* 0x0006001205007388 */ /* 0x000fe20000000a00 */
[----:B0-----:R-:W-:-:S03]  /*28a0*/  IMAD R13, R3, -0x4, R2 ;  /* 0xfffffffc030d7824 */ /* 0x001fc600078e0202 */
[----:B------:R-:W-:Y:S01]  /*28b0*/  STS.64 [R5+0x700], R20 ;  /* 0x0007001405007388 */ /* 0x000fe20000000a00 */
[----:B-1----:R-:W-:-:S03]  /*28c0*/  LEA R15, R0, UR4, 0x3 ;  /* 0x00000004000f7c11 */ /* 0x002fc6000f8e18ff */
[----:B------:R-:W-:Y:S01]  /*28d0*/  STS.64 [R5+0x800], R22 ;  /* 0x0008001605007388 */ /* 0x000fe20000000a00 */
[----:B------:R-:W-:-:S03]  /*28e0*/  NOP ;  /* 0x0000000000007918 */ /* 0x000fc60000000000 */
[----:B------:R-:W-:Y:S04]  /*28f0*/  LDS.64 R32, [R2+0x40] ;  /* 0x0000400002207984 */ /* 0x000fe80000000a00 */
[----:B------:R-:W-:Y:S04]  /*2900*/  LDS.64 R56, [R2] ;  /* 0x0000000002387984 */ /* 0x000fe80000000a00 */
[----:B------:R-:W0:Y:S04]  /*2910*/  LDS.64 R54, [R2+0x8] ;  /* 0x0000080002367984 */ /* 0x000e280000000a00 */
[----:B------:R-:W1:Y:S04]  /*2920*/  LDS.64 R52, [R2+0x10] ;  /* 0x0000100002347984 */ /* 0x000e680000000a00 */
[----:B------:R-:W2:Y:S04]  /*2930*/  LDS.64 R48, [R2+0x18] ;  /* 0x0000180002307984 */ /* 0x000ea80000000a00 */
[----:B------:R-:W-:Y:S04]  /*2940*/  LDS.64 R46, [R2+0x20] ;  /* 0x00002000022e7984 */ /* 0x000fe80000000a00 */
[----:B------:R-:W-:Y:S04]  /*2950*/  LDS.64 R30, [R2+0x28] ;  /* 0x00002800021e7984 */ /* 0x000fe80000000a00 */
[----:B------:R-:W-:Y:S04]  /*2960*/  LDS.64 R28, [R2+0x30] ;  /* 0x00003000021c7984 */ /* 0x000fe80000000a00 */
[----:B------:R-:W-:Y:S01]  /*2970*/  LDS.64 R10, [R2+0x38] ;  /* 0x00003800020a7984 */ /* 0x000fe20000000a00 */
[----:B------:R-:W-:Y:S01]  /*2980*/  BAR.SYNC.DEFER_BLOCKING 0x0 ;  /* 0x0000000000007b1d */ /* 0x000fe20000010000 */
[----:B0-----:R-:W-:-:S04]  /*2990*/  ISETP.NE.U32.AND P2, PT, R56, R54, PT ;  /* 0x000000363800720c */ /* 0x001fc80003f45070 */
[----:B------:R-:W-:Y:S02]  /*29a0*/  ISETP.NE.AND.EX P2, PT, R57, R55, PT, P2 ;  /* 0x000000373900720c */ /* 0x000fe40003f45320 */
[----:B-1----:R-:W-:Y:S02]  /*29b0*/  ISETP.NE.U32.AND P1, PT, R54, R52, PT ;  /* 0x000000343600720c */ /* 0x002fe40003f25070 */
[----:B--2---:R-:W-:Y:S02]  /*29c0*/  ISETP.NE.U32.AND P3, PT, R52, R48, PT ;  /* 0x000000303400720c */ /* 0x004fe40003f65070 */
[----:B------:R-:W-:Y:S01]  /*29d0*/  ISETP.NE.AND.EX P1, PT, R55, R53, PT, P1 ;  /* 0x000000353700720c */ /* 0x000fe20003f25310 */
[----:B------:R-:W-:Y:S01]  /*29e0*/  STS [R24], R25 ;  /* 0x0000001918007388 */ /* 0x000fe20000000800 */
[----:B------:R-:W-:-:S03]  /*29f0*/  ISETP.NE.AND.EX P3, PT, R53, R49, PT, P3 ;  /* 0x000000313500720c */ /* 0x000fc60003f65330 */
        /* <DEDUP_REMOVED lines=13> */
[----:B------:R-:W-:Y:S04]  /*2ad0*/  LDS R6, [R13+0x10] ;  /* 0x000010000d067984 */ /* 0x000fe80000000800 */
[----:B------:R-:W-:Y:S04]  /*2ae0*/  LDS R7, [R13+0x14] ;  /* 0x000014000d077984 */ /* 0x000fe80000000800 */
[----:B------:R-:W-:Y:S04]  /*2af0*/  LDS R8, [R13+0x18] ;  /* 0x000018000d087984 */ /* 0x000fe80000000800 */
[----:B------:R-:W-:Y:S04]  /*2b00*/  LDS R9, [R13+0x1c] ;  /* 0x00001c000d097984 */ /* 0x000fe80000000800 */
[----:B------:R4:W-:Y:S01]  /*2b10*/  LDS R12, [R13+0x20] ;  /* 0x000020000d0c7984 */ /* 0x0009e20000000800 */
[----:B------:R-:W-:Y:S01]  /*2b20*/  BAR.SYNC.DEFER_BLOCKING 0x0 ;  /* 0x0000000000007b1d */ /* 0x000fe20000010000 */
[----:B0-----:R-:W-:-:S05]  /*2b30*/  SEL R14, R2, RZ, !P2 ;  /* 0x000000ff020e7207 */ /* 0x001fca0005000000 */
[----:B-1----:R-:W-:-:S05]  /*2b40*/  IMAD.IADD R14, R3, 0x1, R14 ;  /* 0x00000001030e7824 */ /* 0x002fca00078e020e */
[----:B----4-:R-:W-:-:S05]  /*2b50*/  SEL R13, R14, RZ, !P1 ;  /* 0x000000ff0e0d7207 */ /* 0x010fca0004800000 */
[----:B--2---:R-:W-:Y:S01]  /*2b60*/  IMAD.IADD R13, R4, 0x1, R13 ;  /* 0x00000001040d7824 */ /* 0x004fe200078e020d */
[----:B------:R-:W-:Y:S04]  /*2b70*/  STS.64 [R15+0x880], R32 ;  /* 0x000880200f007388 */ /* 0x000fe80000000a00 */
[----:B------:R-:W-:Y:S01]  /*2b80*/  SEL R14, R13, RZ, !P3 ;  /* 0x000000ff0d0e7207 */ /* 0x000fe20005800000 */
[----:B------:R-:W-:Y:S04]  /*2b90*/  BAR.SYNC.DEFER_BLOCKING 0x0 ;  /* 0x0000000000007b1d */ /* 0x000fe80000010000 */
[----:B---3--:R-:W-:-:S02]  /*2ba0*/  IMAD.IADD R14, R5, 0x1, R14 ;  /* 0x00000001050e7824 */ /* 0x008fc400078e020e */
[----:B------:R-:W0:Y:S01]  /*2bb0*/  @P0 LDS.64 R34, [R15+0x878] ;  /* 0x000878000f220984 */ /* 0x000e220000000a00 */
[----:B------:R-:W-:-:S04]  /*2bc0*/  ISETP.NE.U32.AND P0, PT, R48, R46, PT ;  /* 0x0000002e3000720c */ /* 0x000fc80003f05070 */
[----:B------:R-:W-:Y:S02]  /*2bd0*/  ISETP.NE.AND.EX P0, PT, R49, R47, PT, P0 ;  /* 0x0000002f3100720c */ /* 0x000fe40003f05300 */
[----:B0-----:R-:W-:-:S04]  /*2be0*/  ISETP.NE.U32.AND P4, PT, R34, R56, PT ;  /* 0x000000382200720c */ /* 0x001fc80003f85070 */
[----:B------:R-:W-:-:S04]  /*2bf0*/  ISETP.NE.AND.EX P4, PT, R35, R57, PT, P4 ;  /* 0x000000392300720c */ /* 0x000fc80003f85340 */
[----:B------:R-:W-:-:S09]  /*2c00*/  SEL R13, RZ, 0x1, !P4 ;  /* 0x00000001ff0d7807 */ /* 0x000fd20006000000 */
[----:B------:R-:W-:Y:S01]  /*2c10*/  @!P4 IMAD.MOV R36, RZ, RZ, 0x1 ;  /* 0x00000001ff24c424 */ /* 0x000fe200078e02ff */
[----:B------:R-:W-:Y:S01]  /*2c20*/  ISETP.NE.U32.AND P4, PT, R46, R30, PT ;  /* 0x0000001e2e00720c */ /* 0x000fe20003f85070 */
[----:B------:R-:W-:Y:S01]  /*2c30*/  @!P2 IMAD.MOV R36, RZ, RZ, R13 ;  /* 0x000000ffff24a224 */ /* 0x000fe200078e020d */
[----:B------:R-:W-:Y:S02]  /*2c40*/  SEL R13, R14, RZ, !P0 ;  /* 0x000000ff0e0d7207 */ /* 0x000fe40004000000 */
[----:B------:R-:W-:Y:S01]  /*2c50*/  ISETP.NE.AND.EX P2, PT, R47, R31, PT, P4 ;  /* 0x0000001f2f00720c */ /* 0x000fe20003f45340 */
[----:B------:R-:W-:Y:S01]  /*2c60*/  VIADD R37, R36, 0x1 ;  /* 0x0000000124257836 */ /* 0x000fe20000000000 */
[----:B------:R-:W-:Y:S01]  /*2c70*/  ISETP.NE.U32.AND P4, PT, R30, R28, PT ;  /* 0x0000001c1e00720c */ /* 0x000fe20003f85070 */
[----:B------:R-:W-:Y:S02]  /*2c80*/  IMAD.IADD R13, R6, 0x1, R13 ;  /* 0x00000001060d7824 */ /* 0x000fe400078e020d */
[----:B------:R-:W-:Y:S01]  /*2c90*/  @!P1 IMAD.MOV R37, RZ, RZ, R36 ;  /* 0x000000ffff259224 */ /* 0x000fe200078e0224 */
[----:B------:R-:W-:-:S02]  /*2ca0*/  ISETP.NE.AND.EX P1, PT, R31, R29, PT, P4 ;  /* 0x0000001d1f00720c */ /* 0x000fc40003f25340 */
[----:B------:R-:W-:Y:S01]  /*2cb0*/  SEL R14, R13, RZ, !P2 ;  /* 0x000000ff0d0e7207 */ /* 0x000fe20005000000 */
[----:B------:R-:W-:Y:S01]  /*2cc0*/  VIADD R38, R37, 0x1 ;  /* 0x0000000125267836 */ /* 0x000fe20000000000 */
[----:B------:R-:W-:Y:S01]  /*2cd0*/  ISETP.NE.U32.AND P4, PT, R28, R10, PT ;  /* 0x0000000a1c00720c */ /* 0x000fe20003f85070 */
[----:B------:R-:W-:Y:S02]  /*2ce0*/  @!P3 IMAD.MOV R38, RZ, RZ, R37 ;  /* 0x000000ffff26b224 */ /* 0x000fe400078e0225 */
[----:B------:R-:W-:Y:S01]  /*2cf0*/  IMAD.IADD R14, R7, 0x1, R14 ;  /* 0x00000001070e7824 */ /* 0x000fe200078e020e */
[----:B------:R-:W-:Y:S01]  /*2d00*/  ISETP.NE.AND.EX P3, PT, R29, R11, PT, P4 ;  /* 0x0000000b1d00720c */ /* 0x000fe20003f65340 */
[----:B------:R-:W-:Y:S01]  /*2d10*/  VIADD R39, R38, 0x1 ;  /* 0x0000000126277836 */ /* 0x000fe20000000000 */
[----:B------:R-:W-:Y:S01]  /*2d20*/  ISETP.NE.U32.AND P4, PT, R10, R32, PT ;  /* 0x000000200a00720c */ /* 0x000fe20003f85070 */
[----:B------:R-:W-:Y:S01]  /*2d30*/  @!P0 IMAD.MOV R39, RZ, RZ, R38 ;  /* 0x000000ffff278224 */ /* 0x000fe200078e0226 */
[----:B------:R-:W-:-:S02]  /*2d40*/  SEL R13, R14, RZ, !P1 ;  /* 0x000000ff0e0d7207 */ /* 0x000fc40004800000 */
[----:B------:R-:W-:Y:S01]  /*2d50*/  ISETP.NE.AND.EX P0, PT, R11, R33, PT, P4 ;  /* 0x000000210b00720c */ /* 0x000fe20003f05340 */
[----:B------:R-:W-:Y:S02]  /*2d60*/  VIADD R40, R39, 0x1 ;  /* 0x0000000127287836 */ /* 0x000fe40000000000 */
[----:B------:R-:W-:Y:S02]  /*2d70*/  IMAD.IADD R13, R8, 0x1, R13 ;  /* 0x00000001080d7824 */ /* 0x000fe400078e020d */
[----:B------:R-:W-:Y:S01]  /*2d80*/  @!P2 IMAD.MOV R40, RZ, RZ, R39 ;  /* 0x000000ffff28a224 */ /* 0x000fe200078e0227 */
[----:B------:R-:W-:Y:S02]  /*2d90*/  ISETP.NE.AND P2, PT, R43, 0x1f, PT ;  /* 0x0000001f2b00780c */ /* 0x000fe40003f45270 */
[----:B------:R-:W-:Y:S01]  /*2da0*/  SEL R14, R13, RZ, !P3 ;  /* 0x000000ff0d0e7207 */ /* 0x000fe20005800000 */
[----:B------:R-:W-:Y:S02]  /*2db0*/  VIADD R41, R40, 0x1 ;  /* 0x0000000128297836 */ /* 0x000fe40000000000 */
[----:B------:R-:W-:Y:S01]  /*2dc0*/  @!P1 IMAD.MOV R41, RZ, RZ, R40 ;  /* 0x000000ffff299224 */ /* 0x000fe200078e0228 */
[----:B------:R-:W-:Y:S01]  /*2dd0*/  ISETP.GE.AND P1, PT, R43, 0x1, PT ;  /* 0x000000012b00780c */ /* 0x000fe20003f26270 */
[----:B------:R-:W-:-:S02]  /*2de0*/  IMAD.IADD R14, R9, 0x1, R14 ;  /* 0x00000001090e7824 */ /* 0x000fc400078e020e */
[----:B------:R-:W-:Y:S02]  /*2df0*/  VIADD R42, R41, 0x1 ;  /* 0x00000001292a7836 */ /* 0x000fe40000000000 */
[----:B------:R-:W-:Y:S01]  /*2e00*/  @!P3 IMAD.MOV R42, RZ, RZ, R41 ;  /* 0x000000ffff2ab224 */ /* 0x000fe200078e0229 */
[----:B------:R-:W-:Y:S02]  /*2e10*/  SEL R13, R14, RZ, !P0 ;  /* 0x000000ff0e0d7207 */ /* 0x000fe40004000000 */
[C---:B------:R-:W-:Y:S02]  /*2e20*/  @!P2 LEA R25, R58.reuse, UR4, 0x3 ;  /* 0x000000043a19ac11 */ /* 0x040fe4000f8e18ff */
[----:B------:R-:W-:Y:S01]  /*2e30*/  ISETP.NE.AND P3, PT, R58, 0x6, PT ;  /* 0x000000063a00780c */ /* 0x000fe20003f65270 */
[----:B------:R-:W-:Y:S02]  /*2e40*/  IMAD.IADD R13, R12, 0x1, R13 ;  /* 0x000000010c0d7824 */ /* 0x000fe400078e020d */
[----:B------:R-:W-:-:S02]  /*2e50*/  VIADD R12, R42, 0x1 ;  /* 0x000000012a0c7836 */ /* 0x000fc40000000000 */
[----:B------:R-:W-:Y:S01]  /*2e60*/  @!P0 IMAD.MOV R12, RZ, RZ, R42 ;  /* 0x000000ffff0c8224 */ /* 0x000fe200078e022a */
[----:B------:R-:W0:Y:S04]  /*2e70*/  SHFL.UP PT, R15, R13, 0x1, RZ ;  /* 0x042000000d0f7989 */ /* 0x000e2800000e00ff */
[----:B------:R-:W1:Y:S01]  /*2e80*/  SHFL.UP PT, R14, R12, 0x1, RZ ;  /* 0x042000000c0e7989 */ /* 0x000e6200000e00ff */
[----:B------:R-:W-:-:S04]  /*2e90*/  ISETP.NE.AND P0, PT, R12, RZ, PT ;  /* 0x000000ff0c00720c */ /* 0x000fc80003f05270 */
[----:B0-----:R-:W-:-:S04]  /*2ea0*/  SEL R15, R15, RZ, !P0 ;  /* 0x000000ff0f0f7207 */ /* 0x001fc80004000000 */
[----:B------:R-:W-:-:S05]  /*2eb0*/  SEL R16, R15, RZ, P1 ;  /* 0x000000ff0f107207 */ /* 0x000fca0000800000 */
[----:B------:R-:W-:Y:S01]  /*2ec0*/  IMAD.IADD R16, R13, 0x1, R16 ;  /* 0x000000010d107824 */ /* 0x000fe200078e0210 */
[----:B-1----:R-:W-:Y:S02]  /*2ed0*/  SEL R13, R14, RZ, P1 ;  /* 0x000000ff0e0d7207 */ /* 0x002fe40000800000 */
[----:B------:R-:W-:Y:S02]  /*2ee0*/  ISETP.GE.AND P1, PT, R43, 0x2, PT ;  /* 0x000000022b00780c */ /* 0x000fe40003f26270 */
[----:B------:R-:W0:Y:S01]  /*2ef0*/  SHFL.UP PT, R15, R16, 0x2, RZ ;  /* 0x04400000100f7989 */ /* 0x000e2200000e00ff */
[----:B------:R-:W-:-:S05]  /*2f00*/  IMAD.IADD R13, R13, 0x1, R12 ;  /* 0x000000010d0d7824 */ /* 0x000fca00078e020c */
[----:B------:R-:W1:Y:S01]  /*2f10*/  SHFL.UP PT, R14, R13, 0x2, RZ ;  /* 0x044000000d0e7989 */ /* 0x000e6200000e00ff */
[----:B------:R-:W-:-:S04]  /*2f20*/  ISETP.NE.AND P0, PT, R13, RZ, PT ;  /* 0x000000ff0d00720c */ /* 0x000fc80003f05270 */
[----:B0-----:R-:W-:-:S04]  /*2f30*/  SEL R15, R15, RZ, !P0 ;  /* 0x000000ff0f0f7207 */ /* 0x001fc80004000000 */
[----:B------:R-:W-:Y:S02]  /*2f40*/  SEL R15, R15, RZ, P1 ;  /* 0x000000ff0f0f7207 */ /* 0x000fe40000800000 */
[----:B-1----:R-:W-:Y:S02]  /*2f50*/  SEL R14, R14, RZ, P1 ;  /* 0x000000ff0e0e7207 */ /* 0x002fe40000800000 */
[----:B------:R-:W-:Y:S01]  /*2f60*/  ISETP.GE.AND P1, PT, R43, 0x4, PT ;  /* 0x000000042b00780c */ /* 0x000fe20003f26270 */
[----:B------:R-:W-:Y:S02]  /*2f70*/  IMAD.IADD R15, R16, 0x1, R15 ;  /* 0x00000001100f7824 */ /* 0x000fe400078e020f */
[----:B------:R-:W-:-:S03]  /*2f80*/  IMAD.IADD R14, R13, 0x1, R14 ;  /* 0x000000010d0e7824 */ /* 0x000fc600078e020e */
[----:B------:R-:W0:Y:S02]  /*2f90*/  SHFL.UP PT, R17, R15, 0x4, RZ ;  /* 0x048000000f117989 */ /* 0x000e2400000e00ff */
[----:B------:R-:W-:Y:S02]  /*2fa0*/  ISETP.NE.AND P0, PT, R14, RZ, PT ;  /* 0x000000ff0e00720c */ /* 0x000fe40003f05270 */
[----:B------:R-:W1:Y:S02]  /*2fb0*/  SHFL.UP PT, R12, R14, 0x4, RZ ;  /* 0x048000000e0c7989 */ /* 0x000e6400000e00ff */
        /* <DEDUP_REMOVED lines=18> */
[----:B0-----:R-:W-:Y:S02]  /*30e0*/  SEL R15, R15, RZ, !P0 ;  /* 0x000000ff0f0f7207 */ /* 0x001fe40004000000 */
[----:B-1----:R-:W-:Y:S02]  /*30f0*/  SEL R13, R14, RZ, P1 ;  /* 0x000000ff0e0d7207 */ /* 0x002fe40000800000 */
[----:B------:R-:W-:-:S02]  /*3100*/  SEL R14, R15, RZ, P1 ;  /* 0x000000ff0f0e7207 */ /* 0x000fc40000800000 */
[----:B------:R-:W-:Y:S01]  /*3110*/  ISETP.NE.AND P1, PT, R58, 0x2, PT ;  /* 0x000000023a00780c */ /* 0x000fe20003f25270 */
[----:B------:R-:W-:Y:S02]  /*3120*/  IMAD.IADD R44, R12, 0x1, R13 ;  /* 0x000000010c2c7824 */ /* 0x000fe400078e020d */
[----:B------:R-:W-:-:S05]  /*3130*/  IMAD.IADD R45, R17, 0x1, R14 ;  /* 0x00000001112d7824 */ /* 0x000fca00078e020e */
[----:B------:R-:W-:Y:S01]  /*3140*/  @!P2 STS.64 [R25], R44 ;  /* 0x0000002c1900a388 */ /* 0x000fe20000000a00 */
[----:B------:R-:W-:Y:S01]  /*3150*/  BAR.SYNC.DEFER_BLOCKING 0x0 ;  /* 0x0000000000007b1d */ /* 0x000fe20000010000 */
[----:B------:R-:W-:-:S05]  /*3160*/  ISETP.NE.AND P2, PT, R58, 0x4, PT ;  /* 0x000000043a00780c */ /* 0x000fca0003f45270 */
[----:B------:R-:W-:Y:S04]  /*3170*/  SHFL.UP PT, R45, R45, 0x1, RZ ;  /* 0x042000002d2d7989 */ /* 0x000fe800000e00ff */
[----:B------:R-:W0:Y:S04]  /*3180*/  LDS.128 R12, [UR4] ;  /* 0x00000004ff0c7984 */ /* 0x000e280008000c00 */
[----:B------:R-:W1:Y:S04]  /*3190*/  LDS.128 R16, [UR4+0x10] ;  /* 0x00001004ff107984 */ /* 0x000e680008000c00 */
[----:B------:R-:W2:Y:S01]  /*31a0*/  LDS.128 R20, [UR4+0x20] ;  /* 0x00002004ff147984 */ /* 0x000ea20008000c00 */
[----:B0-----:R-:W-:-:S04]  /*31b0*/  ISETP.NE.AND P0, PT, R14, RZ, PT ;  /* 0x000000ff0e00720c */ /* 0x001fc80003f05270 */
[----:B------:R-:W-:Y:S02]  /*31c0*/  SEL R24, R13, RZ, !P0 ;  /* 0x000000ff0d187207 */ /* 0x000fe40004000000 */
[----:B-1----:R-:W-:-:S03]  /*31d0*/  ISETP.NE.AND P0, PT, R16, RZ, PT ;  /* 0x000000ff1000720c */ /* 0x002fc60003f05270 */
[----:B------:R-:W-:Y:S02]  /*31e0*/  IMAD.IADD R24, R15, 0x1, R24 ;  /* 0x000000010f187824 */ /* 0x000fe400078e0218 */
[----:B------:R-:W-:-:S03]  /*31f0*/  IMAD.IADD R15, R12, 0x1, R14 ;  /* 0x000000010c0f7824 */ /* 0x000fc600078e020e */
[C---:B------:R-:W-:Y:S02]  /*3200*/  SEL R13, R24.reuse, R13, !P1 ;  /* 0x0000000d180d7207 */ /* 0x040fe40004800000 */
[----:B------:R-:W-:Y:S02]  /*3210*/  SEL R60, R24, RZ, !P0 ;  /* 0x000000ff183c7207 */ /* 0x000fe40004000000 */
[----:B------:R-:W0:Y:S01]  /*3220*/  LDS.128 R24, [UR4+0x30] ;  /* 0x00003004ff187984 */ /* 0x000e220008000c00 */
[----:B------:R-:W-:Y:S02]  /*3230*/  ISETP.NE.AND P0, PT, R18, RZ, PT ;  /* 0x000000ff1200720c */ /* 0x000fe40003f05270 */
[----:B------:R-:W-:Y:S01]  /*3240*/  IMAD.IADD R60, R17, 0x1, R60 ;  /* 0x00000001113c7824 */ /* 0x000fe200078e023c */
[C---:B------:R-:W-:Y:S01]  /*3250*/  SEL R12, R15.reuse, R12, !P1 ;  /* 0x0000000c0f0c7207 */ /* 0x040fe20004800000 */
[----:B------:R-:W-:Y:S01]  /*3260*/  IMAD.IADD R15, R15, 0x1, R16 ;  /* 0x000000010f0f7824 */ /* 0x000fe200078e0210 */
[----:B------:R-:W-:-:S02]  /*3270*/  ISETP.NE.AND P1, PT, R58, 0x3, PT ;  /* 0x000000033a00780c */ /* 0x000fc40003f25270 */
[----:B------:R-:W-:Y:S02]  /*3280*/  SEL R14, R60, RZ, !P0 ;  /* 0x000000ff3c0e7207 */ /* 0x000fe40004000000 */
[----:B--2---:R-:W-:Y:S02]  /*3290*/  ISETP.NE.AND P0, PT, R20, RZ, PT ;  /* 0x000000ff1400720c */ /* 0x004fe40003f05270 */
[----:B------:R-:W-:Y:S01]  /*32a0*/  SEL R60, R60, R13, !P1 ;  /* 0x0000000d3c3c7207 */ /* 0x000fe20004800000 */
[----:B------:R-:W-:Y:S01]  /*32b0*/  IMAD.IADD R19, R19, 0x1, R14 ;  /* 0x0000000113137824 */ /* 0x000fe200078e020e */
[----:B------:R-:W-:Y:S01]  /*32c0*/  SEL R12, R15, R12, !P1 ;  /* 0x0000000c0f0c7207 */ /* 0x000fe20004800000 */
[----:B------:R-:W-:Y:S01]  /*32d0*/  IMAD.IADD R15, R18, 0x1, R15 ;  /* 0x00000001120f7824 */ /* 0x000fe200078e020f */
[----:B------:R-:W-:Y:S02]  /*32e0*/  ISETP.NE.AND P1, PT, R58, 0x7, PT ;  /* 0x000000073a00780c */ /* 0x000fe40003f25270 */
[----:B------:R-:W-:-:S02]  /*32f0*/  SEL R14, R19, RZ, !P0 ;  /* 0x000000ff130e7207 */ /* 0x000fc40004000000 */
[----:B------:R-:W-:Y:S02]  /*3300*/  ISETP.NE.AND P0, PT, R22, RZ, PT ;  /* 0x000000ff1600720c */ /* 0x000fe40003f05270 */
[----:B------:R-:W-:Y:S01]  /*3310*/  SEL R60, R19, R60, !P2 ;  /* 0x0000003c133c7207 */ /* 0x000fe20005000000 */
[----:B------:R-:W-:Y:S01]  /*3320*/  IMAD.IADD R13, R21, 0x1, R14 ;  /* 0x00000001150d7824 */ /* 0x000fe200078e020e */
[C---:B------:R-:W-:Y:S01]  /*3330*/  SEL R12, R15.reuse, R12, !P2 ;  /* 0x0000000c0f0c7207 */ /* 0x040fe20005000000 */
[----:B------:R-:W1:Y:S01]  /*3340*/  SHFL.UP PT, R21, R44, 0x1, RZ ;  /* 0x042000002c157989 */ /* 0x000e6200000e00ff */
[----:B------:R-:W-:Y:S02]  /*3350*/  IMAD.IADD R15, R15, 0x1, R20 ;  /* 0x000000010f0f7824 */ /* 0x000fe400078e0214 */
[----:B------:R-:W-:Y:S02]  /*3360*/  SEL R14, R13, RZ, !P0 ;  /* 0x000000ff0d0e7207 */ /* 0x000fe40004000000 */
[----:B------:R-:W-:-:S02]  /*3370*/  ISETP.GE.U32.AND P0, PT, R0, 0x20, PT ;  /* 0x000000200000780c */ /* 0x000fc40003f06070 */
[----:B------:R-:W-:Y:S01]  /*3380*/  SEL R60, R13, R60, !P5 ;  /* 0x0000003c0d3c7207 */ /* 0x000fe20006800000 */
[----:B------:R-:W-:Y:S01]  /*3390*/  IMAD.IADD R23, R23, 0x1, R14 ;  /* 0x0000000117177824 */ /* 0x000fe200078e020e */
[----:B------:R-:W-:Y:S02]  /*33a0*/  ISETP.NE.AND P2, PT, R43, RZ, P0 ;  /* 0x000000ff2b00720c */ /* 0x000fe40000745270 */
[----:B------:R-:W-:Y:S01]  /*33b0*/  SEL R12, R15, R12, !P5 ;  /* 0x0000000c0f0c7207 */ /* 0x000fe20006800000 */
[----:B------:R-:W-:Y:S01]  /*33c0*/  IMAD.IADD R15, R22, 0x1, R15 ;  /* 0x00000001160f7824 */ /* 0x000fe200078e020f */
[----:B------:R-:W-:Y:S02]  /*33d0*/  SEL R60, R23, R60, !P3 ;  /* 0x0000003c173c7207 */ /* 0x000fe40005800000 */
[----:B0-----:R-:W-:Y:S02]  /*33e0*/  ISETP.NE.AND P4, PT, R24, RZ, PT ;  /* 0x000000ff1800720c */ /* 0x001fe40003f85270 */
[C---:B------:R-:W-:Y:S01]  /*33f0*/  SEL R12, R15.reuse, R12, !P3 ;  /* 0x0000000c0f0c7207 */ /* 0x040fe20005800000 */
[----:B------:R-:W-:Y:S01]  /*3400*/  IMAD.IADD R15, R15, 0x1, R24 ;  /* 0x000000010f0f7824 */ /* 0x000fe200078e0218 */
[----:B------:R-:W-:-:S02]  /*3410*/  SEL R14, R23, RZ, !P4 ;  /* 0x000000ff170e7207 */ /* 0x000fc40006000000 */
[----:B------:R-:W-:Y:S01]  /*3420*/  @P0 ISETP.NE.AND P5, PT, R43, RZ, PT ;  /* 0x000000ff2b00020c */ /* 0x000fe20003fa5270 */
[C---:B------:R-:W-:Y:S01]  /*3430*/  IMAD.IADD R19, R26.reuse, 0x1, R15 ;  /* 0x000000011a137824 */ /* 0x040fe200078e020f */
[----:B------:R-:W-:Y:S01]  /*3440*/  ISETP.NE.AND P3, PT, R26, RZ, PT ;  /* 0x000000ff1a00720c */ /* 0x000fe20003f65270 */
[----:B------:R-:W-:Y:S01]  /*3450*/  IMAD.IADD R25, R25, 0x1, R14 ;  /* 0x0000000119197824 */ /* 0x000fe200078e020e */
[C---:B-1----:R-:W-:Y:S02]  /*3460*/  @P0 ISETP.NE.AND P4, PT, R21.reuse, RZ, PT ;  /* 0x000000ff1500020c */ /* 0x042fe40003f85270 */
[----:B------:R-:W-:Y:S02]  /*3470*/  @P0 SEL R13, R21, RZ, P5 ;  /* 0x000000ff150d0207 */ /* 0x000fe40002800000 */
[----:B------:R-:W-:Y:S02]  /*3480*/  SEL R60, R25, R60, !P1 ;  /* 0x0000003c193c7207 */ /* 0x000fe40004800000 */
[----:B------:R-:W-:-:S02]  /*3490*/  SEL R12, R15, R12, !P1 ;  /* 0x0000000c0f0c7207 */ /* 0x000fc40004800000 */
[----:B------:R-:W-:Y:S02]  /*34a0*/  @P0 SEL R14, R60, RZ, !P4 ;  /* 0x000000ff3c0e0207 */ /* 0x000fe40006000000 */
[----:B------:R-:W-:Y:S01]  /*34b0*/  SEL R20, R25, RZ, !P3 ;  /* 0x000000ff19147207 */ /* 0x000fe20005800000 */
[----:B------:R-:W-:Y:S02]  /*34c0*/  @P0 IMAD.IADD R21, R12, 0x1, R13 ;  /* 0x000000010c150824 */ /* 0x000fe400078e020d */
[----:B------:R-:W-:Y:S02]  /*34d0*/  @P2 IMAD.IADD R60, R45, 0x1, R14 ;  /* 0x000000012d3c2824 */ /* 0x000fe400078e020e */
[----:B------:R-:W-:Y:S02]  /*34e0*/  IMAD.IADD R20, R27, 0x1, R20 ;  /* 0x000000011b147824 */ /* 0x000fe400078e0214 */
[----:B------:R-:W-:Y:S01]  /*34f0*/  @P0 IMAD.MOV.U32 R45, RZ, RZ, R60 ;  /* 0x000000ffff2d0224 */ /* 0x000fe200078e003c */
[----:B------:R-:W-:Y:S06]  /*3500*/  @P0 BRA `(.L_x_768) ;  /* 0x0000000c00000947 */ /* 0x000fec0003800000 */
[----:B------:R-:W0:Y:S01]  /*3510*/  LDC.64 R60, c[0x0][0x3b0] ;  /* 0x0000ec00ff3c7b82 */ /* 0x000e220000000a00 */
[----:B------:R-:W-:Y:S01]  /*3520*/  ISETP.NE.AND P0, PT, R0, RZ, PT ;  /* 0x000000ff0000720c */ /* 0x000fe20003f05270 */
[----:B------:R-:W1:Y:S01]  /*3530*/  LDCU UR5, c[0x0][0x370] ;  /* 0x00006e00ff0577ac */ /* 0x000e620008000800 */
[----:B------:R-:W-:-:S11]  /*3540*/  LOP3.LUT R25, RZ, R0, RZ, 0x33, !PT ;  /* 0x00000000ff197212 */ /* 0x000fd600078e33ff */
[----:B------:R-:W-:Y:S01]  /*3550*/  @!P0 IMAD.MOV.U32 R14, RZ, RZ, 0x64 ;  /* 0x00000064ff0e8424 */ /* 0x000fe200078e00ff */
[----:B------:R2:W-:Y:S01]  /*3560*/  @!P0 STS [UR4+0x74], R19 ;  /* 0x00007413ff008988 */ /* 0x0005e20008000804 */
[----:B------:R-:W-:Y:S02]  /*3570*/  @!P0 IMAD.MOV.U32 R15, RZ, RZ, 0x0 ;  /* 0x00000000ff0f8424 */ /* 0x000fe400078e00ff */
[----:B------:R-:W-:Y:S01]  /*3580*/  @!P0 IMAD.MOV.U32 R12, RZ, RZ, R19 ;  /* 0x000000ffff0c8224 */ /* 0x000fe200078e0013 */
[----:B------:R2:W-:Y:S01]  /*3590*/  @!P0 STS [UR4+0x78], R20 ;  /* 0x00007814ff008988 */ /* 0x0005e20008000804 */
[----:B------:R-:W-:Y:S01]  /*35a0*/  @!P0 IMAD.MOV.U32 R13, RZ, RZ, R20 ;  /* 0x000000ffff0d8224 */ /* 0x000fe200078e0014 */
[----:B-1----:R-:W-:Y:S01]  /*35b0*/  UISETP.GT.U32.AND UP0, UPT, UR5, 0x1f3, UPT ;  /* 0x000001f30500788c */ /* 0x002fe2000bf04070 */
[----:B0-----:R-:W-:-:S05]  /*35c0*/  IMAD.WIDE.U32 R60, R50, 0x10, R60 ;  /* 0x00000010323c7825 */ /* 0x001fca00078e003c */
[----:B------:R2:W-:Y:S03]  /*35d0*/  @!P0 ST.E.128.STRONG.GPU desc[UR10][R60.64+0x200], R12 ;  /* 0x0002000c3c008985 */ /* 0x0005e6000c10fd0a */
[----:B------:R-:W-:Y:S05]  /*35e0*/  BRA.U UP0, `(.L_x_769) ;  /* 0x0000000100087547 */ /* 0x000fea000b800000 */
[----:B------:R0:W-:Y:S06]  /*35f0*/  MEMBAR.SC.CTA ;  /* 0x0000000000007992 */ /* 0x0001ec0000000000 */
[----:B0-----:R-:W-:Y:S05]  /*3600*/  BRA `(.L_x_770) ;  /* 0x0000000000087947 */ /* 0x001fea0003800000 */
.L_x_769:
[----:B------:R-:W-:Y:S05]  /*3610*/  NANOSLEEP 0x1c2 ;  /* 0x000001c20000795d */ /* 0x000fea0003800000 */
[----:B------:R-:W-:Y:S01]  /*3620*/  NOP ;  /* 0x0000000000007918 */ /* 0x000fe20000000000 */
.L_x_770:
[----:B------:R-:W-:-:S07]  /*3630*/  IMAD.WIDE R16, R25, 0x10, R60 ;  /* 0x0000001019107825 */ /* 0x000fce00078e023c */
.L_x_772:
[----:B--2---:R-:W2:Y:S01]  /*3640*/  LD.E.128.STRONG.GPU R12, desc[UR10][R16.64+0x200] ;  /* 0x0002000a100c7980 */ /* 0x004ea2000c10fd00 */
[----:B------:R-:W-:Y:S05]  /*3650*/  YIELD ;  /* 0x0000000000007946 */ /* 0x000fea0003800000 */
[----:B------:R-:W-:Y:S01]  /*3660*/  UMOV UR5, 0xffffffff ;  /* 0xffffffff00057882 */ /* 0x000fe20000000000 */
[----:B--2---:R-:W-:-:S04]  /*3670*/  ISETP.NE.U32.AND P1, PT, R14, 0x63, PT ;  /* 0x000000630e00780c */ /* 0x004fc80003f25070 */
[----:B------:R-:W-:Y:S01]  /*3680*/  ISETP.NE.AND.EX P1, PT, R15, RZ, PT, P1 ;  /* 0x000000ff0f00720c */ /* 0x000fe20003f25310 */
[----:B------:R-:W-:-:S12]  /*3690*/  BRA.DIV UR5, `(.L_x_771) ;  /* 0x00000086052c7947 */ /* 0x000fd8000b800000 */
[----:B------:R-:W-:-:S13]  /*36a0*/  VOTE.ANY P1, !P1 ;  /* 0x0000000000ff7806 */ /* 0x000fda0004820100 */
.L_x_830:
[----:B------:R-:W-:Y:S05]  /*36b0*/  @P1 BRA `(.L_x_772) ;  /* 0xfffffffc00e01947 */ /* 0x000fea000383ffff */
[----:B------:R-:W-:Y:S01]  /*36c0*/  UMOV UR5, 0xffffffff ;  /* 0xffffffff00057882 */ /* 0x000fe20000000000 */
[----:B------:R-:W-:-:S04]  /*36d0*/  ISETP.NE.U32.AND P5, PT, R14, 0x65, PT ;  /* 0x000000650e00780c */ /* 0x000fc80003fa5070 */
[----:B------:R-:W-:Y:S01]  /*36e0*/  ISETP.NE.AND.EX P5, PT, R15, RZ, PT, P5 ;  /* 0x000000ff0f00720c */ /* 0x000fe20003fa5350 */
[----:B------:R-:W-:-:S12]  /*36f0*/  BRA.DIV UR5, `(.L_x_773) ;  /* 0x0000008605387947 */ /* 0x000fd8000b800000 */
[----:B------:R-:W0:Y:S01]  /*3700*/  S2R R17, SR_GEMASK ;  /* 0x0000000000117919 */ /* 0x000e220000003c00 */
[----:B------:R-:W-:Y:S01]  /*3710*/  VOTE.ANY R24, PT, !P5 ;  /* 0x0000000000187806 */ /* 0x000fe200068e0100 */
[----:B------:R-:W-:Y:S01]  /*3720*/  IMAD.IADD R50, R25, 0x1, R50 ;  /* 0x0000000119327824 */ /* 0x000fe200078e0232 */
[----:B------:R-:W-:Y:S01]  /*3730*/  ISETP.NE.AND P2, PT, R12, RZ, PT ;  /* 0x000000ff0c00720c */ /* 0x000fe20003f45270 */
[----:B------:R-:W-:Y:S01]  /*3740*/  VIADD R25, R43, 0x10 ;  /* 0x000000102b197836 */ /* 0x000fe20000000000 */
[----:B------:R-:W-:-:S04]  /*3750*/  ISETP.NE.U32.AND P3, PT, R14, 0x65, PT ;  /* 0x000000650e00780c */ /* 0x000fc80003f65070 */
[----:B------:R-:W-:-:S13]  /*3760*/  ISETP.NE.AND.EX P3, PT, R15, RZ, PT, P3 ;  /* 0x000000ff0f00720c */ /* 0x000fda0003f65330 */
[----:B------:R-:W-:Y:S02]  /*3770*/  VOTE.ALL P3, P3 ;  /* 0x0000000000ff7806 */ /* 0x000fe40001860000 */
[----:B0-----:R-:W-:-:S05]  /*3780*/  LOP3.LUT R24, R24, 0x80000000, R17, 0xec, !PT ;  /* 0x8000000018187812 */ /* 0x001fca00078eec11 */
[----:B------:R-:W-:-:S05]  /*3790*/  VIADD R23, R24, 0xffffffff ;  /* 0xffffffff18177836 */ /* 0x000fca0000000000 */
[----:B------:R-:W-:Y:S01]  /*37a0*/  LOP3.LUT R23, R24, R23, RZ, 0xc, !PT ;  /* 0x0000001718177212 */ /* 0x000fe200078e0cff */
[----:B------:R-:W-:-:S03]  /*37b0*/  VIADD R24, R43, 0x2 ;  /* 0x000000022b187836 */ /* 0x000fc60000000000 */
[----:B------:R-:W0:Y:S02]  /*37c0*/  POPC R27, R23 ;  /* 0x00000017001b7309 */ /* 0x000e240000000000 */
[----:B0-----:R-:W0:Y:S01]  /*37d0*/  SHFL.DOWN PT, R44, R13, 0x1, R27 ;  /* 0x082000000d2c7989 */ /* 0x001e2200000e001b */
[----:B------:R-:W-:-:S03]  /*37e0*/  ISETP.GE.AND P1, PT, R43, R27, PT ;  /* 0x0000001b2b00720c */ /* 0x000fc60003f26270 */
[----:B------:R-:W1:Y:S01]  /*37f0*/  SHFL.DOWN PT, R18, R12, 0x1, R27 ;  /* 0x082000000c127989 */ /* 0x000e6200000e001b */
[----:B0-----:R-:W-:-:S04]  /*3800*/  SEL R44, R44, RZ, !P2 ;  /* 0x000000ff2c2c7207 */ /* 0x001fc80005000000 */
[----:B------:R-:W-:-:S05]  /*3810*/  SEL R51, R44, RZ, !P1 ;  /* 0x000000ff2c337207 */ /* 0x000fca0004800000 */
[----:B------:R-:W-:Y:S01]  /*3820*/  IMAD.IADD R16, R13, 0x1, R51 ;  /* 0x000000010d107824 */ /* 0x000fe200078e0233 */
[----:B-1----:R-:W-:Y:S02]  /*3830*/  SEL R51, R18, RZ, !P1 ;  /* 0x000000ff12337207 */ /* 0x002fe40004800000 */
[----:B------:R-:W-:Y:S02]  /*3840*/  ISETP.GT.AND P1, PT, R24, R27, PT ;  /* 0x0000001b1800720c */ /* 0x000fe40003f24270 */
[----:B------:R-:W0:Y:S01]  /*3850*/  SHFL.DOWN PT, R44, R16, 0x2, R27 ;  /* 0x08400000102c7989 */ /* 0x000e2200000e001b */
[----:B------:R-:W-:-:S05]  /*3860*/  IMAD.IADD R18, R12, 0x1, R51 ;  /* 0x000000010c127824 */ /* 0x000fca00078e0233 */
[----:B------:R-:W1:Y:S01]  /*3870*/  SHFL.DOWN PT, R22, R18, 0x2, R27 ;  /* 0x0840000012167989 */ /* 0x000e6200000e001b */
[----:B------:R-:W-:-:S04]  /*3880*/  ISETP.NE.AND P2, PT, R18, RZ, PT ;  /* 0x000000ff1200720c */ /* 0x000fc80003f45270 */
[----:B0-----:R-:W-:-:S04]  /*3890*/  SEL R44, R44, RZ, !P2 ;  /* 0x000000ff2c2c7207 */ /* 0x001fc80005000000 */
[----:B------:R-:W-:-:S05]  /*38a0*/  SEL R13, R44, RZ, !P1 ;  /* 0x000000ff2c0d7207 */ /* 0x000fca0004800000 */
[----:B------:R-:W-:Y:S01]  /*38b0*/  IMAD.IADD R12, R16, 0x1, R13 ;  /* 0x00000001100c7824 */ /* 0x000fe200078e020d */
[----:B-1----:R-:W-:Y:S01]  /*38c0*/  SEL R13, R22, RZ, !P1 ;  /* 0x000000ff160d7207 */ /* 0x002fe20004800000 */
[----:B------:R-:W-:-:S03]  /*38d0*/  VIADD R22, R43, 0x4 ;  /* 0x000000042b167836 */ /* 0x000fc60000000000 */
[----:B------:R-:W0:Y:S01]  /*38e0*/  SHFL.DOWN PT, R44, R12, 0x4, R27 ;  /* 0x088000000c2c7989 */ /* 0x000e2200000e001b */
[----:B------:R-:W-:Y:S01]  /*38f0*/  IMAD.IADD R13, R18, 0x1, R13 ;  /* 0x00000001120d7824 */ /* 0x000fe200078e020d */
[----:B------:R-:W-:-:S04]  /*3900*/  ISETP.GT.AND P1, PT, R22, R27, PT ;  /* 0x0000001b1600720c */ /* 0x000fc80003f24270 */
[----:B------:R-:W1:Y:S01]  /*3910*/  SHFL.DOWN PT, R16, R13, 0x4, R27 ;  /* 0x088000000d107989 */ /* 0x000e6200000e001b */
[----:B------:R-:W-:-:S04]  /*3920*/  ISETP.NE.AND P2, PT, R13, RZ, PT ;  /* 0x000000ff0d00720c */ /* 0x000fc80003f45270 */
[----:B0-----:R-:W-:-:S04]  /*3930*/  SEL R44, R44, RZ, !P2 ;  /* 0x000000ff2c2c7207 */ /* 0x001fc80005000000 */
[----:B------:R-:W-:Y:S02]  /*3940*/  SEL R23, R44, RZ, !P1 ;  /* 0x000000ff2c177207 */ /* 0x000fe40004800000 */
[----:B-1----:R-:W-:-:S03]  /*3950*/  SEL R16, R16, RZ, !P1 ;  /* 0x000000ff10107207 */ /* 0x002fc60004800000 */
[----:B------:R-:W-:Y:S02]  /*3960*/  IMAD.IADD R26, R12, 0x1, R23 ;  /* 0x000000010c1a7824 */ /* 0x000fe400078e0217 */
[----:B------:R-:W-:Y:S02]  /*3970*/  IMAD.IADD R58, R13, 0x1, R16 ;  /* 0x000000010d3a7824 */ /* 0x000fe400078e0210 */
[----:B------:R-:W-:Y:S01]  /*3980*/  VIADD R23, R43, 0x8 ;  /* 0x000000082b177836 */ /* 0x000fe20000000000 */
[----:B------:R-:W0:Y:S02]  /*3990*/  SHFL.DOWN PT, R44, R26, 0x8, R27 ;  /* 0x090000001a2c7989 */ /* 0x000e2400000e001b */
[----:B------:R-:W-:Y:S02]  /*39a0*/  ISETP.NE.AND P2, PT, R58, RZ, PT ;  /* 0x000000ff3a00720c */ /* 0x000fe40003f45270 */
[----:B------:R-:W1:Y:S01]  /*39b0*/  SHFL.DOWN PT, R12, R58, 0x8, R27 ;  /* 0x090000003a0c7989 */ /* 0x000e6200000e001b */
[----:B------:R-:W-:-:S02]  /*39c0*/  ISETP.GT.AND P1, PT, R23, R27, PT ;  /* 0x0000001b1700720c */ /* 0x000fc40003f24270 */
[----:B0-----:R-:W-:-:S04]  /*39d0*/  SEL R44, R44, RZ, !P2 ;  /* 0x000000ff2c2c7207 */ /* 0x001fc80005000000 */
[----:B------:R-:W-:-:S05]  /*39e0*/  SEL R13, R44, RZ, !P1 ;  /* 0x000000ff2c0d7207 */ /* 0x000fca0004800000 */
[----:B------:R-:W-:Y:S01]  /*39f0*/  IMAD.IADD R18, R26, 0x1, R13 ;  /* 0x000000011a127824 */ /* 0x000fe200078e020d */
[----:B-1----:R-:W-:Y:S02]  /*3a00*/  SEL R13, R12, RZ, !P1 ;  /* 0x000000ff0c0d7207 */ /* 0x002fe40004800000 */
[----:B------:R-:W-:Y:S02]  /*3a10*/  ISETP.GT.AND P1, PT, R25, R27, PT ;  /* 0x0000001b1900720c */ /* 0x000fe40003f24270 */
[----:B------:R-:W0:Y:S01]  /*3a20*/  SHFL.DOWN PT, R44, R18, 0x10, R27 ;  /* 0x0a000000122c7989 */ /* 0x000e2200000e001b */
[----:B------:R-:W-:Y:S02]  /*3a30*/  IMAD.IADD R16, R58, 0x1, R13 ;  /* 0x000000013a107824 */ /* 0x000fe400078e020d */
[----:B------:R-:W1:Y:S03]  /*3a40*/  LDC.64 R12, c[0x0][0x3b0] ;  /* 0x0000ec00ff0c7b82 */ /* 0x000e660000000a00 */
[----:B------:R2:W3:Y:S01]  /*3a50*/  SHFL.DOWN PT, R51, R16, 0x10, R27 ;  /* 0x0a00000010337989 */ /* 0x0004e200000e001b */
[----:B------:R-:W-:-:S04]  /*3a60*/  ISETP.NE.AND P2, PT, R16, RZ, PT ;  /* 0x000000ff1000720c */ /* 0x000fc80003f45270 */
[----:B0-----:R-:W-:Y:S02]  /*3a70*/  SEL R44, R44, RZ, !P2 ;  /* 0x000000ff2c2c7207 */ /* 0x001fe40005000000 */
[----:B-1----:R-:W-:Y:S02]  /*3a80*/  IADD3 R26, P2, PT, R12, 0x200, RZ ;  /* 0x000002000c1a7810 */ /* 0x002fe40007f5e0ff */
[----:B--2---:R-:W-:Y:S02]  /*3a90*/  SEL R27, R44, RZ, !P1 ;  /* 0x000000ff2c1b7207 */ /* 0x004fe40004800000 */
[----:B---3--:R-:W-:Y:S01]  /*3aa0*/  SEL R15, R51, RZ, !P1 ;  /* 0x000000ff330f7207 */ /* 0x008fe20004800000 */
[----:B------:R-:W-:Y:S02]  /*3ab0*/  IMAD.X R51, RZ, RZ, R13, P2 ;  /* 0x000000ffff337224 */ /* 0x000fe400010e060d */
[----:B------:R-:W-:Y:S02]  /*3ac0*/  IMAD.IADD R18, R18, 0x1, R27 ;  /* 0x0000000112127824 */ /* 0x000fe400078e021b */
[----:B------:R-:W-:-:S07]  /*3ad0*/  IMAD.IADD R16, R16, 0x1, R15 ;  /* 0x0000000110107824 */ /* 0x000fce00078e020f */
.L_x_844:
[----:B------:R-:W-:Y:S05]  /*3ae0*/  @!P3 BRA `(.L_x_774) ;  /* 0x000000040024b947 */ /* 0x000fea0003800000 */
.L_x_778:
[----:B------:R-:W-:Y:S02]  /*3af0*/  IMAD.MOV.U32 R27, RZ, RZ, R51 ;  /* 0x000000ffff1b7224 */ /* 0x000fe400078e0033 */
[----:B------:R-:W-:-:S07]  /*3b00*/  IMAD.WIDE R58, R50, 0x10, R26 ;  /* 0x00000010323a7825 */ /* 0x000fce00078e021a */
.L_x_776:
[----:B------:R-:W2:Y:S01]  /*3b10*/  LD.E.128.STRONG.GPU R12, desc[UR10][R58.64+-0x200] ;  /* 0xfffe000a3a0c7980 */ /* 0x000ea2000c10fd00 */
[----:B------:R-:W-:Y:S05]  /*3b20*/  YIELD ;  /* 0x0000000000007946 */ /* 0x000fea0003800000 */
[----:B------:R-:W-:Y:S01]  /*3b30*/  UMOV UR5, 0xffffffff ;  /* 0xffffffff00057882 */ /* 0x000fe20000000000 */
[----:B--2---:R-:W-:-:S04]  /*3b40*/  ISETP.NE.U32.AND P1, PT, R14, 0x63, PT ;  /* 0x000000630e00780c */ /* 0x004fc80003f25070 */
[----:B------:R-:W-:Y:S01]  /*3b50*/  ISETP.NE.AND.EX P1, PT, R15, RZ, PT, P1 ;  /* 0x000000ff0f00720c */ /* 0x000fe20003f25310 */
[----:B------:R-:W-:-:S12]  /*3b60*/  BRA.DIV UR5, `(.L_x_775) ;  /* 0x0000008605dc7947 */ /* 0x000fd8000b800000 */
[----:B------:R-:W-:-:S13]  /*3b70*/  VOTE.ANY P1, !P1 ;  /* 0x0000000000ff7806 */ /* 0x000fda0004820100 */
.L_x_847:
[----:B------:R-:W-:Y:S05]  /*3b80*/  @P1 BRA `(.L_x_776) ;  /* 0xfffffffc00e01947 */ /* 0x000fea000383ffff */
[----:B------:R-:W-:Y:S01]  /*3b90*/  UMOV UR5, 0xffffffff ;  /* 0xffffffff00057882 */ /* 0x000fe20000000000 */
[----:B------:R-:W-:-:S04]  /*3ba0*/  ISETP.NE.U32.AND P5, PT, R14, 0x65, PT ;  /* 0x000000650e00780c */ /* 0x000fc80003fa5070 */
[----:B------:R-:W-:Y:S01]  /*3bb0*/  ISETP.NE.AND.EX P5, PT, R15, RZ, PT, P5 ;  /* 0x000000ff0f00720c */ /* 0x000fe20003fa5350 */
[----:B------:R-:W-:-:S12]  /*3bc0*/  BRA.DIV UR5, `(.L_x_777) ;  /* 0x0000008605e87947 */ /* 0x000fd8000b800000 */
[----:B------:R-:W-:Y:S01]  /*3bd0*/  VOTE.ANY R24, PT, !P5 ;  /* 0x0000000000187806 */ /* 0x000fe200068e0100 */
[----:B------:R-:W-:Y:S01]  /*3be0*/  VIADD R50, R50, 0xffffffe0 ;  /* 0xffffffe032327836 */ /* 0x000fe20000000000 */
[----:B------:R-:W-:Y:S02]  /*3bf0*/  ISETP.NE.AND P2, PT, R12, RZ, PT ;  /* 0x000000ff0c00720c */ /* 0x000fe40003f45270 */
[----:B------:R-:W-:Y:S02]  /*3c00*/  LOP3.LUT R24, R24, 0x80000000, R17, 0xec, !PT ;  /* 0x8000000018187812 */ /* 0x000fe400078eec11 */
[----:B------:R-:W-:-:S03]  /*3c10*/  ISETP.NE.U32.AND P3, PT, R14, 0x65, PT ;  /* 0x000000650e00780c */ /* 0x000fc60003f65070 */
[----:B------:R-:W-:Y:S01]  /*3c20*/  VIADD R27, R24, 0xffffffff ;  /* 0xffffffff181b7836 */ /* 0x000fe20000000000 */
[----:B------:R-:W-:-:S04]  /*3c30*/  ISETP.NE.AND.EX P3, PT, R15, RZ, PT, P3 ;  /* 0x000000ff0f00720c */ /* 0x000fc80003f65330 */
[----:B------:R-:W-:Y:S01]  /*3c40*/  LOP3.LUT R27, R24, R27, RZ, 0xc, !PT ;  /* 0x0000001b181b7212 */ /* 0x000fe200078e0cff */
[----:B------:R-:W-:-:S05]  /*3c50*/  VIADD R24, R43, 0x2 ;  /* 0x000000022b187836 */ /* 0x000fca0000000000 */
[----:B------:R-:W0:Y:S03]  /*3c60*/  POPC R27, R27 ;  /* 0x0000001b001b7309 */ /* 0x000e260000000000 */
[----:B------:R-:W-:Y:S01]  /*3c70*/  VOTE.ALL P3, P3 ;  /* 0x0000000000ff7806 */ /* 0x000fe20001860000 */
[----:B0-----:R-:W0:Y:S01]  /*3c80*/  SHFL.DOWN PT, R44, R13, 0x1, R27 ;  /* 0x082000000d2c7989 */ /* 0x001e2200000e001b */
[----:B------:R-:W-:-:S03]  /*3c90*/  ISETP.GE.AND P1, PT, R43, R27, PT ;  /* 0x0000001b2b00720c */ /* 0x000fc60003f26270 */
[----:B------:R-:W1:Y:S01]  /*3ca0*/  SHFL.DOWN PT, R58, R12, 0x1, R27 ;  /* 0x082000000c3a7989 */ /* 0x000e6200000e001b */
[----:B0-----:R-:W-:Y:S02]  /*3cb0*/  SEL R44, R44, RZ, !P2 ;  /* 0x000000ff2c2c7207 */ /* 0x001fe40005000000 */
[----:B-1----:R-:W-:Y:S02]  /*3cc0*/  SEL R59, R58, RZ, !P1 ;  /* 0x000000ff3a3b7207 */ /* 0x002fe40004800000 */
[----:B------:R-:W-:Y:S02]  /*3cd0*/  SEL R44, R44, RZ, !P1 ;  /* 0x000000ff2c2c7207 */ /* 0x000fe40004800000 */
[----:B------:R-:W-:Y:S01]  /*3ce0*/  ISETP.GT.AND P1, PT, R24, R27, PT ;  /* 0x0000001b1800720c */ /* 0x000fe20003f24270 */
[----:B------:R-:W-:Y:S02]  /*3cf0*/  IMAD.IADD R59, R12, 0x1, R59 ;  /* 0x000000010c3b7824 */ /* 0x000fe400078e023b */
[----:B------:R-:W-:-:S03]  /*3d00*/  IMAD.IADD R12, R13, 0x1, R44 ;  /* 0x000000010d0c7824 */ /* 0x000fc600078e022c */
[----:B------:R-:W0:Y:S01]  /*3d10*/  SHFL.DOWN PT, R13, R59, 0x2, R27 ;  /* 0x084000003b0d7989 */ /* 0x000e2200000e001b */
[----:B------:R-:W-:-:S03]  /*3d20*/  ISETP.NE.AND P2, PT, R59, RZ, PT ;  /* 0x000000ff3b00720c */ /* 0x000fc60003f45270 */
[----:B------:R-:W1:Y:S01]  /*3d30*/  SHFL.DOWN PT, R44, R12, 0x2, R27 ;  /* 0x084000000c2c7989 */ /* 0x000e6200000e001b */
[----:B0-----:R-:W-:Y:S02]  /*3d40*/  SEL R58, R13, RZ, !P1 ;  /* 0x000000ff0d3a7207 */ /* 0x001fe40004800000 */
[----:B-1----:R-:W-:-:S03]  /*3d50*/  SEL R44, R44, RZ, !P2 ;  /* 0x000000ff2c2c7207 */ /* 0x002fc60005000000 */
[----:B------:R-:W-:Y:S01]  /*3d60*/  IMAD.IADD R58, R59, 0x1, R58 ;  /* 0x000000013b3a7824 */ /* 0x000fe200078e023a */
[----:B------:R-:W-:-:S04]  /*3d70*/  SEL R13, R44, RZ, !P1 ;  /* 0x000000ff2c0d7207 */ /* 0x000fc80004800000 */
[----:B------:R-:W-:Y:S02]  /*3d80*/  ISETP.NE.AND P2, PT, R58, RZ, PT ;  /* 0x000000ff3a00720c */ /* 0x000fe40003f45270 */
[----:B------:R-:W-:Y:S01]  /*3d90*/  ISETP.GT.AND P1, PT, R22, R27, PT ;  /* 0x0000001b1600720c */ /* 0x000fe20003f24270 */
[----:B------:R-:W-:Y:S02]  /*3da0*/  IMAD.IADD R13, R12, 0x1, R13 ;  /* 0x000000010c0d7824 */ /* 0x000fe400078e020d */
[----:B------:R-:W0:Y:S04]  /*3db0*/  SHFL.DOWN PT, R12, R58, 0x4, R27 ;  /* 0x088000003a0c7989 */ /* 0x000e2800000e001b */
[----:B------:R-:W1:Y:S01]  /*3dc0*/  SHFL.DOWN PT, R44, R13, 0x4, R27 ;  /* 0x088000000d2c7989 */ /* 0x000e6200000e001b */
[----:B0-----:R-:W-:-:S02]  /*3dd0*/  SEL R59, R12, RZ, !P1 ;  /* 0x000000ff0c3b7207 */ /* 0x001fc40004800000 */
[----:B-1----:R-:W-:-:S03]  /*3de0*/  SEL R44, R44, RZ, !P2 ;  /* 0x000000ff2c2c7207 */ /* 0x002fc60005000000 */
[----:B------:R-:W-:Y:S01]  /*3df0*/  IMAD.IADD R58, R58, 0x1, R59 ;  /* 0x000000013a3a7824 */ /* 0x000fe200078e023b */
[----:B------:R-:W-:-:S04]  /*3e00*/  SEL R44, R44, RZ, !P1 ;  /* 0x000000ff2c2c7207 */ /* 0x000fc80004800000 */
[----:B------:R-:W0:Y:S01]  /*3e10*/  SHFL.DOWN PT, R12, R58, 0x8, R27 ;  /* 0x090000003a0c7989 */ /* 0x000e2200000e001b */
[----:B------:R-:W-:Y:S01]  /*3e20*/  ISETP.NE.AND P2, PT, R58, RZ, PT ;  /* 0x000000ff3a00720c */ /* 0x000fe20003f45270 */
[----:B------:R-:W-:Y:S01]  /*3e30*/  IMAD.IADD R59, R13, 0x1, R44 ;  /* 0x000000010d3b7824 */ /* 0x000fe200078e022c */
[----:B------:R-:W-:-:S04]  /*3e40*/  ISETP.GT.AND P1, PT, R23, R27, PT ;  /* 0x0000001b1700720c */ /* 0x000fc80003f24270 */
[----:B------:R-:W1:Y:S01]  /*3e50*/  SHFL.DOWN PT, R44, R59, 0x8, R27 ;  /* 0x090000003b2c7989 */ /* 0x000e6200000e001b */
[----:B0-----:R-:W-:-:S05]  /*3e60*/  SEL R13, R12, RZ, !P1 ;  /* 0x000000ff0c0d7207 */ /* 0x001fca0004800000 */
[----:B------:R-:W-:Y:S01]  /*3e70*/  IMAD.IADD R13, R58, 0x1, R13 ;  /* 0x000000013a0d7824 */ /* 0x000fe200078e020d */
[----:B-1----:R-:W-:-:S04]  /*3e80*/  SEL R44, R44, RZ, !P2 ;  /* 0x000000ff2c2c7207 */ /* 0x002fc80005000000 */
[----:B------:R-:W0:Y:S01]  /*3e90*/  SHFL.DOWN PT, R58, R13, 0x10, R27 ;  /* 0x0a0000000d3a7989 */ /* 0x000e2200000e001b */
[----:B------:R-:W-:Y:S02]  /*3ea0*/  ISETP.NE.AND P2, PT, R13, RZ, PT ;  /* 0x000000ff0d00720c */ /* 0x000fe40003f45270 */
[----:B------:R-:W-:Y:S02]  /*3eb0*/  SEL R44, R44, RZ, !P1 ;  /* 0x000000ff2c2c7207 */ /* 0x000fe40004800000 */
[----:B------:R-:W-:-:S03]  /*3ec0*/  ISETP.GT.AND P1, PT, R25, R27, PT ;  /* 0x0000001b1900720c */ /* 0x000fc60003f24270 */
[----:B------:R-:W-:-:S05]  /*3ed0*/  IMAD.IADD R12, R59, 0x1, R44 ;  /* 0x000000013b0c7824 */ /* 0x000fca00078e022c */
[----:B------:R-:W1:Y:S01]  /*3ee0*/  SHFL.DOWN PT, R44, R12, 0x10, R27 ;  /* 0x0a0000000c2c7989 */ /* 0x000e6200000e001b */
[----:B0-----:R-:W-:Y:S02]  /*3ef0*/  SEL R58, R58, RZ, !P1 ;  /* 0x000000ff3a3a7207 */ /* 0x001fe40004800000 */
[----:B-1----:R-:W-:Y:S02]  /*3f00*/  SEL R44, R44, RZ, !P2 ;  /* 0x000000ff2c2c7207 */ /* 0x002fe40005000000 */
[----:B------:R-:W-:Y:S02]  /*3f10*/  ISETP.NE.AND P2, PT, R16, RZ, PT ;  /* 0x000000ff1000720c */ /* 0x000fe40003f45270 */
[----:B------:R-:W-:Y:S02]  /*3f20*/  SEL R15, R44, RZ, !P1 ;  /* 0x000000ff2c0f7207 */ /* 0x000fe40004800000 */
[----:B------:R-:W-:-:S03]  /*3f30*/  IADD3 R16, PT, PT, R13, R58, R16 ;  /* 0x0000003a0d107210 */ /* 0x000fc60007ffe010 */
[----:B------:R-:W-:-:S05]  /*3f40*/  IMAD.IADD R15, R12, 0x1, R15 ;  /* 0x000000010c0f7824 */ /* 0x000fca00078e020f */
[----:B------:R-:W-:-:S05]  /*3f50*/  SEL R15, R15, RZ, !P2 ;  /* 0x000000ff0f0f7207 */ /* 0x000fca0005000000 */
[----:B------:R-:W-:-:S07]  /*3f60*/  IMAD.IADD R18, R15, 0x1, R18 ;  /* 0x000000010f127824 */ /* 0x000fce00078e0212 */
.L_x_861:
[----:B------:R-:W-:Y:S05]  /*3f70*/  @P3 BRA `(.L_x_778) ;  /* 0xfffffff800dc3947 */ /* 0x000fea000383ffff */
.L_x_774:
[----:B------:R-:W-:Y:S01]  /*3f80*/  ISETP.NE.AND P1, PT, R43, RZ, PT ;  /* 0x000000ff2b00720c */ /* 0x000fe20003f25270 */
[----:B------:R-:W-:Y:S01]  /*3f90*/  BSSY.RECONVERGENT B0, `(.L_x_779) ;  /* 0x0000014000007945 */ /* 0x000fe20003800200 */
[----:B------:R-:W-:-:S11]  /*3fa0*/  IMAD.MOV.U32 R17, RZ, RZ, R18 ;  /* 0x000000ffff117224 */ /* 0x000fd600078e0012 */
[----:B------:R-:W0:Y:S01]  /*3fb0*/  @!P1 S2R R13, SR_CgaCtaId ;  /* 0x00000000000d9919 */ /* 0x000e220000008800 */
[----:B------:R-:W-:-:S04]  /*3fc0*/  @!P1 MOV R12, 0x400 ;  /* 0x00000400000c9802 */ /* 0x000fc80000000f00 */
[----:B0-----:R-:W-:Y:S01]  /*3fd0*/  @!P1 LEA R22, R13, R12, 0x18 ;  /* 0x0000000c0d169211 */ /* 0x001fe200078ec0ff */
[----:B------:R-:W-:Y:S06]  /*3fe0*/  @P0 BRA `(.L_x_780) ;  /* 0x0000000000380947 */ /* 0x000fec0003800000 */
[----:B------:R-:W0:Y:S01]  /*3ff0*/  S2UR UR6, SR_CgaCtaId ;  /* 0x00000000000679c3 */ /* 0x000e220000008800 */
[C---:B------:R-:W-:Y:S01]  /*4000*/  ISETP.NE.AND P0, PT, R19.reuse, RZ, PT ;  /* 0x000000ff1300720c */ /* 0x040fe20003f05270 */
[----:B------:R-:W-:Y:S01]  /*4010*/  UMOV UR5, 0x400 ;  /* 0x0000040000057882 */ /* 0x000fe20000000000 */
[----:B------:R-:W-:Y:S02]  /*4020*/  IMAD.IADD R19, R19, 0x1, R16 ;  /* 0x0000000113137824 */ /* 0x000fe400078e0210 */
[----:B------:R-:W-:Y:S01]  /*4030*/  SEL R13, R18, RZ, !P0 ;  /* 0x000000ff120d7207 */ /* 0x000fe20004000000 */
[----:B------:R-:W-:Y:S02]  /*4040*/  IMAD.MOV.U32 R14, RZ, RZ, 0x65 ;  /* 0x00000065ff0e7424 */ /* 0x000fe400078e00ff */
[----:B------:R-:W-:Y:S02]  /*4050*/  IMAD.MOV.U32 R15, RZ, RZ, 0x0 ;  /* 0x00000000ff0f7424 */ /* 0x000fe400078e00ff */
[----:B------:R-:W-:-:S02]  /*4060*/  IMAD.IADD R13, R20, 0x1, R13 ;  /* 0x00000001140d7824 */ /* 0x000fc400078e020d */
[----:B------:R-:W-:-:S05]  /*4070*/  IMAD.MOV.U32 R12, RZ, RZ, R19 ;  /* 0x000000ffff0c7224 */ /* 0x000fca00078e0013 */
[----:B------:R1:W-:Y:S01]  /*4080*/  ST.E.128.STRONG.GPU desc[UR10][R60.64+0x200], R12 ;  /* 0x0002000c3c007985 */ /* 0x0003e2000c10fd0a */
[----:B0-----:R-:W-:-:S09]  /*4090*/  ULEA UR5, UR6, UR5, 0x18 ;  /* 0x0000000506057291 */ /* 0x001fd2000f8ec0ff */
[----:B------:R1:W-:Y:S04]  /*40a0*/  STS.64 [UR5+0x68], R18 ;  /* 0x00006812ff007988 */ /* 0x0003e80008000a05 */
[----:B------:R1:W-:Y:S04]  /*40b0*/  STS [UR5+0x70], R13 ;  /* 0x0000700dff007988 */ /* 0x0003e80008000805 */
[----:B------:R1:W-:Y:S02]  /*40c0*/  STS [UR5+0x64], R16 ;  /* 0x00006410ff007988 */ /* 0x0003e40008000805 */
.L_x_780:
[----:B------:R-:W-:Y:S05]  /*40d0*/  BSYNC.RECONVERGENT B0 ;  /* 0x0000000000007941 */ /* 0x000fea0003800200 */
.L_x_779:
[----:B------:R0:W-:Y:S01]  /*40e0*/  @!P1 STS.64 [R22+0x48], R16 ;  /* 0x0000481016009388 */ /* 0x0001e20000000a00 */
[----:B------:R-:W-:Y:S02]  /*40f0*/  @!P1 IMAD.MOV.U32 R21, RZ, RZ, R16 ;  /* 0x000000ffff159224 */ /* 0x000fe400078e0010 */
[----:B------:R-:W-:-:S07]  /*4100*/  @!P1 IMAD.MOV.U32 R45, RZ, RZ, R18 ;  /* 0x000000ffff2d9224 */ /* 0x000fce00078e0012 */
.L_x_768:
[----:B------:R-:W-:Y:S05]  /*4110*/  WARPSYNC.ALL ;  /* 0x0000000000007948 */ /* 0x000fea0003800000 */
[----:B------:R-:W-:Y:S01]  /*4120*/  ISETP.NE.AND P2, PT, R0, RZ, PT ;  /* 0x000000ff0000720c */ /* 0x000fe20003f45270 */
[----:B------:R-:W2:Y:S08]  /*4130*/  S2UR UR5, SR_CgaCtaId ;  /* 0x00000000000579c3 */ /* 0x000eb00000008800 */
[----:B------:R-:W-:Y:S04]  /*4140*/  BAR.SYNC.DEFER_BLOCKING 0x0 ;  /* 0x0000000000007b1d */ /* 0x000fe80000010000 */
[----:B------:R-:W-:-:S02]  /*4150*/  @P2 ISETP.NE.AND P1, PT, R21, RZ, PT ;  /* 0x000000ff1500220c */ /* 0x000fc40003f25270 */
[----:B------:R-:W-:Y:S01]  /*4160*/  ISETP.NE.U32.AND P0, PT, R34, R56, PT ;  /* 0x000000382200720c */ /* 0x000fe20003f05070 */
[----:B------:R-:W-:-:S03]  /*4170*/  UMOV UR4, 0x400 ;  /* 0x0000040000047882 */ /* 0x000fc60000000000 */
[----:B------:R-:W-:Y:S01]  /*4180*/  ISETP.NE.AND.EX P0, PT, R35, R57, PT, P0 ;  /* 0x000000392300720c */ /* 0x000fe20003f05300 */
[----:B--2---:R-:W-:-:S09]  /*4190*/  ULEA UR8, UR5, UR4, 0x18 ;  /* 0x0000000405087291 */ /* 0x004fd2000f8ec0ff */
[----:B-1----:R-:W1:Y:S02]  /*41a0*/  @P2 LDS.64 R12, [UR8+0x48] ;  /* 0x00004808ff0c2984 */ /* 0x002e640008000a00 */
[----:B-1----:R-:W-:Y:S01]  /*41b0*/  @P2 SEL R14, R13, RZ, !P1 ;  /* 0x000000ff0d0e2207 */ /* 0x002fe20004800000 */
[----:B------:R-:W-:Y:S01]  /*41c0*/  @P2 IMAD.IADD R12, R21, 0x1, R12 ;  /* 0x00000001150c2824 */ /* 0x000fe200078e020c */
[----:B------:R-:W-:-:S03]  /*41d0*/  ISETP.NE.U32.AND P1, PT, R56, R54, PT ;  /* 0x000000363800720c */ /* 0x000fc60003f25070 */
[----:B------:R-:W-:Y:S01]  /*41e0*/  @P2 IMAD.IADD R45, R45, 0x1, R14 ;  /* 0x000000012d2d2824 */ /* 0x000fe200078e020e */
[----:B------:R-:W-:Y:S01]  /*41f0*/  ISETP.NE.AND.EX P3, PT, R57, R55, PT, P1 ;  /* 0x000000373900720c */ /* 0x000fe20003f65310 */
[----:B------:R-:W-:Y:S01]  /*4200*/  @P2 IMAD.MOV.U32 R21, RZ, RZ, R12 ;  /* 0x000000ffff152224 */ /* 0x000fe200078e000c */
[----:B------:R-:W-:Y:S02]  /*4210*/  ISETP.NE.U32.AND P1, PT, R54, R52, PT ;  /* 0x000000343600720c */ /* 0x000fe40003f25070 */
[----:B------:R-:W-:Y:S01]  /*4220*/  SEL R13, R45, RZ, !P0 ;  /* 0x000000ff2d0d7207 */ /* 0x000fe20004000000 */
[----:B------:R-:W-:Y:S02]  /*4230*/  VIADD R23, R21, 0x1 ;  /* 0x0000000115177836 */ /* 0x000fe40000000000 */
[----:B------:R-:W-:Y:S02]  /*4240*/  IMAD.IADD R36, R36, 0x1, R21 ;  /* 0x0000000124247824 */ /* 0x000fe400078e0215 */
[----:B------:R-:W-:-:S02]  /*4250*/  IMAD.IADD R2, R2, 0x1, R13 ;  /* 0x0000000102027824 */ /* 0x000fc400078e020d */
[----:B------:R-:W1:Y:S01]  /*4260*/  LDS R13, [UR8+0x74] ;  /* 0x00007408ff0d7984 */ /* 0x000e620008000800 */
[--C-:B------:R-:W-:Y:S02]  /*4270*/  IMAD.IADD R37, R37, 0x1, R21.reuse ;  /* 0x0000000125257824 */ /* 0x100fe400078e0215 */
[----:B------:R-:W-:Y:S01]  /*4280*/  SEL R14, R2, RZ, !P3 ;  /* 0x000000ff020e7207 */ /* 0x000fe20005800000 */
[--C-:B------:R-:W-:Y:S01]  /*4290*/  IMAD.IADD R38, R38, 0x1, R21.reuse ;  /* 0x0000000126267824 */ /* 0x100fe200078e0215 */
[----:B------:R-:W-:Y:S01]  /*42a0*/  ISETP.NE.AND.EX P3, PT, R55, R53, PT, P1 ;  /* 0x000000353700720c */ /* 0x000fe20003f65310 */
[--C-:B------:R-:W-:Y:S01]  /*42b0*/  IMAD.IADD R39, R39, 0x1, R21.reuse ;  /* 0x0000000127277824 */ /* 0x100fe200078e0215 */
[----:B------:R-:W-:Y:S01]  /*42c0*/  ISETP.NE.U32.AND P1, PT, R52, R48, PT ;  /* 0x000000303400720c */ /* 0x000fe20003f25070 */
[----:B------:R-:W-:Y:S02]  /*42d0*/  IMAD.IADD R3, R3, 0x1, R14 ;  /* 0x0000000103037824 */ /* 0x000fe400078e020e */
[----:B------:R-:W-:-:S02]  /*42e0*/  IMAD.IADD R51, R40, 0x1, R21 ;  /* 0x0000000128337824 */ /* 0x000fc400078e0215 */
[--C-:B------:R-:W-:Y:S01]  /*42f0*/  IMAD.IADD R59, R41, 0x1, R21.reuse ;  /* 0x00000001293b7824 */ /* 0x100fe200078e0215 */
[----:B------:R-:W-:Y:S01]  /*4300*/  SEL R15, R3, RZ, !P3 ;  /* 0x000000ff030f7207 */ /* 0x000fe20005800000 */
[--C-:B------:R-:W-:Y:S01]  /*4310*/  IMAD.IADD R44, R42, 0x1, R21.reuse ;  /* 0x000000012a2c7824 */ /* 0x100fe200078e0215 */
[----:B------:R-:W-:Y:S01]  /*4320*/  ISETP.NE.AND.EX P3, PT, R53, R49, PT, P1 ;  /* 0x000000313500720c */ /* 0x000fe20003f65310 */
[----:B------:R-:W-:Y:S01]  /*4330*/  @!P0 IMAD.MOV R23, RZ, RZ, R21 ;  /* 0x000000ffff178224 */ /* 0x000fe200078e0215 */
[----:B------:R-:W-:Y:S01]  /*4340*/  ISETP.NE.U32.AND P1, PT, R48, R46, PT ;  /* 0x0000002e3000720c */ /* 0x000fe20003f25070 */
[----:B------:R-:W-:-:S05]  /*4350*/  IMAD.IADD R4, R4, 0x1, R15 ;  /* 0x0000000104047824 */ /* 0x000fca00078e020f */
[----:B------:R-:W-:Y:S02]  /*4360*/  SEL R14, R4, RZ, !P3 ;  /* 0x000000ff040e7207 */ /* 0x000fe40005800000 */
[----:B------:R-:W-:Y:S02]  /*4370*/  ISETP.NE.AND.EX P3, PT, R49, R47, PT, P1 ;  /* 0x0000002f3100720c */ /* 0x000fe40003f65310 */
[----:B------:R-:W-:Y:S01]  /*4380*/  ISETP.NE.U32.AND P1, PT, R46, R30, PT ;  /* 0x0000001e2e00720c */ /* 0x000fe20003f25070 */
[----:B------:R-:W-:-:S05]  /*4390*/  IMAD.IADD R5, R5, 0x1, R14 ;  /* 0x0000000105057824 */ /* 0x000fca00078e020e */
[----:B------:R-:W-:Y:S02]  /*43a0*/  SEL R15, R5, RZ, !P3 ;  /* 0x000000ff050f7207 */ /* 0x000fe40005800000 */
[----:B------:R-:W-:Y:S02]  /*43b0*/  ISETP.NE.AND.EX P3, PT, R47, R31, PT, P1 ;  /* 0x0000001f2f00720c */ /* 0x000fe40003f65310 */
[----:B------:R-:W-:Y:S01]  /*43c0*/  ISETP.NE.U32.AND P1, PT, R30, R28, PT ;  /* 0x0000001c1e00720c */ /* 0x000fe20003f25070 */
[----:B------:R-:W-:-:S03]  /*43d0*/  IMAD.IADD R6, R6, 0x1, R15 ;  /* 0x0000000106067824 */ /* 0x000fc600078e020f */
[----:B------:R-:W-:Y:S02]  /*43e0*/  ISETP.NE.AND.EX P1, PT, R31, R29, PT, P1 ;  /* 0x0000001d1f00720c */ /* 0x000fe40003f25310 */
[----:B------:R-:W-:-:S05]  /*43f0*/  SEL R14, R6, RZ, !P3 ;  /* 0x000000ff060e7207 */ /* 0x000fca0005800000 */
[----:B------:R-:W-:-:S05]  /*4400*/  IMAD.IADD R7, R7, 0x1, R14 ;  /* 0x0000000107077824 */ /* 0x000fca00078e020e */
[----:B------:R-:W-:Y:S02]  /*4410*/  SEL R15, R7, RZ, !P1 ;  /* 0x000000ff070f7207 */ /* 0x000fe40004800000 */
[----:B------:R-:W-:-:S03]  /*4420*/  ISETP.NE.U32.AND P1, PT, R28, R10, PT ;  /* 0x0000000a1c00720c */ /* 0x000fc60003f25070 */
[----:B------:R-:W-:Y:S01]  /*4430*/  IMAD.IADD R8, R8, 0x1, R15 ;  /* 0x0000000108087824 */ /* 0x000fe200078e020f */
[----:B------:R-:W-:-:S04]  /*4440*/  ISETP.NE.AND.EX P1, PT, R29, R11, PT, P1 ;  /* 0x0000000b1d00720c */ /* 0x000fc80003f25310 */
[----:B------:R-:W-:Y:S02]  /*4450*/  SEL R12, R8, RZ, !P1 ;  /* 0x000000ff080c7207 */ /* 0x000fe40004800000 */
[----:B-1----:R-:W-:-:S03]  /*4460*/  ISETP.GE.AND P1, PT, R13, 0x101, PT ;  /* 0x000001010d00780c */ /* 0x002fc60003f26270 */
[----:B------:R-:W-:-:S10]  /*4470*/  IMAD.IADD R9, R9, 0x1, R12 ;  /* 0x0000000109097824 */ /* 0x000fd400078e020c */
[----:B------:R-:W-:Y:S05]  /*4480*/  @!P1 BRA `(.L_x_781) ;  /* 0x0000001000089947 */ /* 0x000fea0003800000 */
[----:B------:R-:W1:Y:S01]  /*4490*/  LDS R12, [UR8+0x64] ;  /* 0x00006408ff0c7984 */ /* 0x000e620008000800 */
        /* <DEDUP_REMOVED lines=8> */
[----:B------:R-:W-:Y:S02]  /*4520*/  ISETP.NE.AND.EX P1, PT, R55, R53, PT, P1 ;  /* 0x000000353700720c */ /* 0x000fe40003f25310 */
[----:B------:R-:W-:Y:S02]  /*4530*/  ISETP.NE.U32.AND P6, PT, R30, R28, PT ;  /* 0x0000001c1e00720c */ /* 0x000fe40003fc5070 */
[----:B------:R-:W-:Y:S02]  /*4540*/  ISETP.NE.AND.EX P2, PT, R53, R49, PT, P2 ;  /* 0x000000313500720c */ /* 0x000fe40003f45320 */
[----:B------:R-:W-:-:S02]  /*4550*/  ISETP.NE.U32.AND P0, PT, R10, R32, PT ;  /* 0x000000200a00720c */ /* 0x000fc40003f05070 */
[----:B------:R-:W-:Y:S02]  /*4560*/  ISETP.NE.AND.EX P3, PT, R49, R47, PT, P3 ;  /* 0x0000002f3100720c */ /* 0x000fe40003f65330 */
[----:B------:R-:W-:Y:S02]  /*4570*/  ISETP.NE.AND.EX P6, PT, R31, R29, PT, P6 ;  /* 0x0000001d1f00720c */ /* 0x000fe40003fc5360 */
[----:B------:R-:W-:Y:S01]  /*4580*/  ISETP.NE.AND.EX P0, PT, R11, R33, PT, P0 ;  /* 0x000000210b00720c */ /* 0x000fe20003f05300 */
[--C-:B-1----:R-:W-:Y:S02]  /*4590*/  @P4 IMAD.IADD R21, R21, 0x1, -R12.reuse ;  /* 0x0000000115154824 */ /* 0x102fe400078e0a0c */
        /* <DEDUP_REMOVED lines=22> */
[----:B------:R1:W-:Y:S01]  /*4700*/  @P1 STS [R36+0x8], R3 ;  /* 0x0000080324001388 */ /* 0x0003e20000000800 */
[----:B------:R-:W-:Y:S01]  /*4710*/  ISETP.GE.AND P1, PT, R0, R13, PT ;  /* 0x0000000d0000720c */ /* 0x000fe20003f26270 */
        /* <DEDUP_REMOVED lines=18> */
[----:B-1----:R-:W-:Y:S01]  /*4840*/  LOP3.LUT R2, RZ, R0, RZ, 0x33, !PT ;  /* 0x00000000ff027212 */ /* 0x002fe200078e33ff */
[----:B------:R-:W-:Y:S04]  /*4850*/  BSSY.RECONVERGENT B0, `(.L_x_782) ;  /* 0x000001c000007945 */ /* 0x000fe80003800200 */
[----:B------:R-:W-:-:S05]  /*4860*/  IMAD.IADD R2, R13, 0x1, R2 ;  /* 0x000000010d027824 */ /* 0x000fca00078e0202 */
[C---:B------:R-:W-:Y:S02]  /*4870*/  LOP3.LUT R3, R2.reuse, 0x300, RZ, 0xc0, !PT ;  /* 0x0000030002037812 */ /* 0x040fe400078ec0ff */
[----:B------:R-:W-:Y:S02]  /*4880*/  ISETP.GE.U32.AND P1, PT, R2, 0x300, PT ;  /* 0x000003000200780c */ /* 0x000fe40003f26070 */
[----:B------:R-:W-:-:S13]  /*4890*/  ISETP.NE.AND P0, PT, R3, 0x300, PT ;  /* 0x000003000300780c */ /* 0x000fda0003f05270 */
[----:B------:R-:W-:Y:S05]  /*48a0*/  @!P0 BRA `(.L_x_783) ;  /* 0x0000000000588947 */ /* 0x000fea0003800000 */
[----:B------:R-:W1:Y:S01]  /*48b0*/  LDC.64 R8, c[0x0][0x3a0] ;  /* 0x0000e800ff087b82 */ /* 0x000e620000000a00 */
[----:B------:R-:W-:Y:S01]  /*48c0*/  LEA.HI R2, R2, 0x1, RZ, 0x18 ;  /* 0x0000000102027811 */ /* 0x000fe200078fc0ff */
[----:B------:R-:W-:-:S04]  /*48d0*/  IMAD.IADD R15, R0, 0x1, R12 ;  /* 0x00000001000f7824 */ /* 0x000fc800078e020c */
[C---:B------:R-:W-:Y:S01]  /*48e0*/  IMAD.SHL.U32 R3, R2.reuse, 0x100, RZ ;  /* 0x0000010002037824 */ /* 0x040fe200078e00ff */
[----:B------:R-:W-:Y:S01]  /*48f0*/  LOP3.LUT R2, R2, 0x3, RZ, 0xc0, !PT ;  /* 0x0000000302027812 */ /* 0x000fe200078ec0ff */
[----:B------:R-:W2:Y:S03]  /*4900*/  LDC.64 R10, c[0x0][0x398] ;  /* 0x0000e600ff0a7b82 */ /* 0x000ea60000000a00 */
[----:B------:R-:W-:Y:S01]  /*4910*/  LOP3.LUT R5, R3, 0x300, RZ, 0xc0, !PT ;  /* 0x0000030003057812 */ /* 0x000fe200078ec0ff */
[----:B0-----:R-:W-:Y:S01]  /*4920*/  IMAD.MOV R16, RZ, RZ, -R2 ;  /* 0x000000ffff107224 */ /* 0x001fe200078e0a02 */
[----:B------:R-:W-:-:S03]  /*4930*/  LEA R3, R0, UR8, 0x4 ;  /* 0x0000000800037c11 */ /* 0x000fc6000f8e20ff */
[----:B------:R-:W-:Y:S02]  /*4940*/  IMAD.IADD R0, R0, 0x1, R5 ;  /* 0x0000000100007824 */ /* 0x000fe400078e0205 */
[----:B------:R-:W-:-:S07]  /*4950*/  VIADD R14, R3, 0x8 ;  /* 0x00000008030e7836 */ /* 0x000fce0000000000 */
.L_x_784:
[----:B----4-:R-:W0:Y:S01]  /*4960*/  LDS.64 R6, [R14+-0x8] ;  /* 0xfffff8000e067984 */ /* 0x010e220000000a00 */
[----:B--2---:R-:W-:-:S03]  /*4970*/  IMAD.WIDE R4, R15, 0x8, R10 ;  /* 0x000000080f047825 */ /* 0x004fc600078e020a */
[----:B------:R2:W3:Y:S01]  /*4980*/  LDS R17, [R14] ;  /* 0x000000000e117984 */ /* 0x0004e20000000800 */
[----:B-1----:R-:W-:-:S04]  /*4990*/  IMAD.WIDE R2, R15, 0x4, R8 ;  /* 0x000000040f027825 */ /* 0x002fc800078e0208 */
[----:B------:R-:W-:Y:S02]  /*49a0*/  VIADD R16, R16, 0x1 ;  /* 0x0000000110107836 */ /* 0x000fe40000000000 */
[----:B------:R-:W-:Y:S02]  /*49b0*/  VIADD R15, R15, 0x100 ;  /* 0x000001000f0f7836 */ /* 0x000fe40000000000 */
[----:B--2---:R-:W-:Y:S01]  /*49c0*/  VIADD R14, R14, 0x1000 ;  /* 0x000010000e0e7836 */ /* 0x004fe20000000000 */
[----:B------:R-:W-:Y:S01]  /*49d0*/  ISETP.NE.AND P0, PT, R16, RZ, PT ;  /* 0x000000ff1000720c */ /* 0x000fe20003f05270 */
[----:B0-----:R4:W-:Y:S04]  /*49e0*/  STG.E.64 desc[UR10][R4.64], R6 ;  /* 0x0000000604007986 */ /* 0x0019e8000c101b0a */
[----:B---3--:R4:W-:Y:S08]  /*49f0*/  STG.E desc[UR10][R2.64], R17 ;  /* 0x0000001102007986 */ /* 0x0089f0000c10190a */
[----:B------:R-:W-:Y:S05]  /*4a00*/  @P0 BRA `(.L_x_784) ;  /* 0xfffffffc00d40947 */ /* 0x000fea000383ffff */
.L_x_783:
[----:B------:R-:W-:Y:S05]  /*4a10*/  BSYNC.RECONVERGENT B0 ;  /* 0x0000000000007941 */ /* 0x000fea0003800200 */
.L_x_782:
[----:B------:R-:W-:Y:S05]  /*4a20*/  @!P1 EXIT ;  /* 0x000000000000994d */ /* 0x000fea0003800000 */
[----:B------:R-:W1:Y:S01]  /*4a30*/  LDCU.64 UR4, c[0x0][0x398] ;  /* 0x00007300ff0477ac */ /* 0x000e620008000a00 */
[----:B----4-:R-:W-:Y:S01]  /*4a40*/  IMAD.IADD R2, R13, 0x1, -R0 ;  /* 0x000000010d027824 */ /* 0x010fe200078e0a00 */
[C---:B------:R-:W-:Y:S01]  /*4a50*/  LEA R6, R0.reuse, UR8, 0x4 ;  /* 0x0000000800067c11 */ /* 0x040fe2000f8e20ff */
[----:B------:R-:W-:Y:S01]  /*4a60*/  BSSY.RECONVERGENT B0, `(.L_x_785) ;  /* 0x0000061000007945 */ /* 0x000fe20003800200 */
[----:B------:R-:W2:Y:S01]  /*4a70*/  LDCU.64 UR6, c[0x0][0x3a0] ;  /* 0x00007400ff0677ac */ /* 0x000ea20008000a00 */
[----:B------:R-:W-:Y:S01]  /*4a80*/  IMAD.IADD R43, R0, 0x1, R12 ;  /* 0x00000001002b7824 */ /* 0x000fe200078e020c */
[----:B------:R-:W-:Y:S01]  /*4a90*/  ISETP.GT.AND P1, PT, R2, 0xc00, PT ;  /* 0x00000c000200780c */ /* 0x000fe20003f24270 */
[----:B------:R-:W-:Y:S01]  /*4aa0*/  VIADD R12, R6, 0x2000 ;  /* 0x00002000060c7836 */ /* 0x000fe20000000000 */
[----:B------:R-:W-:Y:S01]  /*4ab0*/  PLOP3.LUT P0, PT, PT, PT, PT, 0x80, 0x8 ;  /* 0x000000000008781c */ /* 0x000fe20003f0f070 */
[----:B-1----:R-:W-:Y:S02]  /*4ac0*/  UIADD3 UR4, UP0, UPT, UR4, 0x1000, URZ ;  /* 0x0000100004047890 */ /* 0x002fe4000ff1e0ff */
[----:B--2---:R-:W-:-:S02]  /*4ad0*/  UIADD3 UR6, UP1, UPT, UR6, 0x800, URZ ;  /* 0x0000080006067890 */ /* 0x004fc4000ff3e0ff */
[----:B------:R-:W-:Y:S02]  /*4ae0*/  UIADD3.X UR5, UPT, UPT, URZ, UR5, URZ, UP0, !UPT ;  /* 0x00000005ff057290 */ /* 0x000fe400087fe4ff */
[----:B------:R-:W-:Y:S01]  /*4af0*/  IMAD.U32 R2, RZ, RZ, UR4 ;  /* 0x00000004ff027e24 */ /* 0x000fe2000f8e00ff */
[----:B------:R-:W-:Y:S01]  /*4b00*/  UIADD3.X UR7, UPT, UPT, URZ, UR7, URZ, UP1, !UPT ;  /* 0x00000007ff077290 */ /* 0x000fe20008ffe4ff */
[----:B------:R-:W-:Y:S02]  /*4b10*/  IMAD.U32 R4, RZ, RZ, UR6 ;  /* 0x00000006ff047e24 */ /* 0x000fe4000f8e00ff */
[----:B------:R-:W-:-:S03]  /*4b20*/  IMAD.U32 R3, RZ, RZ, UR5 ;  /* 0x00000005ff037e24 */ /* 0x000fc6000f8e00ff */
[----:B------:R-:W-:Y:S01]  /*4b30*/  IMAD.U32 R5, RZ, RZ, UR7 ;  /* 0x00000007ff057e24 */ /* 0x000fe2000f8e00ff */
[----:B------:R-:W-:Y:S06]  /*4b40*/  @!P1 BRA `(.L_x_786) ;  /* 0x0000000400489947 */ /* 0x000fec0003800000 */
[----:B------:R-:W-:Y:S01]  /*4b50*/  PLOP3.LUT P0, PT, PT, PT, PT, 0x8, 0x80 ;  /* 0x000000000080781c */ /* 0x000fe20003f0e170 */
[----:B------:R-:W-:-:S12]  /*4b60*/  VIADD R45, R13, 0xfffff400 ;  /* 0xfffff4000d2d7836 */ /* 0x000fd80000000000 */
.L_x_787:
[----:B----4-:R-:W1:Y:S01]  /*4b70*/  LDS.64 R24, [R12+-0x2000] ;  /* 0xffe000000c187984 */ /* 0x010e620000000a00 */
[----:B------:R-:W-:-:S03]  /*4b80*/  IMAD.WIDE R34, R43, 0x8, R2 ;  /* 0x000000082b227825 */ /* 0x000fc600078e0202 */
[----:B------:R-:W2:Y:S01]  /*4b90*/  LDS R27, [R12+-0x1ff8] ;  /* 0xffe008000c1b7984 */ /* 0x000ea20000000800 */
[----:B0-----:R-:W-:-:S03]  /*4ba0*/  IMAD.WIDE R16, R43, 0x4, R4 ;  /* 0x000000042b107825 */ /* 0x001fc600078e0204 */
[----:B------:R-:W0:Y:S01]  /*4bb0*/  LDS.64 R28, [R12+-0x1000] ;  /* 0xfff000000c1c7984 */ /* 0x000e220000000a00 */
[C---:B------:R-:W-:Y:S02]  /*4bc0*/  VIADD R41, R43.reuse, 0x400 ;  /* 0x000004002b297836 */ /* 0x040fe40000000000 */
[----:B------:R-:W-:Y:S01]  /*4bd0*/  VIADD R61, R43, 0x800 ;  /* 0x000008002b3d7836 */ /* 0x000fe20000000000 */
[----:B------:R-:W3:Y:S01]  /*4be0*/  LDS R33, [R12+-0xff8] ;  /* 0xfff008000c217984 */ /* 0x000ee20000000800 */
[----:B------:R-:W-:Y:S02]  /*4bf0*/  VIADD R0, R0, 0x1000 ;  /* 0x0000100000007836 */ /* 0x000fe40000000000 */
[----:B------:R-:W-:Y:S01]  /*4c00*/  IMAD.WIDE R58, R61, 0x8, R2 ;  /* 0x000000083d3a7825 */ /* 0x000fe200078e0202 */
[----:B------:R-:W4:Y:S02]  /*4c10*/  LDS.64 R38, [R12] ;  /* 0x000000000c267984 */ /* 0x000f240000000a00 */
[----:B------:R-:W-:-:S02]  /*4c20*/  ISETP.GE.AND P1, PT, R0, R45, PT ;  /* 0x0000002d0000720c */ /* 0x000fc40003f26270 */
        /* <DEDUP_REMOVED lines=16> */
[----:B-1----:R-:W-:Y:S04]  /*4d30*/  STG.E.64 desc[UR10][R34.64+-0x1000], R24 ;  /* 0xfff0001822007986 */ /* 0x002fe8000c101b0a */
[----:B------:R-:W1:Y:S04]  /*4d40*/  LDS R48, [R12+0x8008] ;  /* 0x008008000c307984 */ /* 0x000e680000000800 */
[----:B------:R-:W1:Y:S04]  /*4d50*/  LDS.64 R24, [R12+0x9000] ;  /* 0x009000000c187984 */ /* 0x000e680000000a00 */
[----:B--2---:R-:W-:Y:S04]  /*4d60*/  STG.E desc[UR10][R16.64+-0x800], R27 ;  /* 0xfff8001b10007986 */ /* 0x004fe8000c10190a */
[----:B------:R-:W2:Y:S04]  /*4d70*/  LDS R56, [R12+0x9008] ;  /* 0x009008000c387984 */ /* 0x000ea80000000800 */
[----:B------:R-:W2:Y:S04]  /*4d80*/  LDS.64 R26, [R12+0xa000] ;  /* 0x00a000000c1a7984 */ /* 0x000ea80000000a00 */
[----:B0-----:R-:W-:Y:S04]  /*4d90*/  STG.E.64 desc[UR10][R34.64+-0x800], R28 ;  /* 0xfff8001c22007986 */ /* 0x001fe8000c101b0a */
[----:B------:R-:W0:Y:S04]  /*4da0*/  LDS R54, [R12+0xa008] ;  /* 0x00a008000c367984 */ /* 0x000e280000000800 */
[----:B------:R-:W0:Y:S04]  /*4db0*/  LDS.64 R28, [R12+0xb000] ;  /* 0x00b000000c1c7984 */ /* 0x000e280000000a00 */
[----:B------:R-:W0:Y:S04]  /*4dc0*/  LDS R52, [R12+0xb008] ;  /* 0x00b008000c347984 */ /* 0x000e280000000800 */
[----:B------:R-:W0:Y:S04]  /*4dd0*/  LDS.64 R30, [R12+0xc000] ;  /* 0x00c000000c1e7984 */ /* 0x000e280000000a00 */
[----:B---3--:R-:W-:Y:S04]  /*4de0*/  STG.E desc[UR10][R16.64+-0x400], R33 ;  /* 0xfffc002110007986 */ /* 0x008fe8000c10190a */
[----:B------:R-:W3:Y:S04]  /*4df0*/  LDS R50, [R12+0xc008] ;  /* 0x00c008000c327984 */ /* 0x000ee80000000800 */
[----:B------:R-:W3:Y:S04]  /*4e00*/  LDS.64 R32, [R12+0xd000] ;  /* 0x00d000000c207984 */ /* 0x000ee80000000a00 */
[----:B------:R1:W3:Y:S04]  /*4e10*/  LDS R46, [R12+0xd008] ;  /* 0x00d008000c2e7984 */ /* 0x0002e80000000800 */
[----:B----4-:R4:W-:Y:S04]  /*4e20*/  STG.E.64 desc[UR10][R34.64], R38 ;  /* 0x0000002622007986 */ /* 0x0109e8000c101b0a */
[----:B-----5:R-:W-:Y:S01]  /*4e30*/  STG.E desc[UR10][R16.64], R57 ;  /* 0x0000003910007986 */ /* 0x020fe2000c10190a */
[----:B-1----:R-:W-:-:S03]  /*4e40*/  VIADD R12, R12, 0x10000 ;  /* 0x000100000c0c7836 */ /* 0x002fc60000000000 */
[----:B------:R1:W-:Y:S04]  /*4e50*/  STG.E.64 desc[UR10][R34.64+0x800], R36 ;  /* 0x0008002422007986 */ /* 0x0003e8000c101b0a */
[----:B------:R5:W-:Y:S01]  /*4e60*/  STG.E desc[UR10][R16.64+0x400], R49 ;  /* 0x0004003110007986 */ /* 0x000be2000c10190a */
[----:B----4-:R-:W-:-:S04]  /*4e70*/  IMAD.WIDE R38, R41, 0x8, R2 ;  /* 0x0000000829267825 */ /* 0x010fc800078e0202 */
[--C-:B------:R-:W-:Y:S01]  /*4e80*/  IMAD.WIDE R40, R41, 0x4, R4.reuse ;  /* 0x0000000429287825 */ /* 0x100fe200078e0204 */
[----:B------:R4:W-:Y:S03]  /*4e90*/  STG.E.64 desc[UR10][R38.64+-0x1000], R6 ;  /* 0xfff0000626007986 */ /* 0x0009e6000c101b0a */
[----:B-1----:R-:W-:Y:S01]  /*4ea0*/  IMAD.WIDE R34, R61, 0x4, R4 ;  /* 0x000000043d227825 */ /* 0x002fe200078e0204 */
[----:B------:R-:W-:Y:S03]  /*4eb0*/  STG.E desc[UR10][R40.64+-0x800], R51 ;  /* 0xfff8003328007986 */ /* 0x000fe6000c10190a */
[C---:B-----5:R-:W-:Y:S01]  /*4ec0*/  VIADD R17, R43.reuse, 0xc00 ;  /* 0x00000c002b117836 */ /* 0x060fe20000000000 */
[----:B------:R1:W-:Y:S01]  /*4ed0*/  STG.E.64 desc[UR10][R38.64+-0x800], R8 ;  /* 0xfff8000826007986 */ /* 0x0003e2000c101b0a */
[----:B------:R-:W-:-:S03]  /*4ee0*/  VIADD R43, R43, 0x1000 ;  /* 0x000010002b2b7836 */ /* 0x000fc60000000000 */
[----:B------:R0:W-:Y:S01]  /*4ef0*/  STG.E desc[UR10][R40.64+-0x400], R53 ;  /* 0xfffc003528007986 */ /* 0x0001e2000c10190a */
[----:B----4-:R-:W-:-:S03]  /*4f00*/  IMAD.WIDE R6, R17, 0x8, R2 ;  /* 0x0000000811067825 */ /* 0x010fc600078e0202 */
[----:B------:R4:W-:Y:S04]  /*4f10*/  STG.E.64 desc[UR10][R38.64], R10 ;  /* 0x0000000a26007986 */ /* 0x0009e8000c101b0a */
[----:B------:R4:W-:Y:S01]  /*4f20*/  STG.E desc[UR10][R40.64], R55 ;  /* 0x0000003728007986 */ /* 0x0009e2000c10190a */
[----:B-1----:R-:W-:-:S03]  /*4f30*/  IMAD.WIDE R8, R17, 0x4, R4 ;  /* 0x0000000411087825 */ /* 0x002fc600078e0204 */
[----:B------:R4:W-:Y:S04]  /*4f40*/  STG.E.64 desc[UR10][R38.64+0x800], R14 ;  /* 0x0008000e26007986 */ /* 0x0009e8000c101b0a */
[----:B------:R4:W-:Y:S04]  /*4f50*/  STG.E desc[UR10][R40.64+0x400], R47 ;  /* 0x0004002f28007986 */ /* 0x0009e8000c10190a */
[----:B------:R4:W-:Y:S04]  /*4f60*/  STG.E.64 desc[UR10][R58.64+-0x1000], R20 ;  /* 0xfff000143a007986 */ /* 0x0009e8000c101b0a */
[----:B------:R4:W-:Y:S04]  /*4f70*/  STG.E desc[UR10][R34.64+-0x800], R42 ;  /* 0xfff8002a22007986 */ /* 0x0009e8000c10190a */
[----:B------:R4:W-:Y:S04]  /*4f80*/  STG.E.64 desc[UR10][R58.64+-0x800], R18 ;  /* 0xfff800123a007986 */ /* 0x0009e8000c101b0a */
[----:B------:R4:W-:Y:S04]  /*4f90*/  STG.E desc[UR10][R34.64+-0x400], R44 ;  /* 0xfffc002c22007986 */ /* 0x0009e8000c10190a */
[----:B------:R4:W-:Y:S04]  /*4fa0*/  STG.E.64 desc[UR10][R58.64], R22 ;  /* 0x000000163a007986 */ /* 0x0009e8000c101b0a */
[----:B------:R4:W-:Y:S04]  /*4fb0*/  STG.E desc[UR10][R34.64], R48 ;  /* 0x0000003022007986 */ /* 0x0009e8000c10190a */
[----:B------:R4:W-:Y:S04]  /*4fc0*/  STG.E.64 desc[UR10][R58.64+0x800], R24 ;  /* 0x000800183a007986 */ /* 0x0009e8000c101b0a */
[----:B--2---:R4:W-:Y:S04]  /*4fd0*/  STG.E desc[UR10][R34.64+0x400], R56 ;  /* 0x0004003822007986 */ /* 0x0049e8000c10190a */
[----:B------:R4:W-:Y:S04]  /*4fe0*/  STG.E.64 desc[UR10][R6.64+-0x1000], R26 ;  /* 0xfff0001a06007986 */ /* 0x0009e8000c101b0a */
[----:B0-----:R4:W-:Y:S04]  /*4ff0*/  STG.E desc[UR10][R8.64+-0x800], R54 ;  /* 0xfff8003608007986 */ /* 0x0019e8000c10190a */
[----:B------:R4:W-:Y:S04]  /*5000*/  STG.E.64 desc[UR10][R6.64+-0x800], R28 ;  /* 0xfff8001c06007986 */ /* 0x0009e8000c101b0a */
[----:B------:R4:W-:Y:S04]  /*5010*/  STG.E desc[UR10][R8.64+-0x400], R52 ;  /* 0xfffc003408007986 */ /* 0x0009e8000c10190a */
[----:B------:R4:W-:Y:S04]  /*5020*/  STG.E.64 desc[UR10][R6.64], R30 ;  /* 0x0000001e06007986 */ /* 0x0009e8000c101b0a */
[----:B---3--:R4:W-:Y:S04]  /*5030*/  STG.E desc[UR10][R8.64], R50 ;  /* 0x0000003208007986 */ /* 0x0089e8000c10190a */
[----:B------:R4:W-:Y:S04]  /*5040*/  STG.E.64 desc[UR10][R6.64+0x800], R32 ;  /* 0x0008002006007986 */ /* 0x0009e8000c101b0a */
[----:B------:R4:W-:Y:S01]  /*5050*/  STG.E desc[UR10][R8.64+0x400], R46 ;  /* 0x0004002e08007986 */ /* 0x0009e2000c10190a */
[----:B------:R-:W-:Y:S05]  /*5060*/  @!P1 BRA `(.L_x_787) ;  /* 0xfffffff800c09947 */ /* 0x000fea000383ffff */
.L_x_786:
[----:B------:R-:W-:Y:S05]  /*5070*/  BSYNC.RECONVERGENT B0 ;  /* 0x0000000000007941 */ /* 0x000fea0003800200 */
.L_x_785:
[----:B----4-:R-:W-:Y:S01]  /*5080*/  IMAD.IADD R6, R13, 0x1, -R0 ;  /* 0x000000010d067824 */ /* 0x010fe200078e0a00 */
[----:B------:R-:W-:Y:S04]  /*5090*/  BSSY.RECONVERGENT B0, `(.L_x_788) ;  /* 0x000002c000007945 */ /* 0x000fe80003800200 */
[----:B------:R-:W-:-:S13]  /*50a0*/  ISETP.GT.AND P1, PT, R6, 0x400, PT ;  /* 0x000004000600780c */ /* 0x000fda0003f24270 */
[----:B------:R-:W-:Y:S05]  /*50b0*/  @!P1 BRA `(.L_x_789) ;  /* 0x0000000000a49947 */ /* 0x000fea0003800000 */
[----:B------:R-:W1:Y:S01]  /*50c0*/  LDS.64 R10, [R12+-0x2000] ;  /* 0xffe000000c0a7984 */ /* 0x000e620000000a00 */
[C---:B------:R-:W-:Y:S01]  /*50d0*/  IMAD.WIDE R6, R43.reuse, 0x8, R2 ;  /* 0x000000082b067825 */ /* 0x040fe200078e0202 */
[----:B------:R-:W-:Y:S02]  /*50e0*/  PLOP3.LUT P0, PT, PT, PT, PT, 0x8, 0x80 ;  /* 0x000000000080781c */ /* 0x000fe40003f0e170 */
[----:B------:R-:W2:Y:S01]  /*50f0*/  LDS R33, [R12+-0x1ff8] ;  /* 0xffe008000c217984 */ /* 0x000ea20000000800 */
[----:B------:R-:W-:-:S03]  /*5100*/  IMAD.WIDE R8, R43, 0x4, R4 ;  /* 0x000000042b087825 */ /* 0x000fc600078e0204 */
[----:B------:R-:W3:Y:S01]  /*5110*/  LDS.64 R14, [R12+-0x1000] ;  /* 0xfff000000c0e7984 */ /* 0x000ee20000000a00 */
[----:B------:R-:W-:Y:S02]  /*5120*/  VIADD R23, R43, 0x400 ;  /* 0x000004002b177836 */ /* 0x000fe40000000000 */
[----:B------:R-:W-:Y:S01]  /*5130*/  VIADD R0, R0, 0x800 ;  /* 0x0000080000007836 */ /* 0x000fe20000000000 */
[----:B------:R-:W4:Y:S01]  /*5140*/  LDS R35, [R12+-0xff8] ;  /* 0xfff008000c237984 */ /* 0x000f220000000800 */
[----:B------:R-:W-:-:S03]  /*5150*/  IMAD.WIDE R20, R23, 0x8, R2 ;  /* 0x0000000817147825 */ /* 0x000fc600078e0202 */
[----:B0-----:R-:W0:Y:S01]  /*5160*/  LDS.64 R16, [R12] ;  /* 0x000000000c107984 */ /* 0x001e220000000a00 */
[----:B------:R-:W-:-:S03]  /*5170*/  IMAD.WIDE R22, R23, 0x4, R4 ;  /* 0x0000000417167825 */ /* 0x000fc600078e0204 */
[----:B------:R-:W5:Y:S01]  /*5180*/  LDS R37, [R12+0x8] ;  /* 0x000008000c257984 */ /* 0x000f620000000800 */
[----:B------:R-:W-:-:S03]  /*5190*/  VIADD R43, R43, 0x800 ;  /* 0x000008002b2b7836 */ /* 0x000fc60000000000 */
        /* <DEDUP_REMOVED lines=10> */
[----:B-1----:R1:W-:Y:S04]  /*5240*/  STG.E.64 desc[UR10][R6.64+-0x1000], R10 ;  /* 0xfff0000a06007986 */ /* 0x0023e8000c101b0a */
[----:B--2---:R1:W-:Y:S01]  /*5250*/  STG.E desc[UR10][R8.64+-0x800], R33 ;  /* 0xfff8002108007986 */ /* 0x0043e2000c10190a */
[----:B---3--:R-:W-:-:S03]  /*5260*/  VIADD R12, R12, 0x8000 ;  /* 0x000080000c0c7836 */ /* 0x008fc60000000000 */
[----:B------:R1:W-:Y:S04]  /*5270*/  STG.E.64 desc[UR10][R6.64+-0x800], R14 ;  /* 0xfff8000e06007986 */ /* 0x0003e8000c101b0a */
[----:B----4-:R1:W-:Y:S04]  /*5280*/  STG.E desc[UR10][R8.64+-0x400], R35 ;  /* 0xfffc002308007986 */ /* 0x0103e8000c10190a */
[----:B0-----:R1:W-:Y:S04]  /*5290*/  STG.E.64 desc[UR10][R6.64], R16 ;  /* 0x0000001006007986 */ /* 0x0013e8000c101b0a */
[----:B-----5:R1:W-:Y:S04]  /*52a0*/  STG.E desc[UR10][R8.64], R37 ;  /* 0x0000002508007986 */ /* 0x0203e8000c10190a */
        /* <DEDUP_REMOVED lines=9> */
[----:B------:R1:W-:Y:S02]  /*5340*/  STG.E desc[UR10][R22.64+0x400], R49 ;  /* 0x0004003116007986 */ /* 0x0003e4000c10190a */
.L_x_789:
[----:B------:R-:W-:Y:S05]  /*5350*/  BSYNC.RECONVERGENT B0 ;  /* 0x0000000000007941 */ /* 0x000fea0003800200 */
.L_x_788:
[----:B------:R-:W-:-:S13]  /*5360*/  ISETP.LT.OR P0, PT, R0, R13, P0 ;  /* 0x0000000d0000720c */ /* 0x000fda0000701670 */
[----:B------:R-:W-:Y:S05]  /*5370*/  @!P0 EXIT ;  /* 0x000000000000894d */ /* 0x000fea0003800000 */
[----:B-1----:R-:W1:Y:S01]  /*5380*/  LDS.64 R6, [R12+-0x2000] ;  /* 0xffe000000c067984 */ /* 0x002e620000000a00 */
[----:B------:R-:W-:-:S03]  /*5390*/  IMAD.WIDE R2, R43, 0x8, R2 ;  /* 0x000000082b027825 */ /* 0x000fc600078e0202 */
[----:B------:R-:W2:Y:S01]  /*53a0*/  LDS R13, [R12+-0x1ff8] ;  /* 0xffe008000c0d7984 */ /* 0x000ea20000000800 */
[----:B------:R-:W-:-:S03]  /*53b0*/  IMAD.WIDE R4, R43, 0x4, R4 ;  /* 0x000000042b047825 */ /* 0x000fc600078e0204 */
[----:B------:R-:W3:Y:S04]  /*53c0*/  LDS.64 R8, [R12+-0x1000] ;  /* 0xfff000000c087984 */ /* 0x000ee80000000a00 */
[----:B0-----:R-:W0:Y:S04]  /*53d0*/  LDS R17, [R12+-0xff8] ;  /* 0xfff008000c117984 */ /* 0x001e280000000800 */
[----:B------:R-:W4:Y:S04]  /*53e0*/  LDS.64 R10, [R12] ;  /* 0x000000000c0a7984 */ /* 0x000f280000000a00 */
[----:B------:R-:W5:Y:S04]  /*53f0*/  LDS R19, [R12+0x8] ;  /* 0x000008000c137984 */ /* 0x000f680000000800 */
[----:B------:R-:W5:Y:S04]  /*5400*/  LDS.64 R14, [R12+0x1000] ;  /* 0x001000000c0e7984 */ /* 0x000f680000000a00 */
[----:B------:R-:W5:Y:S04]  /*5410*/  LDS R21, [R12+0x1008] ;  /* 0x001008000c157984 */ /* 0x000f680000000800 */
[----:B-1----:R-:W-:Y:S04]  /*5420*/  STG.E.64 desc[UR10][R2.64+-0x1000], R6 ;  /* 0xfff0000602007986 */ /* 0x002fe8000c101b0a */
[----:B--2---:R-:W-:Y:S04]  /*5430*/  STG.E desc[UR10][R4.64+-0x800], R13 ;  /* 0xfff8000d04007986 */ /* 0x004fe8000c10190a */
[----:B---3--:R-:W-:Y:S04]  /*5440*/  STG.E.64 desc[UR10][R2.64+-0x800], R8 ;  /* 0xfff8000802007986 */ /* 0x008fe8000c101b0a */
[----:B0-----:R-:W-:Y:S04]  /*5450*/  STG.E desc[UR10][R4.64+-0x400], R17 ;  /* 0xfffc001104007986 */ /* 0x001fe8000c10190a */
[----:B----4-:R-:W-:Y:S04]  /*5460*/  STG.E.64 desc[UR10][R2.64], R10 ;  /* 0x0000000a02007986 */ /* 0x010fe8000c101b0a */
[----:B-----5:R-:W-:Y:S04]  /*5470*/  STG.E desc[UR10][R4.64], R19 ;  /* 0x0000001304007986 */ /* 0x020fe8000c10190a */
[----:B------:R-:W-:Y:S04]  /*5480*/  STG.E.64 desc[UR10][R2.64+0x800], R14 ;  /* 0x0008000e02007986 */ /* 0x000fe8000c101b0a */
[----:B------:R-:W-:Y:S01]  /*5490*/  STG.E desc[UR10][R4.64+0x400], R21 ;  /* 0x0004001504007986 */ /* 0x000fe2000c10190a */
[----:B------:R-:W-:Y:S05]  /*54a0*/  EXIT ;  /* 0x000000000000794d */ /* 0x000fea0003800000 */
.L_x_781:
[----:B------:R-:W-:Y:S02]  /*54b0*/  ISETP.NE.U32.AND P4, PT, R34, R56, PT ;  /* 0x000000382200720c */ /* 0x000fe40003f85070 */
[----:B------:R-:W-:Y:S02]  /*54c0*/  ISETP.NE.U32.AND P1, PT, R56, R54, PT ;  /* 0x000000363800720c */ /* 0x000fe40003f25070 */
[----:B------:R-:W-:Y:S02]  /*54d0*/  ISETP.NE.AND.EX P4, PT, R35, R57, PT, P4 ;  /* 0x000000392300720c */ /* 0x000fe40003f85340 */
[----:B------:R-:W-:Y:S02]  /*54e0*/  ISETP.NE.AND.EX P1, PT, R57, R55, PT, P1 ;  /* 0x000000373900720c */ /* 0x000fe40003f25310 */
[----:B------:R-:W-:Y:S02]  /*54f0*/  ISETP.NE.U32.AND P0, PT, R54, R52, PT ;  /* 0x000000343600720c */ /* 0x000fe40003f05070 */
[----:B------:R-:W-:-:S02]  /*5500*/  ISETP.NE.U32.AND P2, PT, R52, R48, PT ;  /* 0x000000303400720c */ /* 0x000fc40003f45070 */
[----:B------:R-:W-:Y:S02]  /*5510*/  ISETP.NE.AND.EX P0, PT, R55, R53, PT, P0 ;  /* 0x000000353700720c */ /* 0x000fe40003f05300 */
[----:B------:R-:W-:Y:S02]  /*5520*/  ISETP.NE.U32.AND P3, PT, R48, R46, PT ;  /* 0x0000002e3000720c */ /* 0x000fe40003f65070 */
[----:B------:R-:W-:Y:S01]  /*5530*/  ISETP.NE.U32.AND P5, PT, R46, R30, PT ;  /* 0x0000001e2e00720c */ /* 0x000fe20003fa5070 */
[----:B0-----:R-:W0:Y:S01]  /*5540*/  @P4 LDC.64 R16, c[0x0][0x398] ;  /* 0x0000e600ff104b82 */ /* 0x001e220000000a00 */
[----:B------:R-:W-:Y:S01]  /*5550*/  @P4 IMAD.MOV.U32 R20, RZ, RZ, R34 ;  /* 0x000000ffff144224 */ /* 0x000fe200078e0022 */
[----:B------:R-:W-:Y:S02]  /*5560*/  ISETP.NE.AND.EX P2, PT, R53, R49, PT, P2 ;  /* 0x000000313500720c */ /* 0x000fe40003f45320 */
[----:B------:R-:W-:Y:S02]  /*5570*/  ISETP.NE.AND.EX P3, PT, R49, R47, PT, P3 ;  /* 0x0000002f3100720c */ /* 0x000fe40003f65330 */
[----:B------:R-:W-:-:S02]  /*5580*/  ISETP.NE.AND.EX P5, PT, R47, R31, PT, P5 ;  /* 0x0000001f2f00720c */ /* 0x000fc40003fa5350 */
[----:B------:R-:W1:Y:S01]  /*5590*/  @P4 LDC.64 R12, c[0x0][0x3a0] ;  /* 0x0000e800ff0c4b82 */ /* 0x000e620000000a00 */
[----:B------:R-:W-:-:S04]  /*55a0*/  ISETP.NE.U32.AND P6, PT, R28, R10, PT ;  /* 0x0000000a1c00720c */ /* 0x000fc80003fc5070 */
[----:B------:R-:W-:-:S03]  /*55b0*/  ISETP.NE.AND.EX P6, PT, R29, R11, PT, P6 ;  /* 0x0000000b1d00720c */ /* 0x000fc60003fc5360 */
[----:B------:R-:W2:Y:S08]  /*55c0*/  @P1 LDC.64 R14, c[0x0][0x398] ;  /* 0x0000e600ff0e1b82 */ /* 0x000eb00000000a00 */
[----:B------:R-:W3:Y:S01]  /*55d0*/  @P1 LDC.64 R26, c[0x0][0x3a0] ;  /* 0x0000e800ff1a1b82 */ /* 0x000ee20000000a00 */
[----:B0-----:R-:W-:-:S04]  /*55e0*/  @P4 IMAD.WIDE R16, R21, 0x8, R16 ;  /* 0x0000000815104825 */ /* 0x001fc800078e0210 */
[----:B-1----:R-:W-:-:S03]  /*55f0*/  @P4 IMAD.WIDE R18, R21, 0x4, R12 ;  /* 0x0000000415124825 */ /* 0x002fc600078e020c */
[----:B------:R-:W0:Y:S01]  /*5600*/  @P0 LDC.64 R24, c[0x0][0x3a0] ;  /* 0x0000e800ff180b82 */ /* 0x000e220000000a00 */
[----:B------:R-:W-:Y:S02]  /*5610*/  @P4 IMAD.MOV.U32 R21, RZ, RZ, R35 ;  /* 0x000000ffff154224 */ /* 0x000fe400078e0023 */
[----:B--2---:R-:W-:-:S03]  /*5620*/  @P1 IMAD.WIDE R34, R23, 0x8, R14 ;  /* 0x0000000817221825 */ /* 0x004fc600078e020e */
[----:B------:R1:W-:Y:S02]  /*5630*/  @P4 STG.E.64 desc[UR10][R16.64], R20 ;  /* 0x0000001410004986 */ /* 0x0003e4000c101b0a */
[----:B------:R-:W2:Y:S02]  /*5640*/  @P0 LDC.64 R12, c[0x0][0x398] ;  /* 0x0000e600ff0c0b82 */ /* 0x000ea40000000a00 */
[----:B------:R4:W-:Y:S01]  /*5650*/  @P4 STG.E desc[UR10][R18.64], R45 ;  /* 0x0000002d12004986 */ /* 0x0009e2000c10190a */
[----:B------:R-:W-:Y:S01]  /*5660*/  ISETP.NE.U32.AND P4, PT, R30, R28, PT ;  /* 0x0000001c1e00720c */ /* 0x000fe20003f85070 */
[----:B---3--:R-:W-:Y:S02]  /*5670*/  @P1 IMAD.WIDE R26, R23, 0x4, R26 ;  /* 0x00000004171a1825 */ /* 0x008fe400078e021a */
[----:B------:R-:W-:Y:S01]  /*5680*/  @P1 STG.E.64 desc[UR10][R34.64], R56 ;  /* 0x0000003822001986 */ /* 0x000fe2000c101b0a */
[----:B------:R-:W-:Y:S01]  /*5690*/  ISETP.NE.AND.EX P4, PT, R31, R29, PT, P4 ;  /* 0x0000001d1f00720c */ /* 0x000fe20003f85340 */
[----:B------:R-:W3:Y:S02]  /*56a0*/  @P2 LDC.64 R22, c[0x0][0x398] ;  /* 0x0000e600ff162b82 */ /* 0x000ee40000000a00 */
[----:B------:R5:W-:Y:S01]  /*56b0*/  @P1 STG.E desc[UR10][R26.64], R2 ;  /* 0x000000021a001986 */ /* 0x000be2000c10190a */
[----:B------:R-:W-:Y:S01]  /*56c0*/  ISETP.NE.U32.AND P1, PT, R10, R32, PT ;  /* 0x000000200a00720c */ /* 0x000fe20003f25070 */
[----:B0-----:R-:W-:-:S03]  /*56d0*/  @P0 IMAD.WIDE R24, R36, 0x4, R24 ;  /* 0x0000000424180825 */ /* 0x001fc600078e0218 */
[----:B------:R-:W-:Y:S01]  /*56e0*/  ISETP.NE.AND.EX P1, PT, R11, R33, PT, P1 ;  /* 0x000000210b00720c */ /* 0x000fe20003f25310 */
[----:B------:R-:W0:Y:S01]  /*56f0*/  @P2 LDC.64 R14, c[0x0][0x3a0] ;  /* 0x0000e800ff0e2b82 */ /* 0x000e220000000a00 */
[----:B--2---:R-:W-:-:S07]  /*5700*/  @P0 IMAD.WIDE R12, R36, 0x8, R12 ;  /* 0x00000008240c0825 */ /* 0x004fce00078e020c */
[----:B-1----:R-:W1:Y:S01]  /*5710*/  @P3 LDC.64 R20, c[0x0][0x398] ;  /* 0x0000e600ff143b82 */ /* 0x002e620000000a00 */
[----:B------:R2:W-:Y:S07]  /*5720*/  @P0 STG.E.64 desc[UR10][R12.64], R54 ;  /* 0x000000360c000986 */ /* 0x0005ee000c101b0a */
[----:B----4-:R-:W4:Y:S01]  /*5730*/  @P3 LDC.64 R18, c[0x0][0x3a0] ;  /* 0x0000e800ff123b82 */ /* 0x010f220000000a00 */
[C---:B---3--:R-:W-:Y:S01]  /*5740*/  @P2 IMAD.WIDE R22, R37.reuse, 0x8, R22 ;  /* 0x0000000825162825 */ /* 0x048fe200078e0216 */
[----:B------:R2:W-:Y:S04]  /*5750*/  @P0 STG.E desc[UR10][R24.64], R3 ;  /* 0x0000000318000986 */ /* 0x0005e8000c10190a */
[----:B------:R2:W-:Y:S02]  /*5760*/  @P2 STG.E.64 desc[UR10][R22.64], R52 ;  /* 0x0000003416002986 */ /* 0x0005e4000c101b0a */
[----:B------:R-:W3:Y:S01]  /*5770*/  @P5 LDC.64 R16, c[0x0][0x398] ;  /* 0x0000e600ff105b82 */ /* 0x000ee20000000a00 */
[----:B0-----:R-:W-:-:S05]  /*5780*/  @P2 IMAD.WIDE R14, R37, 0x4, R14 ;  /* 0x00000004250e2825 */ /* 0x001fca00078e020e */
[----:B------:R2:W-:Y:S02]  /*5790*/  @P2 STG.E desc[UR10][R14.64], R4 ;  /* 0x000000040e002986 */ /* 0x0005e4000c10190a */
[----:B------:R-:W0:Y:S01]  /*57a0*/  @P5 LDC.64 R60, c[0x0][0x3a0] ;  /* 0x0000e800ff3c5b82 */ /* 0x000e220000000a00 */
[----:B-1----:R-:W-:-:S05]  /*57b0*/  @P3 IMAD.WIDE R20, R38, 0x8, R20 ;  /* 0x0000000826143825 */ /* 0x002fca00078e0214 */
[----:B------:R2:W-:Y:S02]  /*57c0*/  @P3 STG.E.64 desc[UR10][R20.64], R48 ;  /* 0x0000003014003986 */ /* 0x0005e4000c101b0a */
[----:B-----5:R-:W1:Y:S01]  /*57d0*/  @P4 LDC.64 R26, c[0x0][0x398] ;  /* 0x0000e600ff1a4b82 */ /* 0x020e620000000a00 */
[----:B----4-:R-:W-:-:S05]  /*57e0*/  @P3 IMAD.WIDE R18, R38, 0x4, R18 ;  /* 0x0000000426123825 */ /* 0x010fca00078e0212 */
[----:B------:R2:W-:Y:S02]  /*57f0*/  @P3 STG.E desc[UR10][R18.64], R5 ;  /* 0x0000000512003986 */ /* 0x0005e4000c10190a */
[----:B------:R-:W4:Y:S01]  /*5800*/  @P4 LDC.64 R34, c[0x0][0x3a0] ;  /* 0x0000e800ff224b82 */ /* 0x000f220000000a00 */
[----:B---3--:R-:W-:-:S05]  /*5810*/  @P5 IMAD.WIDE R16, R39, 0x8, R16 ;  /* 0x0000000827105825 */ /* 0x008fca00078e0210 */
[----:B------:R2:W-:Y:S02]  /*5820*/  @P5 STG.E.64 desc[UR10][R16.64], R46 ;  /* 0x0000002e10005986 */ /* 0x0005e4000c101b0a */
[----:B------:R-:W3:Y:S01]  /*5830*/  @P6 LDC.64 R40, c[0x0][0x398] ;  /* 0x0000e600ff286b82 */ /* 0x000ee20000000a00 */
[----:B0-----:R-:W-:-:S05]  /*5840*/  @P5 IMAD.WIDE R60, R39, 0x4, R60 ;  /* 0x00000004273c5825 */ /* 0x001fca00078e023c */
[----:B------:R2:W-:Y:S02]  /*5850*/  @P5 STG.E desc[UR10][R60.64], R6 ;  /* 0x000000063c005986 */ /* 0x0005e4000c10190a */
[----:B------:R-:W0:Y:S01]  /*5860*/  @P6 LDC.64 R42, c[0x0][0x3a0] ;  /* 0x0000e800ff2a6b82 */ /* 0x000e220000000a00 */
[----:B-1----:R-:W-:-:S05]  /*5870*/  @P4 IMAD.WIDE R26, R51, 0x8, R26 ;  /* 0x00000008331a4825 */ /* 0x002fca00078e021a */
[----:B------:R2:W-:Y:S01]  /*5880*/  @P4 STG.E.64 desc[UR10][R26.64], R30 ;  /* 0x0000001e1a004986 */ /* 0x0005e2000c101b0a */
[----:B----4-:R-:W-:-:S05]  /*5890*/  @P4 IMAD.WIDE R34, R51, 0x4, R34 ;  /* 0x0000000433224825 */ /* 0x010fca00078e0222 */
[----:B------:R2:W-:Y:S01]  /*58a0*/  @P4 STG.E desc[UR10][R34.64], R7 ;  /* 0x0000000722004986 */ /* 0x0005e2000c10190a */
[----:B---3--:R-:W-:-:S05]  /*58b0*/  @P6 IMAD.WIDE R40, R59, 0x8, R40 ;  /* 0x000000083b286825 */ /* 0x008fca00078e0228 */
[----:B------:R2:W-:Y:S01]  /*58c0*/  @P6 STG.E.64 desc[UR10][R40.64], R28 ;  /* 0x0000001c28006986 */ /* 0x0005e2000c101b0a */
[----:B0-----:R-:W-:-:S05]  /*58d0*/  @P6 IMAD.WIDE R42, R59, 0x4, R42 ;  /* 0x000000043b2a6825 */ /* 0x001fca00078e022a */
[----:B------:R2:W-:Y:S01]  /*58e0*/  @P6 STG.E desc[UR10][R42.64], R8 ;  /* 0x000000082a006986 */ /* 0x0005e2000c10190a */
[----:B------:R-:W-:Y:S05]  /*58f0*/  @!P1 EXIT ;  /* 0x000000000000994d */ /* 0x000fea0003800000 */
[----:B--2---:R-:W0:Y:S08]  /*5900*/  LDC.64 R2, c[0x0][0x398] ;  /* 0x0000e600ff027b82 */ /* 0x004e300000000a00 */
[----:B------:R-:W1:Y:S01]  /*5910*/  LDC.64 R4, c[0x0][0x3a0] ;  /* 0x0000e800ff047b82 */ /* 0x000e620000000a00 */
[----:B0-----:R-:W-:-:S05]  /*5920*/  IMAD.WIDE R2, R44, 0x8, R2 ;  /* 0x000000082c027825 */ /* 0x001fca00078e0202 */
[----:B------:R-:W-:Y:S01]  /*5930*/  STG.E.64 desc[UR10][R2.64], R10 ;  /* 0x0000000a02007986 */ /* 0x000fe2000c101b0a */
[----:B-1----:R-:W-:-:S05]  /*5940*/  IMAD.WIDE R44, R44, 0x4, R4 ;  /* 0x000000042c2c7825 */ /* 0x002fca00078e0204 */
[----:B------:R-:W-:Y:S01]  /*5950*/  STG.E desc[UR10][R44.64], R9 ;  /* 0x000000092c007986 */ /* 0x000fe2000c10190a */
[----:B------:R-:W-:Y:S05]  /*5960*/  EXIT ;  /* 0x000000000000794d */ /* 0x000fea0003800000 */
.L_x_757:
[----:B------:R-:W-:-:S13]  /*5970*/  ISETP.GE.AND P0, PT, R2, 0x1, PT ;  /* 0x000000010200780c */ /* 0x000fda0003f06270 */
[----:B------:R-:W-:Y:S05]  /*5980*/  @!P0 EXIT ;  /* 0x000000000000894d */ /* 0x000fea0003800000 */
[----:B------:R-:W-:-:S13]  /*5990*/  ISETP.NE.AND P0, PT, R50, RZ, PT ;  /* 0x000000ff3200720c */ /* 0x000fda0003f05270 */
[----:B------:R-:W-:Y:S05]  /*59a0*/  @P0 BRA `(.L_x_790) ;  /* 0x00000028006c0947 */ /* 0x000fea0003800000 */
[----:B------:R-:W0:Y:S01]  /*59b0*/  LDC.64 R4, c[0x0][0x380] ;  /* 0x0000e000ff047b82 */ /* 0x000e220000000a00 */
[----:B------:R-:W1:Y:S07]  /*59c0*/  S2R R0, SR_TID.X ;  /* 0x0000000000007919 */ /* 0x000e6e0000002100 */
[----:B------:R-:W2:Y:S01]  /*59d0*/  S2UR UR5, SR_CgaCtaId ;  /* 0x00000000000579c3 */ /* 0x000ea20000008800 */
[----:B------:R-:W-:-:S07]  /*59e0*/  UMOV UR4, 0x400 ;  /* 0x0000040000047882 */ /* 0x000fce0000000000 */
[----:B------:R-:W3:Y:S01]  /*59f0*/  LDC R27, c[0x0][0x390] ;  /* 0x0000e400ff1b7b82 */ /* 0x000ee20000000800 */
[----:B0-----:R-:W-:-:S05]  /*5a00*/  IMAD.WIDE.U32 R6, R25, 0x8, R4 ;  /* 0x0000000819067825 */ /* 0x001fca00078e0004 */
[----:B------:R-:W4:Y:S01]  /*5a10*/  LDG.E.64.CONSTANT R8, desc[UR10][R6.64] ;  /* 0x0000000a06087981 */ /* 0x000f22000c1e9b00 */
[C---:B-1----:R-:W-:Y:S02]  /*5a20*/  LOP3.LUT R3, R0.reuse, 0x1f, RZ, 0xc0, !PT ;  /* 0x0000001f00037812 */ /* 0x042fe400078ec0ff */
[----:B------:R-:W-:-:S05]  /*5a30*/  LOP3.LUT R4, R0, 0x3e0, RZ, 0xc0, !PT ;  /* 0x000003e000047812 */ /* 0x000fca00078ec0ff */
[----:B------:R-:W-:-:S04]  /*5a40*/  IMAD R3, R4, 0x9, R3 ;  /* 0x0000000904037824 */ /* 0x000fc800078e0203 */
[C---:B------:R-:W-:Y:S01]  /*5a50*/  VIADD R5, R3.reuse, 0x20 ;  /* 0x0000002003057836 */ /* 0x040fe20000000000 */
[C---:B------:R-:W-:Y:S01]  /*5a60*/  ISETP.GE.U32.AND P5, PT, R3.reuse, R2, PT ;  /* 0x000000020300720c */ /* 0x040fe20003fa6070 */
[C---:B------:R-:W-:Y:S01]  /*5a70*/  VIADD R11, R3.reuse, 0x40 ;  /* 0x00000040030b7836 */ /* 0x040fe20000000000 */
[C---:B------:R-:W-:Y:S01]  /*5a80*/  LEA R10, P6, R3.reuse, R6, 0x3 ;  /* 0x00000006030a7211 */ /* 0x040fe200078c18ff */
[----:B------:R-:W-:Y:S01]  /*5a90*/  VIADD R13, R3, 0x60 ;  /* 0x00000060030d7836 */ /* 0x000fe20000000000 */
[-C--:B------:R-:W-:Y:S01]  /*5aa0*/  ISETP.GE.U32.AND P0, PT, R5, R2.reuse, PT ;  /* 0x000000020500720c */ /* 0x080fe20003f06070 */
[----:B------:R-:W-:Y:S01]  /*5ab0*/  VIADD R5, R3, 0x80 ;  /* 0x0000008003057836 */ /* 0x000fe20000000000 */
[-C--:B------:R-:W-:Y:S01]  /*5ac0*/  ISETP.GE.U32.AND P1, PT, R11, R2.reuse, PT ;  /* 0x000000020b00720c */ /* 0x080fe20003f26070 */
[----:B------:R-:W-:Y:S01]  /*5ad0*/  VIADD R11, R3, 0xa0 ;  /* 0x000000a0030b7836 */ /* 0x000fe20000000000 */
[-C--:B------:R-:W-:Y:S01]  /*5ae0*/  ISETP.GE.U32.AND P2, PT, R13, R2.reuse, PT ;  /* 0x000000020d00720c */ /* 0x080fe20003f46070 */
[----:B------:R-:W-:Y:S01]  /*5af0*/  VIADD R15, R3, 0xc0 ;  /* 0x000000c0030f7836 */ /* 0x000fe20000000000 */
[----:B------:R-:W-:-:S02]  /*5b00*/  ISETP.GE.U32.AND P3, PT, R5, R2, PT ;  /* 0x000000020500720c */ /* 0x000fc40003f66070 */
[----:B------:R-:W-:Y:S01]  /*5b10*/  ISETP.GE.U32.AND P4, PT, R11, R2, PT ;  /* 0x000000020b00720c */ /* 0x000fe20003f86070 */
[----:B------:R-:W-:-:S04]  /*5b20*/  @!P5 IMAD.WIDE.U32 R4, R3, 0x8, R6 ;  /* 0x000000080304d825 */ /* 0x000fc800078e0006 */
[----:B------:R-:W-:Y:S02]  /*5b30*/  IMAD.X R11, RZ, RZ, R7, P6 ;  /* 0x000000ffff0b7224 */ /* 0x000fe400030e0607 */
[C---:B------:R-:W-:Y:S02]  /*5b40*/  VIADD R17, R3.reuse, 0xe0 ;  /* 0x000000e003117836 */ /* 0x040fe40000000000 */
[----:B------:R-:W-:Y:S01]  /*5b50*/  VIADD R3, R3, 0x100 ;  /* 0x0000010003037836 */ /* 0x000fe20000000000 */
[-C--:B------:R-:W-:Y:S01]  /*5b60*/  ISETP.GE.U32.AND P6, PT, R15, R2.reuse, PT ;  /* 0x000000020f00720c */ /* 0x080fe20003fc6070 */
[----:B----4-:R-:W-:Y:S02]  /*5b70*/  IMAD.MOV.U32 R6, RZ, RZ, R8 ;  /* 0x000000ffff067224 */ /* 0x010fe400078e0008 */
[----:B------:R-:W-:Y:S02]  /*5b80*/  IMAD.MOV.U32 R7, RZ, RZ, R9 ;  /* 0x000000ffff077224 */ /* 0x000fe400078e0009 */
[----:B------:R-:W-:Y:S01]  /*5b90*/  IMAD.MOV.U32 R12, RZ, RZ, R6 ;  /* 0x000000ffff0c7224 */ /* 0x000fe200078e0006 */
[----:B------:R0:W4:Y:S01]  /*5ba0*/  @!P5 LDG.E.64.CONSTANT R8, desc[UR10][R4.64] ;  /* 0x0000000a0408d981 */ /* 0x000122000c1e9b00 */
[----:B------:R-:W-:Y:S01]  /*5bb0*/  IMAD.MOV.U32 R13, RZ, RZ, R7 ;  /* 0x000000ffff0d7224 */ /* 0x000fe200078e0007 */
[----:B------:R-:W-:-:S05]  /*5bc0*/  ISETP.GE.U32.AND P5, PT, R17, R2, PT ;  /* 0x000000021100720c */ /* 0x000fca0003fa6070 */
[----:B------:R-:W5:Y:S01]  /*5bd0*/  @!P0 LDG.E.64.CONSTANT R12, desc[UR10][R10.64+0x100] ;  /* 0x0001000a0a0c8981 */ /* 0x000f62000c1e9b00 */
[----:B------:R-:W-:Y:S01]  /*5be0*/  ISETP.GE.U32.AND P0, PT, R3, R2, PT ;  /* 0x000000020300720c */ /* 0x000fe20003f06070 */
[--C-:B------:R-:W-:Y:S02]  /*5bf0*/  IMAD.MOV.U32 R14, RZ, RZ, R6.reuse ;  /* 0x000000ffff0e7224 */ /* 0x100fe400078e0006 */
[--C-:B------:R-:W-:Y:S02]  /*5c00*/  IMAD.MOV.U32 R15, RZ, RZ, R7.reuse ;  /* 0x000000ffff0f7224 */ /* 0x100fe400078e0007 */
[--C-:B------:R-:W-:Y:S02]  /*5c10*/  IMAD.MOV.U32 R16, RZ, RZ, R6.reuse ;  /* 0x000000ffff107224 */ /* 0x100fe400078e0006 */
[--C-:B------:R-:W-:Y:S02]  /*5c20*/  IMAD.MOV.U32 R17, RZ, RZ, R7.reuse ;  /* 0x000000ffff117224 */ /* 0x100fe400078e0007 */
[----:B------:R-:W-:Y:S01]  /*5c30*/  IMAD.MOV.U32 R18, RZ, RZ, R6 ;  /* 0x000000ffff127224 */ /* 0x000fe200078e0006 */
[----:B------:R-:W3:Y:S01]  /*5c40*/  @!P1 LDG.E.64.CONSTANT R14, desc[UR10][R10.64+0x200] ;  /* 0x0002000a0a0e9981 */ /* 0x000ee2000c1e9b00 */
[----:B------:R-:W-:-:S02]  /*5c50*/  IMAD.MOV.U32 R19, RZ, RZ, R7 ;  /* 0x000000ffff137224 */ /* 0x000fc400078e0007 */
[--C-:B------:R-:W-:Y:S01]  /*5c60*/  IMAD.MOV.U32 R20, RZ, RZ, R6.reuse ;  /* 0x000000ffff147224 */ /* 0x100fe200078e0006 */
[----:B------:R-:W3:Y:S01]  /*5c70*/  @!P2 LDG.E.64.CONSTANT R16, desc[UR10][R10.64+0x300] ;  /* 0x0003000a0a10a981 */ /* 0x000ee2000c1e9b00 */
[--C-:B------:R-:W-:Y:S02]  /*5c80*/  IMAD.MOV.U32 R21, RZ, RZ, R7.reuse ;  /* 0x000000ffff157224 */ /* 0x100fe400078e0007 */
[--C-:B------:R-:W-:Y:S01]  /*5c90*/  IMAD.MOV.U32 R22, RZ, RZ, R6.reuse ;  /* 0x000000ffff167224 */ /* 0x100fe200078e0006 */
[----:B------:R-:W3:Y:S01]  /*5ca0*/  @!P3 LDG.E.64.CONSTANT R18, desc[UR10][R10.64+0x400] ;  /* 0x0004000a0a12b981 */ /* 0x000ee2000c1e9b00 */
[--C-:B------:R-:W-:Y:S02]  /*5cb0*/  IMAD.MOV.U32 R23, RZ, RZ, R7.reuse ;  /* 0x000000ffff177224 */ /* 0x100fe400078e0007 */
[----:B------:R-:W-:Y:S01]  /*5cc0*/  IMAD.MOV.U32 R24, RZ, RZ, R6 ;  /* 0x000000ffff187224 */ /* 0x000fe200078e0006 */
[----:B------:R-:W3:Y:S01]  /*5cd0*/  @!P4 LDG.E.64.CONSTANT R20, desc[UR10][R10.64+0x500] ;  /* 0x0005000a0a14c981 */ /* 0x000ee2000c1e9b00 */
[----:B------:R-:W-:-:S03]  /*5ce0*/  IMAD.MOV.U32 R25, RZ, RZ, R7 ;  /* 0x000000ffff197224 */ /* 0x000fc600078e0007 */
[----:B------:R-:W3:Y:S04]  /*5cf0*/  @!P6 LDG.E.64.CONSTANT R22, desc[UR10][R10.64+0x600] ;  /* 0x0006000a0a16e981 */ /* 0x000ee8000c1e9b00 */
[----:B------:R-:W3:Y:S04]  /*5d00*/  @!P5 LDG.E.64.CONSTANT R24, desc[UR10][R10.64+0x700] ;  /* 0x0007000a0a18d981 */ /* 0x000ee8000c1e9b00 */
[----:B------:R1:W3:Y:S01]  /*5d10*/  @!P0 LDG.E.64.CONSTANT R6, desc[UR10][R10.64+0x800] ;  /* 0x0008000a0a068981 */ /* 0x0002e2000c1e9b00 */
[----:B0-----:R-:W0:Y:S01]  /*5d20*/  S2R R5, SR_LANEID ;  /* 0x0000000000057919 */ /* 0x001e220000000000 */
[----:B------:R-:W-:Y:S01]  /*5d30*/  SHF.R.U32.HI R58, RZ, 0x5, R0 ;  /* 0x00000005ff3a7819 */ /* 0x000fe20000011600 */
[----:B--2---:R-:W-:-:S04]  /*5d40*/  ULEA UR4, UR5, UR4, 0x18 ;  /* 0x0000000405047291 */ /* 0x004fc8000f8ec0ff */
[----:B0-----:R-:W-:-:S05]  /*5d50*/  IMAD R4, R58, 0x120, R5 ;  /* 0x000001203a047824 */ /* 0x001fca00078e0205 */
[----:B------:R-:W-:Y:S01]  /*5d60*/  LEA R3, R4, UR4, 0x3 ;  /* 0x0000000404037c11 */ /* 0x000fe2000f8e18ff */
[----:B-1----:R-:W-:-:S04]  /*5d70*/  IMAD R10, R5, 0x8, R4 ;  /* 0x00000008050a7824 */ /* 0x002fc800078e0204 */
[--C-:B------:R-:W-:Y:S01]  /*5d80*/  IMAD R4, R4, -0x4, R3.reuse ;  /* 0xfffffffc04047824 */ /* 0x100fe200078e0203 */
[----:B------:R-:W-:Y:S01]  /*5d90*/  ISETP.NE.AND P3, PT, R0, RZ, PT ;  /* 0x000000ff0000720c */ /* 0x000fe20003f65270 */
[----:B----4-:R0:W-:Y:S04]  /*5da0*/  STS.64 [R3], R8 ;  /* 0x0000000803007388 */ /* 0x0101e80000000a00 */
[----:B-----5:R-:W-:Y:S01]  /*5db0*/  STS.64 [R3+0x100], R12 ;  /* 0x0001000c03007388 */ /* 0x020fe20000000a00 */
[----:B0-----:R-:W-:-:S03]  /*5dc0*/  IMAD R9, R5, 0x40, R3 ;  /* 0x0000004005097824 */ /* 0x001fc600078e0203 */
[----:B---3--:R0:W-:Y:S04]  /*5dd0*/  STS.64 [R3+0x200], R14 ;  /* 0x0002000e03007388 */ /* 0x0081e80000000a00 */
[----:B------:R1:W-:Y:S04]  /*5de0*/  STS.64 [R3+0x300], R16 ;  /* 0x0003001003007388 */ /* 0x0003e80000000a00 */
[----:B------:R-:W-:Y:S04]  /*5df0*/  STS.64 [R3+0x400], R18 ;  /* 0x0004001203007388 */ /* 0x000fe80000000a00 */
[----:B------:R-:W-:Y:S04]  /*5e00*/  STS.64 [R3+0x500], R20 ;  /* 0x0005001403007388 */ /* 0x000fe80000000a00 */
[----:B------:R-:W-:Y:S04]  /*5e10*/  STS.64 [R3+0x600], R22 ;  /* 0x0006001603007388 */ /* 0x000fe80000000a00 */
[----:B------:R-:W-:Y:S04]  /*5e20*/  STS.64 [R3+0x700], R24 ;  /* 0x0007001803007388 */ /* 0x000fe80000000a00 */
[----:B------:R-:W-:Y:S01]  /*5e30*/  STS.64 [R3+0x800], R6 ;  /* 0x0008000603007388 */ /* 0x000fe20000000a00 */
[----:B------:R-:W-:-:S03]  /*5e40*/  NOP ;  /* 0x0000000000007918 */ /* 0x000fc60000000000 */
[----:B------:R-:W2:Y:S04]  /*5e50*/  LDS.64 R46, [R9+0x40] ;  /* 0x00004000092e7984 */ /* 0x000ea80000000a00 */
[----:B------:R-:W-:Y:S04]  /*5e60*/  LDS.64 R44, [R9] ;  /* 0x00000000092c7984 */ /* 0x000fe80000000a00 */
[----:B------:R-:W3:Y:S04]  /*5e70*/  LDS.64 R42, [R9+0x8] ;  /* 0x00000800092a7984 */ /* 0x000ee80000000a00 */
[----:B------:R-:W-:Y:S04]  /*5e80*/  LDS.64 R40, [R9+0x10] ;  /* 0x0000100009287984 */ /* 0x000fe80000000a00 */
[----:B------:R-:W4:Y:S04]  /*5e90*/  LDS.64 R38, [R9+0x18] ;  /* 0x0000180009267984 */ /* 0x000f280000000a00 */
[----:B------:R-:W-:Y:S04]  /*5ea0*/  LDS.64 R36, [R9+0x20] ;  /* 0x0000200009247984 */ /* 0x000fe80000000a00 */
[----:B------:R-:W-:Y:S04]  /*5eb0*/  LDS.64 R34, [R9+0x28] ;  /* 0x0000280009227984 */ /* 0x000fe80000000a00 */
[----:B------:R-:W-:Y:S04]  /*5ec0*/  LDS.64 R32, [R9+0x30] ;  /* 0x0000300009207984 */ /* 0x000fe80000000a00 */
[----:B------:R-:W-:Y:S01]  /*5ed0*/  LDS.64 R30, [R9+0x38] ;  /* 0x00003800091e7984 */ /* 0x000fe20000000a00 */
[----:B------:R-:W-:Y:S01]  /*5ee0*/  BAR.SYNC.DEFER_BLOCKING 0x0 ;  /* 0x0000000000007b1d */ /* 0x000fe20000010000 */
[----:B0-----:R-:W-:Y:S01]  /*5ef0*/  IMAD R14, R10, -0x4, R9 ;  /* 0xfffffffc0a0e7824 */ /* 0x001fe200078e0209 */
[----:B-1----:R-:W-:-:S04]  /*5f00*/  LEA R17, R0, UR4, 0x3 ;  /* 0x0000000400117c11 */ /* 0x002fc8000f8e18ff */
        /* <DEDUP_REMOVED lines=19> */
[----:B------:R-:W-:Y:S06]  /*6040*/  BAR.SYNC.DEFER_BLOCKING 0x0 ;  /* 0x0000000000007b1d */ /* 0x000fec0000010000 */
[----:B--2---:R-:W-:Y:S02]  /*6050*/  STS.64 [R17+0x880], R46 ;  /* 0x0008802e11007388 */ /* 0x004fe40000000a00 */
[----:B------:R-:W-:Y:S06]  /*6060*/  BAR.SYNC.DEFER_BLOCKING 0x0 ;  /* 0x0000000000007b1d */ /* 0x000fec0000010000 */
[----:B------:R0:W1:Y:S01]  /*6070*/  @P3 LDS.64 R28, [R17+0x878] ;  /* 0x00087800111c3984 */ /* 0x0000620000000a00 */
[----:B------:R-:W-:Y:S01]  /*6080*/  IMAD R13, R0, 0x9, RZ ;  /* 0x00000009000d7824 */ /* 0x000fe200078e02ff */
[----:B---3--:R-:W-:-:S02]  /*6090*/  ISETP.NE.U32.AND P1, PT, R44, R42, PT ;  /* 0x0000002a2c00720c */ /* 0x008fc40003f25070 */
[----:B----4-:R-:W-:Y:S01]  /*60a0*/  ISETP.NE.U32.AND P6, PT, R40, R38, PT ;  /* 0x000000262800720c */ /* 0x010fe20003fc5070 */
[----:B------:R-:W-:Y:S01]  /*60b0*/  VIADD R15, R13, 0x1 ;  /* 0x000000010d0f7836 */ /* 0x000fe20000000000 */
[----:B------:R-:W-:Y:S01]  /*60c0*/  ISETP.NE.AND.EX P1, PT, R45, R43, PT, P1 ;  /* 0x0000002b2d00720c */ /* 0x000fe20003f25310 */
[----:B------:R-:W-:Y:S01]  /*60d0*/  IMAD.MOV.U32 R12, RZ, RZ, 0x1 ;  /* 0x00000001ff0c7424 */ /* 0x000fe200078e00ff */
[----:B------:R-:W-:Y:S01]  /*60e0*/  ISETP.NE.AND.EX P6, PT, R41, R39, PT, P6 ;  /* 0x000000272900720c */ /* 0x000fe20003fc5360 */
[C---:B0-----:R-:W-:Y:S01]  /*60f0*/  VIADD R17, R13.reuse, 0x3 ;  /* 0x000000030d117836 */ /* 0x041fe20000000000 */
[----:B------:R-:W-:-:S04]  /*6100*/  ISETP.NE.AND P2, PT, R13, R2, PT ;  /* 0x000000020d00720c */ /* 0x000fc80003f45270 */
[----:B------:R-:W-:Y:S02]  /*6110*/  ISETP.EQ.OR P4, PT, R17, R2, P6 ;  /* 0x000000021100720c */ /* 0x000fe40003782670 */
[----:B------:R-:W-:Y:S02]  /*6120*/  SEL R49, RZ, 0x1, P2 ;  /* 0x00000001ff317807 */ /* 0x000fe40001000000 */
[----:B-1----:R-:W-:-:S04]  /*6130*/  @P3 ISETP.NE.U32.AND P0, PT, R28, R44, PT ;  /* 0x0000002c1c00320c */ /* 0x002fc80003f05070 */
[----:B------:R-:W-:-:S04]  /*6140*/  @P3 ISETP.NE.AND.EX P0, PT, R29, R45, PT, P0 ;  /* 0x0000002d1d00320c */ /* 0x000fc80003f05300 */
[----:B------:R-:W-:Y:S02]  /*6150*/  @P3 SEL R12, RZ, 0x1, !P0 ;  /* 0x00000001ff0c3807 */ /* 0x000fe40004000000 */
[----:B------:R-:W-:Y:S02]  /*6160*/  ISETP.EQ.OR P0, PT, R15, R2, P1 ;  /* 0x000000020f00720c */ /* 0x000fe40000f02670 */
[----:B------:R-:W-:Y:S01]  /*6170*/  ISETP.NE.U32.AND P1, PT, R42, R40, PT ;  /* 0x000000282a00720c */ /* 0x000fe20003f25070 */
[----:B------:R-:W-:Y:S01]  /*6180*/  VIADD R15, R13, 0x2 ;  /* 0x000000020d0f7836 */ /* 0x000fe20000000000 */
[----:B------:R-:W-:Y:S02]  /*6190*/  SEL R17, R11, RZ, !P0 ;  /* 0x000000ff0b117207 */ /* 0x000fe40004000000 */
[----:B------:R-:W-:-:S03]  /*61a0*/  ISETP.NE.AND.EX P1, PT, R43, R41, PT, P1 ;  /* 0x000000292b00720c */ /* 0x000fc60003f25310 */
[----:B------:R-:W-:Y:S01]  /*61b0*/  IMAD.IADD R17, R8, 0x1, R17 ;  /* 0x0000000108117824 */ /* 0x000fe200078e0211 */
[----:B------:R-:W-:Y:S02]  /*61c0*/  ISETP.EQ.OR P1, PT, R15, R2, P1 ;  /* 0x000000020f00720c */ /* 0x000fe40000f22670 */
[----:B------:R-:W-:Y:S02]  /*61d0*/  @P3 SEL R49, R49, R12, !P2 ;  /* 0x0000000c31313207 */ /* 0x000fe40005000000 */
[----:B------:R-:W-:Y:S02]  /*61e0*/  SEL R12, R17, RZ, !P1 ;  /* 0x000000ff110c7207 */ /* 0x000fe40004800000 */
[----:B------:R-:W-:-:S03]  /*61f0*/  ISETP.NE.U32.AND P2, PT, R38, R36, PT ;  /* 0x000000242600720c */ /* 0x000fc60003f45070 */
[----:B------:R-:W-:Y:S02]  /*6200*/  IMAD.IADD R12, R7, 0x1, R12 ;  /* 0x00000001070c7824 */ /* 0x000fe400078e020c */
[----:B------:R-:W-:Y:S02]  /*6210*/  VIADD R57, R49, 0x1 ;  /* 0x0000000131397836 */ /* 0x000fe40000000000 */
[----:B------:R-:W-:Y:S01]  /*6220*/  @!P0 IMAD.MOV R57, RZ, RZ, R49 ;  /* 0x000000ffff398224 */ /* 0x000fe200078e0231 */
[----:B------:R-:W-:Y:S01]  /*6230*/  SEL R17, R12, RZ, !P4 ;  /* 0x000000ff0c117207 */ /* 0x000fe20006000000 */
[----:B------:R-:W-:Y:S01]  /*6240*/  VIADD R15, R13, 0x4 ;  /* 0x000000040d0f7836 */ /* 0x000fe20000000000 */
[----:B------:R-:W-:Y:S01]  /*6250*/  ISETP.NE.AND.EX P2, PT, R39, R37, PT, P2 ;  /* 0x000000252700720c */ /* 0x000fe20003f45320 */
[----:B------:R-:W-:Y:S01]  /*6260*/  VIADD R50, R57, 0x1 ;  /* 0x0000000139327836 */ /* 0x000fe20000000000 */
[----:B------:R-:W-:Y:S01]  /*6270*/  ISETP.NE.U32.AND P3, PT, R36, R34, PT ;  /* 0x000000222400720c */ /* 0x000fe20003f65070 */
[----:B------:R-:W-:Y:S01]  /*6280*/  @!P1 IMAD.MOV R50, RZ, RZ, R57 ;  /* 0x000000ffff329224 */ /* 0x000fe200078e0239 */
[----:B------:R-:W-:Y:S01]  /*6290*/  ISETP.EQ.OR P2, PT, R15, R2, P2 ;  /* 0x000000020f00720c */ /* 0x000fe20001742670 */
[----:B------:R-:W-:Y:S01]  /*62a0*/  IMAD.IADD R17, R10, 0x1, R17 ;  /* 0x000000010a117824 */ /* 0x000fe200078e0211 */
[----:B------:R-:W-:Y:S01]  /*62b0*/  ISETP.NE.AND.EX P3, PT, R37, R35, PT, P3 ;  /* 0x000000232500720c */ /* 0x000fe20003f65330 */
[----:B------:R-:W-:-:S02]  /*62c0*/  VIADD R15, R13, 0x5 ;  /* 0x000000050d0f7836 */ /* 0x000fc40000000000 */
[----:B------:R-:W-:Y:S01]  /*62d0*/  VIADD R61, R50, 0x1 ;  /* 0x00000001323d7836 */ /* 0x000fe20000000000 */
[----:B------:R-:W-:Y:S01]  /*62e0*/  SEL R12, R17, RZ, !P2 ;  /* 0x000000ff110c7207 */ /* 0x000fe20005000000 */
[----:B------:R-:W-:Y:S01]  /*62f0*/  @!P4 IMAD.MOV R61, RZ, RZ, R50 ;  /* 0x000000ffff3dc224 */ /* 0x000fe200078e0232 */
[----:B------:R-:W-:Y:S02]  /*6300*/  ISETP.NE.U32.AND P4, PT, R34, R32, PT ;  /* 0x000000202200720c */ /* 0x000fe40003f85070 */
[----:B------:R-:W-:Y:S01]  /*6310*/  ISETP.EQ.OR P3, PT, R15, R2, P3 ;  /* 0x000000020f00720c */ /* 0x000fe20001f62670 */
[----:B------:R-:W-:Y:S01]  /*6320*/  VIADD R15, R13, 0x6 ;  /* 0x000000060d0f7836 */ /* 0x000fe20000000000 */
[----:B------:R-:W-:Y:S01]  /*6330*/  ISETP.NE.AND.EX P4, PT, R35, R33, PT, P4 ;  /* 0x000000212300720c */ /* 0x000fe20003f85340 */
[----:B------:R-:W-:-:S03]  /*6340*/  IMAD.IADD R12, R9, 0x1, R12 ;  /* 0x00000001090c7824 */ /* 0x000fc600078e020c */
[----:B------:R-:W-:Y:S02]  /*6350*/  ISETP.EQ.OR P4, PT, R15, R2, P4 ;  /* 0x000000020f00720c */ /* 0x000fe40002782670 */
[----:B------:R-:W-:Y:S02]  /*6360*/  SEL R15, R12, RZ, !P3 ;  /* 0x000000ff0c0f7207 */ /* 0x000fe40005800000 */
[----:B------:R-:W-:Y:S01]  /*6370*/  ISETP.NE.U32.AND P5, PT, R32, R30, PT ;  /* 0x0000001e2000720c */ /* 0x000fe20003fa5070 */
[----:B------:R-:W-:Y:S01]  /*6380*/  VIADD R55, R61, 0x1 ;  /* 0x000000013d377836 */ /* 0x000fe20000000000 */
[----:B------:R-:W-:Y:S01]  /*6390*/  P2R R52, PR, RZ, 0x4 ;  /* 0x00000004ff347803 */ /* 0x000fe20000000000 */
[----:B------:R-:W-:Y:S02]  /*63a0*/  IMAD.IADD R12, R6, 0x1, R15 ;  /* 0x00000001060c7824 */ /* 0x000fe400078e020f */
[----:B------:R-:W-:Y:S01]  /*63b0*/  @!P2 IMAD.MOV R55, RZ, RZ, R61 ;  /* 0x000000ffff37a224 */ /* 0x000fe200078e023d */
[----:B------:R-:W-:Y:S01]  /*63c0*/  ISETP.NE.AND.EX P2, PT, R33, R31, PT, P5 ;  /* 0x0000001f2100720c */ /* 0x000fe20003f45350 */
[----:B------:R-:W-:Y:S01]  /*63d0*/  VIADD R15, R13, 0x7 ;  /* 0x000000070d0f7836 */ /* 0x000fe20000000000 */
[----:B------:R-:W-:Y:S01]  /*63e0*/  SEL R12, R12, RZ, !P4 ;  /* 0x000000ff0c0c7207 */ /* 0x000fe20006000000 */
[----:B------:R-:W-:-:S03]  /*63f0*/  VIADD R53, R55, 0x1 ;  /* 0x0000000137357836 */ /* 0x000fc60000000000 */
[----:B------:R-:W-:Y:S01]  /*6400*/  ISETP.EQ.OR P5, PT, R15, R2, P2 ;  /* 0x000000020f00720c */ /* 0x000fe200017a2670 */
[----:B------:R-:W-:Y:S02]  /*6410*/  @!P3 IMAD.MOV R53, RZ, RZ, R55 ;  /* 0x000000ffff35b224 */ /* 0x000fe400078e0237 */
[----:B------:R-:W-:Y:S02]  /*6420*/  IMAD.IADD R12, R3, 0x1, R12 ;  /* 0x00000001030c7824 */ /* 0x000fe400078e020c */
[----:B------:R-:W-:Y:S02]  /*6430*/  VIADD R59, R53, 0x1 ;  /* 0x00000001353b7836 */ /* 0x000fe40000000000 */
[----:B------:R-:W-:Y:S01]  /*6440*/  @!P4 IMAD.MOV R59, RZ, RZ, R53 ;  /* 0x000000ffff3bc224 */ /* 0x000fe200078e0235 */
[----:B------:R-:W-:-:S03]  /*6450*/  SEL R15, R12, RZ, !P5 ;  /* 0x000000ff0c0f7207 */ /* 0x000fc60006800000 */
[----:B------:R-:W-:Y:S02]  /*6460*/  VIADD R51, R59, 0x1 ;  /* 0x000000013b337836 */ /* 0x000fe40000000000 */
[----:B------:R-:W-:Y:S01]  /*6470*/  @!P5 IMAD.MOV R51, RZ, RZ, R59 ;  /* 0x000000ffff33d224 */ /* 0x000fe200078e023b */
[----:B------:R-:W-:Y:S01]  /*6480*/  ISETP.NE.U32.AND P5, PT, R30, R46, PT ;  /* 0x0000002e1e00720c */ /* 0x000fe20003fa5070 */
[----:B------:R-:W-:-:S03]  /*6490*/  VIADD R13, R13, 0x8 ;  /* 0x000000080d0d7836 */ /* 0x000fc60000000000 */
[----:B------:R-:W-:Y:S01]  /*64a0*/  ISETP.NE.AND.EX P5, PT, R31, R47, PT, P5 ;  /* 0x0000002f1f00720c */ /* 0x000fe20003fa5350 */
[----:B------:R-:W-:-:S03]  /*64b0*/  IMAD.IADD R15, R48, 0x1, R15 ;  /* 0x00000001300f7824 */ /* 0x000fc600078e020f */
[----:B------:R-:W-:-:S04]  /*64c0*/  ISETP.EQ.OR P5, PT, R13, R2, P5 ;  /* 0x000000020d00720c */ /* 0x000fc80002fa2670 */
[----:B------:R-:W-:-:S05]  /*64d0*/  SEL R15, R15, RZ, !P5 ;  /* 0x000000ff0f0f7207 */ /* 0x000fca0006800000 */
[----:B------:R-:W-:-:S05]  /*64e0*/  IMAD.IADD R4, R4, 0x1, R15 ;  /* 0x0000000104047824 */ /* 0x000fca00078e020f */
[----:B------:R-:W0:Y:S01]  /*64f0*/  SHFL.UP PT, R13, R4, 0x1, RZ ;  /* 0x04200000040d7989 */ /* 0x000e2200000e00ff */
[----:B------:R-:W-:Y:S02]  /*6500*/  VIADD R12, R51, 0x1 ;  /* 0x00000001330c7836 */ /* 0x000fe40000000000 */
[----:B------:R-:W-:-:S05]  /*6510*/  @!P5 IMAD.MOV R12, RZ, RZ, R51 ;  /* 0x000000ffff0cd224 */ /* 0x000fca00078e0233 */
        /* <DEDUP_REMOVED lines=9> */
[----:B------:R-:W-:Y:S01]  /*65b0*/  ISETP.NE.AND P5, PT, R13, RZ, PT ;  /* 0x000000ff0d00720c */ /* 0x000fe20003fa5270 */
[----:B------:R-:W0:Y:S03]  /*65c0*/  SHFL.UP PT, R4, R13, 0x2, RZ ;  /* 0x044000000d047989 */ /* 0x000e2600000e00ff */
[----:B-1----:R-:W-:Y:S02]  /*65d0*/  SEL R14, R14, RZ, !P5 ;  /* 0x000000ff0e0e7207 */ /* 0x002fe40006800000 */
        /* <DEDUP_REMOVED lines=28> */
[----:B------:R-:W-:Y:S02]  /*67a0*/  SEL R15, R15, RZ, P5 ;  /* 0x000000ff0f0f7207 */ /* 0x000fe40002800000 */
[----:B0-----:R-:W-:Y:S02]  /*67b0*/  SEL R13, R4, RZ, P5 ;  /* 0x000000ff040d7207 */ /* 0x001fe40002800000 */
        /* <DEDUP_REMOVED lines=12> */
[----:B------:R-:W-:-:S03]  /*6880*/  IMAD.IADD R23, R20, 0x1, R22 ;  /* 0x0000000114177824 */ /* 0x000fc600078e0216 */
[----:B------:R-:W-:Y:S02]  /*6890*/  SEL R24, R12, RZ, !P5 ;  /* 0x000000ff0c187207 */ /* 0x000fe40006800000 */
[----:B------:R-:W-:-:S04]  /*68a0*/  ISETP.NE.AND P5, PT, R58, 0x2, PT ;  /* 0x000000023a00780c */ /* 0x000fc80003fa5270 */
[C---:B------:R-:W-:Y:S01]  /*68b0*/  SEL R14, R23.reuse, R20, !P5 ;  /* 0x00000014170e7207 */ /* 0x040fe20006800000 */
[----:B------:R-:W-:Y:S01]  /*68c0*/  IMAD.IADD R23, R23, 0x1, R16 ;  /* 0x0000000117177824 */ /* 0x000fe200078e0210 */
[----:B------:R-:W-:Y:S02]  /*68d0*/  SEL R21, R12, R21, !P5 ;  /* 0x000000150c157207 */ /* 0x000fe40006800000 */
[----:B------:R-:W-:Y:S01]  /*68e0*/  ISETP.NE.AND P5, PT, R58, 0x3, PT ;  /* 0x000000033a00780c */ /* 0x000fe20003fa5270 */
[----:B------:R-:W-:-:S03]  /*68f0*/  IMAD.IADD R24, R17, 0x1, R24 ;  /* 0x0000000111187824 */ /* 0x000fc600078e0218 */
[----:B------:R-:W-:Y:S02]  /*6900*/  SEL R17, R23, R14, !P5 ;  /* 0x0000000e17117207 */ /* 0x000fe40006800000 */
[----:B------:R-:W0:Y:S01]  /*6910*/  LDS.128 R12, [UR4+0x20] ;  /* 0x00002004ff0c7984 */ /* 0x000e220008000c00 */
[----:B------:R-:W-:Y:S02]  /*6920*/  SEL R21, R24, R21, !P5 ;  /* 0x0000001518157207 */ /* 0x000fe40006800000 */
[----:B------:R-:W-:-:S04]  /*6930*/  ISETP.NE.AND P5, PT, R18, RZ, PT ;  /* 0x000000ff1200720c */ /* 0x000fc80003fa5270 */
[----:B------:R-:W-:-:S05]  /*6940*/  SEL R24, R24, RZ, !P5 ;  /* 0x000000ff18187207 */ /* 0x000fca0006800000 */
[----:B------:R-:W-:Y:S02]  /*6950*/  IMAD.IADD R24, R19, 0x1, R24 ;  /* 0x0000000113187824 */ /* 0x000fe400078e0218 */
[----:B------:R-:W-:Y:S01]  /*6960*/  IMAD.IADD R23, R18, 0x1, R23 ;  /* 0x0000000112177824 */ /* 0x000fe200078e0217 */
[----:B0-----:R-:W-:-:S04]  /*6970*/  ISETP.NE.AND P5, PT, R12, RZ, PT ;  /* 0x000000ff0c00720c */ /* 0x001fc80003fa5270 */
        /* <DEDUP_REMOVED lines=14> */
[----:B------:R-:W-:Y:S02]  /*6a60*/  P2R R56, PR, RZ, 0x4 ;  /* 0x00000004ff387803 */ /* 0x000fe40000000000 */
[----:B------:R-:W-:Y:S02]  /*6a70*/  ISETP.GE.U32.AND P2, PT, R0, 0x20, PT ;  /* 0x000000200000780c */ /* 0x000fe40003f46070 */
[----:B0-----:R-:W-:-:S04]  /*6a80*/  ISETP.NE.AND P5, PT, R24, RZ, PT ;  /* 0x000000ff1800720c */ /* 0x001fc80003fa5270 */
[----:B------:R-:W-:Y:S02]  /*6a90*/  SEL R60, R15, RZ, !P5 ;  /* 0x000000ff0f3c7207 */ /* 0x000fe40006800000 */
[----:B------:R-:W-:-:S03]  /*6aa0*/  ISETP.NE.AND P5, PT, R58, 0x6, PT ;  /* 0x000000063a00780c */ /* 0x000fc60003fa5270 */
[----:B------:R-:W-:Y:S01]  /*6ab0*/  IMAD.IADD R25, R25, 0x1, R60 ;  /* 0x0000000119197824 */ /* 0x000fe200078e023c */
[----:B------:R-:W-:Y:S02]  /*6ac0*/  SEL R19, R15, R19, !P5 ;  /* 0x000000130f137207 */ /* 0x000fe40006800000 */
[C---:B------:R-:W-:Y:S02]  /*6ad0*/  SEL R13, R17.reuse, R13, !P5 ;  /* 0x0000000d110d7207 */ /* 0x040fe40006800000 */
[----:B------:R-:W-:Y:S01]  /*6ae0*/  ISETP.NE.AND P5, PT, R58, 0x7, PT ;  /* 0x000000073a00780c */ /* 0x000fe20003fa5270 */
[----:B------:R-:W-:-:S03]  /*6af0*/  IMAD.IADD R60, R17, 0x1, R24 ;  /* 0x00000001113c7824 */ /* 0x000fc600078e0218 */
[----:B------:R-:W-:Y:S02]  /*6b00*/  SEL R19, R25, R19, !P5 ;  /* 0x0000001319137207 */ /* 0x000fe40006800000 */
[----:B------:R-:W-:Y:S02]  /*6b10*/  SEL R15, R60, R13, !P5 ;  /* 0x0000000d3c0f7207 */ /* 0x000fe40006800000 */
[----:B------:R-:W-:Y:S02]  /*6b20*/  SEL R13, R19, RZ, P2 ;  /* 0x000000ff130d7207 */ /* 0x000fe40001000000 */
[----:B------:R-:W0:Y:S01]  /*6b30*/  S2R R19, SR_LANEID ;  /* 0x0000000000137919 */ /* 0x000e220000000000 */
[----:B------:R-:W1:Y:S04]  /*6b40*/  SHFL.UP PT, R4, R4, 0x1, RZ ;  /* 0x0420000004047989 */ /* 0x000e6800000e00ff */
[----:B------:R-:W2:Y:S01]  /*6b50*/  SHFL.UP PT, R58, R5, 0x1, RZ ;  /* 0x04200000053a7989 */ /* 0x000ea200000e00ff */
[----:B------:R-:W-:-:S02]  /*6b60*/  P2R R54, PR, RZ, 0x8 ;  /* 0x00000008ff367803 */ /* 0x000fc40000000000 */
[----:B-1----:R-:W-:Y:S02]  /*6b70*/  ISETP.NE.AND P5, PT, R4, RZ, PT ;  /* 0x000000ff0400720c */ /* 0x002fe40003fa5270 */
[----:B0-----:R-:W-:Y:S02]  /*6b80*/  ISETP.NE.AND P3, PT, R19, RZ, PT ;  /* 0x000000ff1300720c */ /* 0x001fe40003f65270 */
[----:B------:R-:W-:Y:S02]  /*6b90*/  SEL R17, R13, RZ, !P5 ;  /* 0x000000ff0d117207 */ /* 0x000fe40006800000 */
[----:B------:R-:W-:-:S09]  /*6ba0*/  ISETP.NE.AND P5, PT, R49, RZ, PT ;  /* 0x000000ff3100720c */ /* 0x000fd20003fa5270 */
[----:B--2---:R-:W-:-:S05]  /*6bb0*/  @P3 IMAD.IADD R13, R58, 0x1, R17 ;  /* 0x000000013a0d3824 */ /* 0x004fca00078e0211 */
[----:B------:R-:W-:-:S05]  /*6bc0*/  SEL R58, R13, RZ, !P5 ;  /* 0x000000ff0d3a7207 */ /* 0x000fca0006800000 */
[----:B------:R-:W-:-:S05]  /*6bd0*/  IMAD.IADD R11, R11, 0x1, R58 ;  /* 0x000000010b0b7824 */ /* 0x000fca00078e023a */
[----:B------:R-:W-:-:S05]  /*6be0*/  SEL R17, R11, RZ, !P0 ;  /* 0x000000ff0b117207 */ /* 0x000fca0004000000 */
[----:B------:R-:W-:Y:S02]  /*6bf0*/  IMAD.IADD R8, R8, 0x1, R17 ;  /* 0x0000000108087824 */ /* 0x000fe400078e0211 */
[----:B------:R-:W-:-:S03]  /*6c00*/  IMAD R17, R0, 0x9, RZ ;  /* 0x0000000900117824 */ /* 0x000fc600078e02ff */
[----:B------:R-:W-:Y:S01]  /*6c10*/  SEL R58, R8, RZ, !P1 ;  /* 0x000000ff083a7207 */ /* 0x000fe20004800000 */
[----:B------:R-:W-:-:S04]  /*6c20*/  VIADD R5, R17, 0x3 ;  /* 0x0000000311057836 */ /* 0x000fc80000000000 */
[----:B------:R-:W-:-:S05]  /*6c30*/  IMAD.IADD R7, R7, 0x1, R58 ;  /* 0x0000000107077824 */ /* 0x000fca00078e023a */
[----:B------:R-:W-:Y:S02]  /*6c40*/  SEL R19, R7, RZ, !P6 ;  /* 0x000000ff07137207 */ /* 0x000fe40007000000 */
[----:B------:R-:W-:-:S04]  /*6c50*/  ISETP.NE.AND P6, PT, R5, R2, PT ;  /* 0x000000020500720c */ /* 0x000fc80003fc5270 */
[----:B------:R-:W-:Y:S02]  /*6c60*/  SEL R19, R19, RZ, P6 ;  /* 0x000000ff13137207 */ /* 0x000fe40003000000 */
[----:B------:R-:W-:Y:S02]  /*6c70*/  SEL R15, R15, RZ, P2 ;  /* 0x000000ff0f0f7207 */ /* 0x000fe40001000000 */
[----:B------:R-:W-:Y:S01]  /*6c80*/  ISETP.NE.AND P2, PT, R52, RZ, PT ;  /* 0x000000ff3400720c */ /* 0x000fe20003f45270 */
[----:B------:R-:W-:-:S05]  /*6c90*/  IMAD.IADD R10, R10, 0x1, R19 ;  /* 0x000000010a0a7824 */ /* 0x000fca00078e0213 */
[----:B------:R-:W-:Y:S02]  /*6ca0*/  SEL R52, R10, RZ, !P2 ;  /* 0x000000ff0a347207 */ /* 0x000fe40005000000 */
[----:B------:R-:W-:Y:S02]  /*6cb0*/  SEL R4, R4, RZ, P3 ;  /* 0x000000ff04047207 */ /* 0x000fe40001800000 */
[----:B------:R-:W-:Y:S01]  /*6cc0*/  ISETP.NE.AND P3, PT, R54, RZ, PT ;  /* 0x000000ff3600720c */ /* 0x000fe20003f65270 */
[----:B------:R-:W-:Y:S02]  /*6cd0*/  IMAD.IADD R9, R9, 0x1, R52 ;  /* 0x0000000109097824 */ /* 0x000fe400078e0234 */
[----:B------:R-:W-:-:S03]  /*6ce0*/  IMAD.IADD R19, R20, 0x1, R22 ;  /* 0x0000000114137824 */ /* 0x000fc600078e0216 */
[----:B------:R-:W-:Y:S01]  /*6cf0*/  SEL R5, R9, RZ, !P3 ;  /* 0x000000ff09057207 */ /* 0x000fe20005800000 */
[----:B------:R-:W-:-:S04]  /*6d00*/  IMAD.IADD R19, R19, 0x1, R16 ;  /* 0x0000000113137824 */ /* 0x000fc800078e0210 */
[----:B------:R-:W-:Y:S02]  /*6d10*/  IMAD.IADD R6, R6, 0x1, R5 ;  /* 0x0000000106067824 */ /* 0x000fe400078e0205 */
[----:B------:R-:W-:-:S03]  /*6d20*/  IMAD.IADD R19, R18, 0x1, R19 ;  /* 0x0000000112137824 */ /* 0x000fc600078e0213 */
[----:B------:R-:W-:Y:S01]  /*6d30*/  SEL R52, R6, RZ, !P4 ;  /* 0x000000ff06347207 */ /* 0x000fe20006000000 */
[----:B------:R-:W-:Y:S01]  /*6d40*/  IMAD.IADD R19, R19, 0x1, R12 ;  /* 0x0000000113137824 */ /* 0x000fe200078e020c */
[----:B------:R-:W-:Y:S01]  /*6d50*/  ISETP.NE.AND P6, PT, R56, RZ, PT ;  /* 0x000000ff3800720c */ /* 0x000fe20003fc5270 */
[----:B------:R-:W-:Y:S02]  /*6d60*/  VIADD R17, R17, 0x7 ;  /* 0x0000000711117836 */ /* 0x000fe40000000000 */
[----:B------:R-:W-:Y:S02]  /*6d70*/  IMAD.IADD R5, R3, 0x1, R52 ;  /* 0x0000000103057824 */ /* 0x000fe400078e0234 */
[----:B------:R-:W-:-:S03]  /*6d80*/  IMAD.IADD R19, R14, 0x1, R19 ;  /* 0x000000010e137824 */ /* 0x000fc600078e0213 */
[----:B------:R-:W-:Y:S01]  /*6d90*/  SEL R3, R5, RZ, !P6 ;  /* 0x000000ff05037207 */ /* 0x000fe20007000000 */
[----:B------:R-:W-:Y:S01]  /*6da0*/  IMAD.IADD R19, R19, 0x1, R24 ;  /* 0x0000000113137824 */ /* 0x000fe200078e0218 */
[----:B------:R-:W-:-:S04]  /*6db0*/  ISETP.NE.AND P6, PT, R17, R2, PT ;  /* 0x000000021100720c */ /* 0x000fc80003fc5270 */
[----:B------:R-:W-:Y:S01]  /*6dc0*/  SEL R17, R3, RZ, P6 ;  /* 0x000000ff03117207 */ /* 0x000fe20003000000 */
[C---:B------:R-:W-:Y:S01]  /*6dd0*/  IMAD.IADD R3, R26.reuse, 0x1, R19 ;  /* 0x000000011a037824 */ /* 0x040fe200078e0213 */
[----:B------:R-:W-:-:S04]  /*6de0*/  ISETP.NE.AND P6, PT, R26, RZ, PT ;  /* 0x000000ff1a00720c */ /* 0x000fc80003fc5270 */
[----:B------:R-:W-:Y:S02]  /*6df0*/  SEL R52, R25, RZ, !P6 ;  /* 0x000000ff19347207 */ /* 0x000fe40007000000 */
[----:B------:R-:W-:Y:S01]  /*6e00*/  ISETP.GE.AND P6, PT, R3, 0x101, PT ;  /* 0x000001010300780c */ /* 0x000fe20003fc6270 */
[----:B------:R-:W-:Y:S01]  /*6e10*/  IMAD.IADD R4, R15, 0x1, R4 ;  /* 0x000000010f047824 */ /* 0x000fe200078e0204 */
[----:B------:R-:W-:Y:S01]  /*6e20*/  BSSY.RECONVERGENT B0, `(.L_x_791) ;  /* 0x0000145000007945 */ /* 0x000fe20003800200 */
[----:B------:R-:W-:Y:S02]  /*6e30*/  IMAD.IADD R27, R27, 0x1, R52 ;  /* 0x000000011b1b7824 */ /* 0x000fe400078e0234 */
[----:B------:R-:W-:Y:S02]  /*6e40*/  IMAD.IADD R15, R48, 0x1, R17 ;  /* 0x00000001300f7824 */ /* 0x000fe400078e0211 */
[--C-:B------:R-:W-:Y:S02]  /*6e50*/  IMAD.IADD R57, R57, 0x1, R4.reuse ;  /* 0x0000000139397824 */ /* 0x100fe400078e0204 */
[----:B------:R-:W-:-:S02]  /*6e60*/  IMAD.IADD R50, R50, 0x1, R4 ;  /* 0x0000000132327824 */ /* 0x000fc400078e0204 */
[--C-:B------:R-:W-:Y:S02]  /*6e70*/  IMAD.IADD R54, R61, 0x1, R4.reuse ;  /* 0x000000013d367824 */ /* 0x100fe400078e0204 */
[--C-:B------:R-:W-:Y:S02]  /*6e80*/  IMAD.IADD R55, R55, 0x1, R4.reuse ;  /* 0x0000000137377824 */ /* 0x100fe400078e0204 */
[--C-:B------:R-:W-:Y:S02]  /*6e90*/  IMAD.IADD R53, R53, 0x1, R4.reuse ;  /* 0x0000000135357824 */ /* 0x100fe400078e0204 */
[--C-:B------:R-:W-:Y:S02]  /*6ea0*/  IMAD.IADD R52, R59, 0x1, R4.reuse ;  /* 0x000000013b347824 */ /* 0x100fe400078e0204 */
[--C-:B------:R-:W-:Y:S02]  /*6eb0*/  IMAD.IADD R51, R51, 0x1, R4.reuse ;  /* 0x0000000133337824 */ /* 0x100fe400078e0204 */
[----:B------:R-:W-:Y:S01]  /*6ec0*/  IMAD.IADD R17, R49, 0x1, R4 ;  /* 0x0000000131117824 */ /* 0x000fe200078e0204 */
[----:B------:R-:W-:Y:S06]  /*6ed0*/  @!P6 BRA `(.L_x_792) ;  /* 0x0000000c00d8e947 */ /* 0x000fec0003800000 */
[----:B------:R-:W-:Y:S01]  /*6ee0*/  BAR.SYNC.DEFER_BLOCKING 0x0 ;  /* 0x0000000000007b1d */ /* 0x000fe20000010000 */
[----:B------:R-:W-:Y:S01]  /*6ef0*/  IMAD.MOV.U32 R21, RZ, RZ, 0x9 ;  /* 0x00000009ff157424 */ /* 0x000fe200078e00ff */
[----:B------:R-:W-:Y:S02]  /*6f00*/  ISETP.NE.U32.AND P6, PT, R40, R38, PT ;  /* 0x000000262800720c */ /* 0x000fe40003fc5070 */
[----:B------:R-:W-:Y:S01]  /*6f10*/  @P5 LEA R4, R4, UR4, 0x4 ;  /* 0x0000000404045c11 */ /* 0x000fe2000f8e20ff */
[----:B------:R-:W-:Y:S01]  /*6f20*/  IMAD R19, R0, R21, 0x3 ;  /* 0x0000000300137424 */ /* 0x000fe200078e0215 */
[----:B------:R-:W-:Y:S02]  /*6f30*/  @P0 LEA R17, R17, UR4, 0x4 ;  /* 0x0000000411110c11 */ /* 0x000fe4000f8e20ff */
[----:B------:R-:W-:Y:S02]  /*6f40*/  ISETP.NE.AND.EX P6, PT, R41, R39, PT, P6 ;  /* 0x000000272900720c */ /* 0x000fe40003fc5360 */
[----:B------:R-:W-:-:S02]  /*6f50*/  @P1 LEA R57, R57, UR4, 0x4 ;  /* 0x0000000439391c11 */ /* 0x000fc4000f8e20ff */
[----:B------:R-:W-:Y:S01]  /*6f60*/  ISETP.NE.AND P6, PT, R19, R2, !P6 ;  /* 0x000000021300720c */ /* 0x000fe200077c5270 */
[CC--:B------:R-:W-:Y:S01]  /*6f70*/  IMAD R19, R0.reuse, R21.reuse, 0x7 ;  /* 0x0000000700137424 */ /* 0x0c0fe200078e0215 */
[----:B------:R-:W-:Y:S01]  /*6f80*/  @P3 LEA R55, R55, UR4, 0x4 ;  /* 0x0000000437373c11 */ /* 0x000fe2000f8e20ff */
[----:B------:R-:W-:Y:S01]  /*6f90*/  IMAD R21, R0, R21, 0x8 ;  /* 0x0000000800157424 */ /* 0x000fe200078e0215 */
[----:B------:R-:W-:Y:S01]  /*6fa0*/  @P4 LEA R53, R53, UR4, 0x4 ;  /* 0x0000000435354c11 */ /* 0x000fe2000f8e20ff */
[----:B------:R-:W-:Y:S08]  /*6fb0*/  @P5 STS.64 [R4], R28 ;  /* 0x0000001c04005388 */ /* 0x000ff00000000a00 */
[----:B------:R-:W-:Y:S01]  /*6fc0*/  @!P6 LEA R50, R50, UR4, 0x4 ;  /* 0x000000043232ec11 */ /* 0x000fe2000f8e20ff */
[----:B------:R-:W-:Y:S01]  /*6fd0*/  @P5 STS [R4+0x8], R13 ;  /* 0x0000080d04005388 */ /* 0x000fe20000000800 */
[----:B------:R-:W-:-:S03]  /*6fe0*/  ISETP.NE.U32.AND P5, PT, R32, R30, PT ;  /* 0x0000001e2000720c */ /* 0x000fc60003fa5070 */
[----:B------:R-:W-:Y:S01]  /*6ff0*/  @P0 STS.64 [R17], R44 ;  /* 0x0000002c11000388 */ /* 0x000fe20000000a00 */
[----:B------:R-:W-:-:S03]  /*7000*/  ISETP.NE.AND.EX P5, PT, R33, R31, PT, P5 ;  /* 0x0000001f2100720c */ /* 0x000fc60003fa5350 */
[----:B------:R0:W-:Y:S01]  /*7010*/  @P0 STS [R17+0x8], R11 ;  /* 0x0000080b11000388 */ /* 0x0001e20000000800 */
[----:B------:R-:W-:Y:S02]  /*7020*/  ISETP.NE.U32.AND P0, PT, R30, R46, PT ;  /* 0x0000002e1e00720c */ /* 0x000fe40003f05070 */
[----:B------:R-:W-:Y:S01]  /*7030*/  ISETP.NE.AND P5, PT, R19, R2, !P5 ;  /* 0x000000021300720c */ /* 0x000fe20006fa5270 */
[----:B------:R1:W-:Y:S01]  /*7040*/  @P1 STS.64 [R57], R42 ;  /* 0x0000002a39001388 */ /* 0x0003e20000000a00 */
[----:B------:R-:W-:-:S03]  /*7050*/  ISETP.NE.AND.EX P0, PT, R31, R47, PT, P0 ;  /* 0x0000002f1f00720c */ /* 0x000fc60003f05300 */
[----:B------:R1:W-:Y:S01]  /*7060*/  @P1 STS [R57+0x8], R8 ;  /* 0x0000080839001388 */ /* 0x0003e20000000800 */
[----:B------:R-:W-:Y:S02]  /*7070*/  ISETP.NE.AND P0, PT, R21, R2, !P0 ;  /* 0x000000021500720c */ /* 0x000fe40004705270 */
[----:B0-----:R-:W-:Y:S01]  /*7080*/  @P2 LEA R11, R54, UR4, 0x4 ;  /* 0x00000004360b2c11 */ /* 0x001fe2000f8e20ff */
[----:B------:R1:W-:Y:S04]  /*7090*/  @!P6 STS.64 [R50], R40 ;  /* 0x000000283200e388 */ /* 0x0003e80000000a00 */
[----:B------:R-:W-:Y:S01]  /*70a0*/  @!P5 LEA R52, R52, UR4, 0x4 ;  /* 0x000000043434dc11 */ /* 0x000fe2000f8e20ff */
[----:B------:R1:W-:Y:S04]  /*70b0*/  @!P6 STS [R50+0x8], R7 ;  /* 0x000008073200e388 */ /* 0x0003e80000000800 */
[----:B------:R1:W-:Y:S01]  /*70c0*/  @P2 STS.64 [R11], R38 ;  /* 0x000000260b002388 */ /* 0x0003e20000000a00 */
[----:B------:R-:W-:-:S03]  /*70d0*/  @!P0 LEA R51, R51, UR4, 0x4 ;  /* 0x0000000433338c11 */ /* 0x000fc6000f8e20ff */
[----:B------:R1:W-:Y:S04]  /*70e0*/  @P2 STS [R11+0x8], R10 ;  /* 0x0000080a0b002388 */ /* 0x0003e80000000800 */
[----:B------:R1:W-:Y:S04]  /*70f0*/  @P3 STS.64 [R55], R36 ;  /* 0x0000002437003388 */ /* 0x0003e80000000a00 */
[----:B------:R1:W-:Y:S04]  /*7100*/  @P3 STS [R55+0x8], R9 ;  /* 0x0000080937003388 */ /* 0x0003e80000000800 */
[----:B------:R1:W-:Y:S04]  /*7110*/  @P4 STS.64 [R53], R34 ;  /* 0x0000002235004388 */ /* 0x0003e80000000a00 */
[----:B------:R1:W-:Y:S04]  /*7120*/  @P4 STS [R53+0x8], R6 ;  /* 0x0000080635004388 */ /* 0x0003e80000000800 */
[----:B------:R1:W-:Y:S04]  /*7130*/  @!P5 STS.64 [R52], R32 ;  /* 0x000000203400d388 */ /* 0x0003e80000000a00 */
[----:B------:R1:W-:Y:S04]  /*7140*/  @!P5 STS [R52+0x8], R5 ;  /* 0x000008053400d388 */ /* 0x0003e80000000800 */
[----:B------:R1:W-:Y:S04]  /*7150*/  @!P0 STS.64 [R51], R30 ;  /* 0x0000001e33008388 */ /* 0x0003e80000000a00 */
[----:B------:R1:W-:Y:S01]  /*7160*/  @!P0 STS [R51+0x8], R15 ;  /* 0x0000080f33008388 */ /* 0x0003e20000000800 */
[----:B------:R-:W-:Y:S01]  /*7170*/  BAR.SYNC.DEFER_BLOCKING 0x0 ;  /* 0x0000000000007b1d */ /* 0x000fe20000010000 */
[----:B------:R-:W-:-:S13]  /*7180*/  ISETP.GE.U32.AND P0, PT, R0, R3, PT ;  /* 0x000000030000720c */ /* 0x000fda0003f06070 */
[----:B-1----:R-:W-:Y:S05]  /*7190*/  @P0 BRA `(.L_x_793) ;  /* 0x0000001000340947 */ /* 0x002fea0003800000 */
[----:B------:R-:W-:Y:S01]  /*71a0*/  IADD3 R5, PT, PT, R18, R22, R16 ;  /* 0x0000001612057210 */ /* 0x000fe20007ffe010 */
[----:B------:R-:W-:Y:S01]  /*71b0*/  BSSY.RECONVERGENT B1, `(.L_x_794) ;  /* 0x0000026000017945 */ /* 0x000fe20003800200 */
[----:B------:R-:W-:Y:S01]  /*71c0*/  LOP3.LUT R4, RZ, R0, RZ, 0x33, !PT ;  /* 0x00000000ff047212 */ /* 0x000fe200078e33ff */
[----:B------:R-:W-:Y:S01]  /*71d0*/  IMAD.MOV.U32 R10, RZ, RZ, R0 ;  /* 0x000000ffff0a7224 */ /* 0x000fe200078e0000 */
[----:B------:R-:W-:-:S04]  /*71e0*/  IADD3 R5, PT, PT, R14, R5, R12 ;  /* 0x000000050e057210 */ /* 0x000fc80007ffe00c */
[----:B------:R-:W-:-:S04]  /*71f0*/  IADD3 R5, PT, PT, R26, R5, R24 ;  /* 0x000000051a057210 */ /* 0x000fc80007ffe018 */
[----:B------:R-:W-:-:S04]  /*7200*/  IADD3 R20, PT, PT, R4, R5, R20 ;  /* 0x0000000504147210 */ /* 0x000fc80007ffe014 */
[C---:B------:R-:W-:Y:S02]  /*7210*/  LOP3.LUT R4, R20.reuse, 0x300, RZ, 0xc0, !PT ;  /* 0x0000030014047812 */ /* 0x040fe400078ec0ff */
[----:B------:R-:W-:Y:S02]  /*7220*/  ISETP.GE.U32.AND P1, PT, R20, 0x300, PT ;  /* 0x000003001400780c */ /* 0x000fe40003f26070 */
[----:B------:R-:W-:-:S13]  /*7230*/  ISETP.NE.AND P0, PT, R4, 0x300, PT ;  /* 0x000003000400780c */ /* 0x000fda0003f05270 */
[----:B------:R-:W-:Y:S05]  /*7240*/  @!P0 BRA `(.L_x_795) ;  /* 0x0000000000708947 */ /* 0x000fea0003800000 */
[----:B------:R-:W0:Y:S01]  /*7250*/  LDC.64 R4, c[0x0][0x3a0] ;  /* 0x0000e800ff047b82 */ /* 0x000e220000000a00 */
[----:B------:R-:W-:-:S05]  /*7260*/  LEA.HI R20, R20, 0x1, RZ, 0x18 ;  /* 0x0000000114147811 */ /* 0x000fca00078fc0ff */
[C---:B------:R-:W-:Y:S01]  /*7270*/  IMAD.SHL.U32 R8, R20.reuse, 0x100, RZ ;  /* 0x0000010014087824 */ /* 0x040fe200078e00ff */
[----:B------:R-:W-:Y:S01]  /*7280*/  LOP3.LUT R20, R20, 0x3, RZ, 0xc0, !PT ;  /* 0x0000000314147812 */ /* 0x000fe200078ec0ff */
[----:B------:R-:W1:Y:S04]  /*7290*/  LDC.64 R6, c[0x0][0x398] ;  /* 0x0000e600ff067b82 */ /* 0x000e680000000a00 */
[----:B------:R-:W-:Y:S02]  /*72a0*/  IMAD.MOV R20, RZ, RZ, -R20 ;  /* 0x000000ffff147224 */ /* 0x000fe400078e0a14 */
[----:B0-----:R-:W-:-:S04]  /*72b0*/  IMAD.WIDE.U32 R4, R0, 0x4, R4 ;  /* 0x0000000400047825 */ /* 0x001fc800078e0004 */
[----:B------:R-:W-:Y:S01]  /*72c0*/  IMAD.MOV.U32 R12, RZ, RZ, R4 ;  /* 0x000000ffff0c7224 */ /* 0x000fe200078e0004 */
[----:B------:R-:W-:Y:S01]  /*72d0*/  LEA R4, R0, UR4, 0x4 ;  /* 0x0000000400047c11 */ /* 0x000fe2000f8e20ff */
[----:B------:R-:W-:Y:S01]  /*72e0*/  IMAD.MOV.U32 R15, RZ, RZ, R5 ;  /* 0x000000ffff0f7224 */ /* 0x000fe200078e0005 */
[----:B------:R-:W-:Y:S01]  /*72f0*/  LOP3.LUT R5, R8, 0x300, RZ, 0xc0, !PT ;  /* 0x0000030008057812 */ /* 0x000fe200078ec0ff */
[----:B-1----:R-:W-:-:S04]  /*7300*/  IMAD.WIDE.U32 R6, R0, 0x8, R6 ;  /* 0x0000000800067825 */ /* 0x002fc800078e0006 */
[----:B------:R-:W-:Y:S02]  /*7310*/  VIADD R11, R4, 0x8 ;  /* 0x00000008040b7836 */ /* 0x000fe40000000000 */
[----:B------:R-:W-:-:S07]  /*7320*/  IMAD.IADD R10, R5, 0x1, R0 ;  /* 0x00000001050a7824 */ /* 0x000fce00078e0200 */
.L_x_796:
[----:B------:R-:W0:Y:S01]  /*7330*/  LDS.64 R4, [R11+-0x8] ;  /* 0xfffff8000b047984 */ /* 0x000e220000000a00 */
[----:B------:R-:W-:Y:S01]  /*7340*/  IMAD.MOV.U32 R8, RZ, RZ, R12 ;  /* 0x000000ffff087224 */ /* 0x000fe200078e000c */
[----:B------:R-:W-:Y:S01]  /*7350*/  IADD3 R12, P2, PT, R12, 0x400, RZ ;  /* 0x000004000c0c7810 */ /* 0x000fe20007f5e0ff */
[--C-:B------:R-:W-:Y:S01]  /*7360*/  IMAD.MOV.U32 R9, RZ, RZ, R15.reuse ;  /* 0x000000ffff097224 */ /* 0x100fe200078e000f */
[----:B------:R1:W2:Y:S01]  /*7370*/  LDS R13, [R11] ;  /* 0x000000000b0d7984 */ /* 0x0002a20000000800 */
[----:B------:R-:W-:Y:S02]  /*7380*/  VIADD R20, R20, 0x1 ;  /* 0x0000000114147836 */ /* 0x000fe40000000000 */
[----:B------:R-:W-:-:S03]  /*7390*/  IMAD.X R15, RZ, RZ, R15, P2 ;  /* 0x000000ffff0f7224 */ /* 0x000fc600010e060f */
[----:B------:R-:W-:Y:S01]  /*73a0*/  ISETP.NE.AND P0, PT, R20, RZ, PT ;  /* 0x000000ff1400720c */ /* 0x000fe20003f05270 */
[----:B-1----:R-:W-:Y:S01]  /*73b0*/  VIADD R11, R11, 0x1000 ;  /* 0x000010000b0b7836 */ /* 0x002fe20000000000 */
[----:B0-----:R0:W-:Y:S04]  /*73c0*/  STG.E.64 desc[UR10][R6.64], R4 ;  /* 0x0000000406007986 */ /* 0x0011e8000c101b0a */
[----:B--2---:R1:W-:Y:S01]  /*73d0*/  STG.E desc[UR10][R8.64], R13 ;  /* 0x0000000d08007986 */ /* 0x0043e2000c10190a */
[----:B0-----:R-:W-:-:S05]  /*73e0*/  IADD3 R6, P3, PT, R6, 0x800, RZ ;  /* 0x0000080006067810 */ /* 0x001fca0007f7e0ff */
[----:B------:R-:W-:Y:S01]  /*73f0*/  IMAD.X R7, RZ, RZ, R7, P3 ;  /* 0x000000ffff077224 */ /* 0x000fe200018e0607 */
[----:B-1----:R-:W-:Y:S07]  /*7400*/  @P0 BRA `(.L_x_796) ;  /* 0xfffffffc00c80947 */ /* 0x002fee000383ffff */
.L_x_795:
[----:B------:R-:W-:Y:S05]  /*7410*/  BSYNC.RECONVERGENT B1 ;  /* 0x0000000000017941 */ /* 0x000fea0003800200 */
.L_x_794:
[----:B------:R-:W-:Y:S05]  /*7420*/  @!P1 BRA `(.L_x_793) ;  /* 0x0000000c00909947 */ /* 0x000fea0003800000 */
[----:B------:R-:W0:Y:S01]  /*7430*/  LDC.64 R4, c[0x0][0x398] ;  /* 0x0000e600ff047b82 */ /* 0x000e220000000a00 */
[----:B------:R-:W-:Y:S01]  /*7440*/  IMAD.IADD R8, R3, 0x1, -R10 ;  /* 0x0000000103087824 */ /* 0x000fe200078e0a0a */
[----:B------:R-:W-:Y:S04]  /*7450*/  BSSY.RECONVERGENT B1, `(.L_x_797) ;  /* 0x000005b000017945 */ /* 0x000fe80003800200 */
[----:B------:R-:W-:Y:S02]  /*7460*/  ISETP.GT.AND P1, PT, R8, 0xc00, PT ;  /* 0x00000c000800780c */ /* 0x000fe40003f24270 */
[----:B------:R-:W1:Y:S01]  /*7470*/  LDC.64 R6, c[0x0][0x3a0] ;  /* 0x0000e800ff067b82 */ /* 0x000e620000000a00 */
[----:B------:R-:W-:-:S05]  /*7480*/  LEA R8, R10, UR4, 0x4 ;  /* 0x000000040a087c11 */ /* 0x000fca000f8e20ff */
[----:B------:R-:W-:Y:S02]  /*7490*/  VIADD R8, R8, 0x2000 ;  /* 0x0000200008087836 */ /* 0x000fe40000000000 */
[----:B0-----:R-:W-:-:S03]  /*74a0*/  IMAD.WIDE.U32 R4, R10, 0x8, R4 ;  /* 0x000000080a047825 */ /* 0x001fc600078e0004 */
[----:B------:R-:W-:Y:S01]  /*74b0*/  IADD3 R4, P0, PT, R4, 0x1000, RZ ;  /* 0x0000100004047810 */ /* 0x000fe20007f1e0ff */
[----:B-1----:R-:W-:-:S04]  /*74c0*/  IMAD.WIDE.U32 R6, R10, 0x4, R6 ;  /* 0x000000040a067825 */ /* 0x002fc800078e0006 */
[----:B------:R-:W-:Y:S01]  /*74d0*/  IMAD.X R5, RZ, RZ, R5, P0 ;  /* 0x000000ffff057224 */ /* 0x000fe200000e0605 */
[----:B------:R-:W-:Y:S02]  /*74e0*/  IADD3 R6, P2, PT, R6, 0x800, RZ ;  /* 0x0000080006067810 */ /* 0x000fe40007f5e0ff */
[----:B------:R-:W-:-:S03]  /*74f0*/  PLOP3.LUT P0, PT, PT, PT, PT, 0x80, 0x8 ;  /* 0x000000000008781c */ /* 0x000fc60003f0f070 */
[----:B------:R-:W-:Y:S01]  /*7500*/  IMAD.X R7, RZ, RZ, R7, P2 ;  /* 0x000000ffff077224 */ /* 0x000fe200010e0607 */
[----:B------:R-:W-:Y:S09]  /*7510*/  @!P1 BRA `(.L_x_798) ;  /* 0x0000000400389947 */ /* 0x000ff20003800000 */
[----:B------:R-:W-:Y:S01]  /*7520*/  PLOP3.LUT P0, PT, PT, PT, PT, 0x8, 0x80 ;  /* 0x000000000080781c */ /* 0x000fe20003f0e170 */
[----:B------:R-:W-:-:S12]  /*7530*/  VIADD R9, R3, 0xfffff400 ;  /* 0xfffff40003097836 */ /* 0x000fd80000000000 */
.L_x_799:
        /* <DEDUP_REMOVED lines=13> */
[----:B0-----:R-:W-:Y:S04]  /*7610*/  STG.E.64 desc[UR10][R4.64+-0x1000], R22 ;  /* 0xfff0001604007986 */ /* 0x001fe8000c101b0a */
[----:B------:R-:W0:Y:S04]  /*7620*/  LDS R55, [R8+0x3008] ;  /* 0x0030080008377984 */ /* 0x000e280000000800 */
[----:B------:R-:W0:Y:S04]  /*7630*/  LDS.64 R22, [R8+0x4000] ;  /* 0x0040000008167984 */ /* 0x000e280000000a00 */
[----:B------:R-:W0:Y:S04]  /*7640*/  LDS R57, [R8+0x4008] ;  /* 0x0040080008397984 */ /* 0x000e280000000800 */
[----:B-1----:R-:W-:Y:S04]  /*7650*/  STG.E desc[UR10][R6.64+-0x800], R11 ;  /* 0xfff8000b06007986 */ /* 0x002fe8000c10190a */
[----:B------:R-:W1:Y:S04]  /*7660*/  LDS.64 R24, [R8+0x5000] ;  /* 0x0050000008187984 */ /* 0x000e680000000a00 */
[----:B------:R-:W1:Y:S04]  /*7670*/  LDS R11, [R8+0x5008] ;  /* 0x00500800080b7984 */ /* 0x000e680000000800 */
        /* <DEDUP_REMOVED lines=15> */
[----:B------:R4:W1:Y:S04]  /*7770*/  LDS R54, [R8+0xd008] ;  /* 0x00d0080008367984 */ /* 0x0008680000000800 */
[----:B--2---:R2:W-:Y:S04]  /*7780*/  STG.E.64 desc[UR10][R4.64+-0x800], R12 ;  /* 0xfff8000c04007986 */ /* 0x0045e8000c101b0a */
[----:B---3--:R-:W-:Y:S01]  /*7790*/  STG.E desc[UR10][R6.64+-0x400], R45 ;  /* 0xfffc002d06007986 */ /* 0x008fe2000c10190a */
[----:B----4-:R-:W-:-:S03]  /*77a0*/  VIADD R8, R8, 0x10000 ;  /* 0x0001000008087836 */ /* 0x010fc60000000000 */
[----:B------:R3:W-:Y:S04]  /*77b0*/  STG.E.64 desc[UR10][R4.64], R14 ;  /* 0x0000000e04007986 */ /* 0x0007e8000c101b0a */
[----:B-----5:R-:W-:Y:S01]  /*77c0*/  STG.E desc[UR10][R6.64], R49 ;  /* 0x0000003106007986 */ /* 0x020fe2000c10190a */
[----:B--2---:R-:W-:-:S03]  /*77d0*/  IADD3 R13, P2, PT, R4, 0x8000, RZ ;  /* 0x00008000040d7810 */ /* 0x004fc60007f5e0ff */
[----:B------:R-:W-:Y:S04]  /*77e0*/  STG.E.64 desc[UR10][R4.64+0x800], R16 ;  /* 0x0008001004007986 */ /* 0x000fe8000c101b0a */
[----:B------:R-:W-:Y:S01]  /*77f0*/  STG.E desc[UR10][R6.64+0x400], R51 ;  /* 0x0004003306007986 */ /* 0x000fe2000c10190a */
[----:B---3--:R-:W-:-:S03]  /*7800*/  IMAD.X R14, RZ, RZ, R5, P2 ;  /* 0x000000ffff0e7224 */ /* 0x008fc600010e0605 */
[----:B------:R-:W-:Y:S04]  /*7810*/  STG.E.64 desc[UR10][R4.64+0x1000], R18 ;  /* 0x0010001204007986 */ /* 0x000fe8000c101b0a */
[----:B------:R-:W-:Y:S04]  /*7820*/  STG.E desc[UR10][R6.64+0x800], R53 ;  /* 0x0008003506007986 */ /* 0x000fe8000c10190a */
[----:B------:R-:W-:Y:S04]  /*7830*/  STG.E.64 desc[UR10][R4.64+0x1800], R20 ;  /* 0x0018001404007986 */ /* 0x000fe8000c101b0a */
[----:B0-----:R-:W-:Y:S04]  /*7840*/  STG.E desc[UR10][R6.64+0xc00], R55 ;  /* 0x000c003706007986 */ /* 0x001fe8000c10190a */
[----:B------:R-:W-:Y:S04]  /*7850*/  STG.E.64 desc[UR10][R4.64+0x2000], R22 ;  /* 0x0020001604007986 */ /* 0x000fe8000c101b0a */
[----:B------:R-:W-:Y:S04]  /*7860*/  STG.E desc[UR10][R6.64+0x1000], R57 ;  /* 0x0010003906007986 */ /* 0x000fe8000c10190a */
[----:B-1----:R-:W-:Y:S04]  /*7870*/  STG.E.64 desc[UR10][R4.64+0x2800], R24 ;  /* 0x0028001804007986 */ /* 0x002fe8000c101b0a */
[----:B------:R0:W-:Y:S04]  /*7880*/  STG.E desc[UR10][R6.64+0x1400], R11 ;  /* 0x0014000b06007986 */ /* 0x0001e8000c10190a */
[----:B------:R-:W-:Y:S04]  /*7890*/  STG.E.64 desc[UR10][R4.64+0x3000], R28 ;  /* 0x0030001c04007986 */ /* 0x000fe8000c101b0a */
[----:B------:R-:W-:Y:S04]  /*78a0*/  STG.E desc[UR10][R6.64+0x1800], R59 ;  /* 0x0018003b06007986 */ /* 0x000fe8000c10190a */
[----:B------:R-:W-:Y:S01]  /*78b0*/  STG.E.64 desc[UR10][R4.64+0x3800], R30 ;  /* 0x0038001e04007986 */ /* 0x000fe2000c101b0a */
[----:B0-----:R-:W-:-:S03]  /*78c0*/  IADD3 R11, P3, PT, R6, 0x4000, RZ ;  /* 0x00004000060b7810 */ /* 0x001fc60007f7e0ff */
[----:B------:R-:W-:Y:S02]  /*78d0*/  STG.E desc[UR10][R6.64+0x1c00], R61 ;  /* 0x001c003d06007986 */ /* 0x000fe4000c10190a */
[----:B------:R-:W-:Y:S02]  /*78e0*/  IMAD.X R12, RZ, RZ, R7, P3 ;  /* 0x000000ffff0c7224 */ /* 0x000fe400018e0607 */
        /* <DEDUP_REMOVED lines=17> */
.L_x_798:
[----:B------:R-:W-:Y:S05]  /*7a00*/  BSYNC.RECONVERGENT B1 ;  /* 0x0000000000017941 */ /* 0x000fea0003800200 */
.L_x_797:
[----:B------:R-:W-:Y:S01]  /*7a10*/  IMAD.IADD R9, R3, 0x1, -R10 ;  /* 0x0000000103097824 */ /* 0x000fe200078e0a0a */
[----:B------:R-:W-:Y:S04]  /*7a20*/  BSSY.RECONVERGENT B1, `(.L_x_800) ;  /* 0x000002e000017945 */ /* 0x000fe80003800200 */
[----:B------:R-:W-:-:S13]  /*7a30*/  ISETP.GT.AND P1, PT, R9, 0x400, PT ;  /* 0x000004000900780c */ /* 0x000fda0003f24270 */
[----:B------:R-:W-:Y:S05]  /*7a40*/  @!P1 BRA `(.L_x_801) ;  /* 0x0000000000ac9947 */ /* 0x000fea0003800000 */
[----:B------:R-:W0:Y:S01]  /*7a50*/  LDS.64 R12, [R8+-0x2000] ;  /* 0xffe00000080c7984 */ /* 0x000e220000000a00 */
[----:B------:R-:W-:Y:S01]  /*7a60*/  PLOP3.LUT P0, PT, PT, PT, PT, 0x8, 0x80 ;  /* 0x000000000080781c */ /* 0x000fe20003f0e170 */
[----:B------:R-:W-:Y:S02]  /*7a70*/  VIADD R10, R10, 0x800 ;  /* 0x000008000a0a7836 */ /* 0x000fe40000000000 */
[----:B------:R-:W1:Y:S04]  /*7a80*/  LDS R9, [R8+-0x1ff8] ;  /* 0xffe0080008097984 */ /* 0x000e680000000800 */
        /* <DEDUP_REMOVED lines=14> */
[----:B0-----:R-:W-:Y:S04]  /*7b70*/  STG.E.64 desc[UR10][R4.64+-0x1000], R12 ;  /* 0xfff0000c04007986 */ /* 0x001fe8000c101b0a */
[----:B-1----:R0:W-:Y:S01]  /*7b80*/  STG.E desc[UR10][R6.64+-0x800], R9 ;  /* 0xfff8000906007986 */ /* 0x0021e2000c10190a */
[----:B--2---:R-:W-:-:S03]  /*7b90*/  VIADD R8, R8, 0x8000 ;  /* 0x0000800008087836 */ /* 0x004fc60000000000 */
[----:B------:R-:W-:Y:S04]  /*7ba0*/  STG.E.64 desc[UR10][R4.64+-0x800], R14 ;  /* 0xfff8000e04007986 */ /* 0x000fe8000c101b0a */
[----:B---3--:R1:W-:Y:S04]  /*7bb0*/  STG.E desc[UR10][R6.64+-0x400], R11 ;  /* 0xfffc000b06007986 */ /* 0x0083e8000c10190a */
[----:B----4-:R-:W-:Y:S01]  /*7bc0*/  STG.E.64 desc[UR10][R4.64], R16 ;  /* 0x0000001004007986 */ /* 0x010fe2000c101b0a */
[----:B0-----:R-:W-:-:S03]  /*7bd0*/  IADD3 R9, P2, PT, R6, 0x2000, RZ ;  /* 0x0000200006097810 */ /* 0x001fc60007f5e0ff */
[----:B-----5:R-:W-:Y:S02]  /*7be0*/  STG.E desc[UR10][R6.64], R31 ;  /* 0x0000001f06007986 */ /* 0x020fe4000c10190a */
[----:B------:R-:W-:Y:S02]  /*7bf0*/  IMAD.X R12, RZ, RZ, R7, P2 ;  /* 0x000000ffff0c7224 */ /* 0x000fe400010e0607 */
[----:B------:R-:W-:Y:S01]  /*7c00*/  STG.E.64 desc[UR10][R4.64+0x800], R18 ;  /* 0x0008001204007986 */ /* 0x000fe2000c101b0a */
[----:B-1----:R-:W-:-:S03]  /*7c10*/  IADD3 R11, P1, PT, R4, 0x4000, RZ ;  /* 0x00004000040b7810 */ /* 0x002fc60007f3e0ff */
        /* <DEDUP_REMOVED lines=14> */
.L_x_801:
[----:B------:R-:W-:Y:S05]  /*7d00*/  BSYNC.RECONVERGENT B1 ;  /* 0x0000000000017941 */ /* 0x000fea0003800200 */
.L_x_800:
[----:B------:R-:W-:-:S13]  /*7d10*/  ISETP.LT.OR P0, PT, R10, R3, P0 ;  /* 0x000000030a00720c */ /* 0x000fda0000701670 */
[----:B------:R-:W-:Y:S05]  /*7d20*/  @!P0 BRA `(.L_x_793) ;  /* 0x0000000400508947 */ /* 0x000fea0003800000 */
[----:B------:R-:W0:Y:S04]  /*7d30*/  LDS.64 R10, [R8+-0x2000] ;  /* 0xffe00000080a7984 */ /* 0x000e280000000a00 */
[----:B------:R-:W1:Y:S04]  /*7d40*/  LDS R9, [R8+-0x1ff8] ;  /* 0xffe0080008097984 */ /* 0x000e680000000800 */
[----:B------:R-:W2:Y:S04]  /*7d50*/  LDS.64 R12, [R8+-0x1000] ;  /* 0xfff00000080c7984 */ /* 0x000ea80000000a00 */
[----:B------:R-:W3:Y:S04]  /*7d60*/  LDS R19, [R8+-0xff8] ;  /* 0xfff0080008137984 */ /* 0x000ee80000000800 */
[----:B------:R-:W4:Y:S04]  /*7d70*/  LDS.64 R14, [R8] ;  /* 0x00000000080e7984 */ /* 0x000f280000000a00 */
[----:B------:R-:W5:Y:S04]  /*7d80*/  LDS R21, [R8+0x8] ;  /* 0x0000080008157984 */ /* 0x000f680000000800 */
[----:B------:R-:W5:Y:S04]  /*7d90*/  LDS.64 R16, [R8+0x1000] ;  /* 0x0010000008107984 */ /* 0x000f680000000a00 */
[----:B------:R-:W5:Y:S04]  /*7da0*/  LDS R23, [R8+0x1008] ;  /* 0x0010080008177984 */ /* 0x000f680000000800 */
[----:B0-----:R0:W-:Y:S04]  /*7db0*/  STG.E.64 desc[UR10][R4.64+-0x1000], R10 ;  /* 0xfff0000a04007986 */ /* 0x0011e8000c101b0a */
[----:B-1----:R0:W-:Y:S04]  /*7dc0*/  STG.E desc[UR10][R6.64+-0x800], R9 ;  /* 0xfff8000906007986 */ /* 0x0021e8000c10190a */
[----:B--2---:R0:W-:Y:S04]  /*7dd0*/  STG.E.64 desc[UR10][R4.64+-0x800], R12 ;  /* 0xfff8000c04007986 */ /* 0x0041e8000c101b0a */
[----:B---3--:R0:W-:Y:S04]  /*7de0*/  STG.E desc[UR10][R6.64+-0x400], R19 ;  /* 0xfffc001306007986 */ /* 0x0081e8000c10190a */
[----:B----4-:R0:W-:Y:S04]  /*7df0*/  STG.E.64 desc[UR10][R4.64], R14 ;  /* 0x0000000e04007986 */ /* 0x0101e8000c101b0a */
[----:B-----5:R0:W-:Y:S04]  /*7e00*/  STG.E desc[UR10][R6.64], R21 ;  /* 0x0000001506007986 */ /* 0x0201e8000c10190a */
[----:B------:R0:W-:Y:S04]  /*7e10*/  STG.E.64 desc[UR10][R4.64+0x800], R16 ;  /* 0x0008001004007986 */ /* 0x0001e8000c101b0a */
[----:B------:R0:W-:Y:S01]  /*7e20*/  STG.E desc[UR10][R6.64+0x400], R23 ;  /* 0x0004001706007986 */ /* 0x0001e2000c10190a */
[----:B------:R-:W-:Y:S05]  /*7e30*/  BRA `(.L_x_793) ;  /* 0x00000004000c7947 */ /* 0x000fea0003800000 */
.L_x_792:
[----:B------:R-:W0:Y:S01]  /*7e40*/  @P5 LDC.64 R58, c[0x0][0x398] ;  /* 0x0000e600ff3a5b82 */ /* 0x000e220000000a00 */
[----:B------:R-:W-:Y:S01]  /*7e50*/  IMAD.MOV.U32 R61, RZ, RZ, 0x9 ;  /* 0x00000009ff3d7424 */ /* 0x000fe200078e00ff */
[----:B------:R-:W-:-:S03]  /*7e60*/  ISETP.NE.U32.AND P6, PT, R40, R38, PT ;  /* 0x000000262800720c */ /* 0x000fc60003fc5070 */
[----:B------:R-:W-:Y:S01]  /*7e70*/  IMAD R12, R0, R61, 0x3 ;  /* 0x00000003000c7424 */ /* 0x000fe200078e023d */
[----:B------:R-:W-:Y:S02]  /*7e80*/  ISETP.NE.AND.EX P6, PT, R41, R39, PT, P6 ;  /* 0x000000272900720c */ /* 0x000fe40003fc5360 */
[----:B------:R-:W1:Y:S02]  /*7e90*/  @P5 LDC.64 R18, c[0x0][0x3a0] ;  /* 0x0000e800ff125b82 */ /* 0x000e640000000a00 */
[----:B------:R-:W-:Y:S01]  /*7ea0*/  ISETP.NE.AND P6, PT, R12, R2, !P6 ;  /* 0x000000020c00720c */ /* 0x000fe200077c5270 */
[----:B------:R-:W-:-:S05]  /*7eb0*/  IMAD R12, R0, R61, 0x8 ;  /* 0x00000008000c7424 */ /* 0x000fca00078e023d */
[----:B------:R-:W2:Y:S08]  /*7ec0*/  @P0 LDC.64 R20, c[0x0][0x398] ;  /* 0x0000e600ff140b82 */ /* 0x000eb00000000a00 */
[----:B------:R-:W3:Y:S01]  /*7ed0*/  @P0 LDC.64 R22, c[0x0][0x3a0] ;  /* 0x0000e800ff160b82 */ /* 0x000ee20000000a00 */
[----:B0-----:R-:W-:-:S05]  /*7ee0*/  @P5 IMAD.WIDE R58, R4, 0x8, R58 ;  /* 0x00000008043a5825 */ /* 0x001fca00078e023a */
[----:B------:R0:W-:Y:S02]  /*7ef0*/  @P5 STG.E.64 desc[UR10][R58.64], R28 ;  /* 0x0000001c3a005986 */ /* 0x0001e4000c101b0a */
[----:B------:R-:W0:Y:S01]  /*7f00*/  @P1 LDC.64 R24, c[0x0][0x398] ;  /* 0x0000e600ff181b82 */ /* 0x000e220000000a00 */
[----:B-1----:R-:W-:-:S04]  /*7f10*/  @P5 IMAD.WIDE R18, R4, 0x4, R18 ;  /* 0x0000000404125825 */ /* 0x002fc800078e0212 */
[----:B------:R-:W-:Y:S01]  /*7f20*/  IMAD R4, R0, R61, 0x7 ;  /* 0x0000000700047424 */ /* 0x000fe200078e023d */
[----:B------:R-:W-:Y:S01]  /*7f30*/  @P5 STG.E desc[UR10][R18.64], R13 ;  /* 0x0000000d12005986 */ /* 0x000fe2000c10190a */
[----:B------:R-:W-:Y:S01]  /*7f40*/  ISETP.NE.U32.AND P5, PT, R32, R30, PT ;  /* 0x0000001e2000720c */ /* 0x000fe20003fa5070 */
[----:B------:R-:W1:Y:S01]  /*7f50*/  @P1 LDC.64 R48, c[0x0][0x3a0] ;  /* 0x0000e800ff301b82 */ /* 0x000e620000000a00 */
[----:B--2---:R-:W-:Y:S02]  /*7f60*/  @P0 IMAD.WIDE R20, R17, 0x8, R20 ;  /* 0x0000000811140825 */ /* 0x004fe400078e0214 */
[----:B------:R-:W-:-:S03]  /*7f70*/  ISETP.NE.AND.EX P5, PT, R33, R31, PT, P5 ;  /* 0x0000001f2100720c */ /* 0x000fc60003fa5350 */
[----:B------:R-:W-:Y:S01]  /*7f80*/  @P0 STG.E.64 desc[UR10][R20.64], R44 ;  /* 0x0000002c14000986 */ /* 0x000fe2000c101b0a */
[----:B------:R-:W-:Y:S01]  /*7f90*/  ISETP.NE.AND P5, PT, R4, R2, !P5 ;  /* 0x000000020400720c */ /* 0x000fe20006fa5270 */
[----:B---3--:R-:W-:Y:S01]  /*7fa0*/  @P0 IMAD.WIDE R22, R17, 0x4, R22 ;  /* 0x0000000411160825 */ /* 0x008fe200078e0216 */
[----:B------:R-:W2:Y:S04]  /*7fb0*/  @!P6 LDC.64 R60, c[0x0][0x398] ;  /* 0x0000e600ff3ceb82 */ /* 0x000ea80000000a00 */
[----:B------:R3:W-:Y:S01]  /*7fc0*/  @P0 STG.E desc[UR10][R22.64], R11 ;  /* 0x0000000b16000986 */ /* 0x0007e2000c10190a */
[----:B------:R-:W-:Y:S01]  /*7fd0*/  ISETP.NE.U32.AND P0, PT, R30, R46, PT ;  /* 0x0000002e1e00720c */ /* 0x000fe20003f05070 */
[----:B0-----:R-:W-:Y:S02]  /*7fe0*/  @P1 IMAD.WIDE R28, R57, 0x8, R24 ;  /* 0x00000008391c1825 */ /* 0x001fe400078e0218 */
[----:B------:R-:W0:Y:S01]  /*7ff0*/  @!P6 LDC.64 R16, c[0x0][0x3a0] ;  /* 0x0000e800ff10eb82 */ /* 0x000e220000000a00 */
[----:B------:R-:W-:-:S02]  /*8000*/  ISETP.NE.AND.EX P0, PT, R31, R47, PT, P0 ;  /* 0x0000002f1f00720c */ /* 0x000fc40003f05300 */
[----:B------:R-:W-:Y:S02]  /*8010*/  @P1 STG.E.64 desc[UR10][R28.64], R42 ;  /* 0x0000002a1c001986 */ /* 0x000fe4000c101b0a */
[----:B------:R-:W-:Y:S01]  /*8020*/  ISETP.NE.AND P0, PT, R12, R2, !P0 ;  /* 0x000000020c00720c */ /* 0x000fe20004705270 */
[----:B-1----:R-:W-:Y:S02]  /*8030*/  @P1 IMAD.WIDE R48, R57, 0x4, R48 ;  /* 0x0000000439301825 */ /* 0x002fe400078e0230 */
[----:B------:R-:W1:Y:S03]  /*8040*/  @P2 LDC.64 R24, c[0x0][0x398] ;  /* 0x0000e600ff182b82 */ /* 0x000e660000000a00 */
[----:B------:R4:W-:Y:S05]  /*8050*/  @P1 STG.E desc[UR10][R48.64], R8 ;  /* 0x0000000830001986 */ /* 0x0009ea000c10190a */
[----:B---3--:R-:W3:Y:S01]  /*8060*/  @P2 LDC.64 R22, c[0x0][0x3a0] ;  /* 0x0000e800ff162b82 */ /* 0x008ee20000000a00 */
[----:B--2---:R-:W-:-:S05]  /*8070*/  @!P6 IMAD.WIDE R60, R50, 0x8, R60 ;  /* 0x00000008323ce825 */ /* 0x004fca00078e023c */
[----:B------:R2:W-:Y:S02]  /*8080*/  @!P6 STG.E.64 desc[UR10][R60.64], R40 ;  /* 0x000000283c00e986 */ /* 0x0005e4000c101b0a */
[----:B------:R-:W5:Y:S01]  /*8090*/  @P3 LDC.64 R12, c[0x0][0x398] ;  /* 0x0000e600ff0c3b82 */ /* 0x000f620000000a00 */
[----:B0-----:R-:W-:-:S05]  /*80a0*/  @!P6 IMAD.WIDE R16, R50, 0x4, R16 ;  /* 0x000000043210e825 */ /* 0x001fca00078e0210 */
[----:B------:R2:W-:Y:S02]  /*80b0*/  @!P6 STG.E desc[UR10][R16.64], R7 ;  /* 0x000000071000e986 */ /* 0x0005e4000c10190a */
[----:B------:R-:W0:Y:S01]  /*80c0*/  @P3 LDC.64 R18, c[0x0][0x3a0] ;  /* 0x0000e800ff123b82 */ /* 0x000e220000000a00 */
[----:B-1----:R-:W-:-:S05]  /*80d0*/  @P2 IMAD.WIDE R24, R54, 0x8, R24 ;  /* 0x0000000836182825 */ /* 0x002fca00078e0218 */
[----:B------:R2:W-:Y:S02]  /*80e0*/  @P2 STG.E.64 desc[UR10][R24.64], R38 ;  /* 0x0000002618002986 */ /* 0x0005e4000c101b0a */
[----:B------:R-:W1:Y:S01]  /*80f0*/  @P4 LDC.64 R20, c[0x0][0x398] ;  /* 0x0000e600ff144b82 */ /* 0x000e620000000a00 */
[----:B---3--:R-:W-:-:S05]  /*8100*/  @P2 IMAD.WIDE R22, R54, 0x4, R22 ;  /* 0x0000000436162825 */ /* 0x008fca00078e0216 */
[----:B------:R2:W-:Y:S02]  /*8110*/  @P2 STG.E desc[UR10][R22.64], R10 ;  /* 0x0000000a16002986 */ /* 0x0005e4000c10190a */
[----:B------:R-:W3:Y:S01]  /*8120*/  @P4 LDC.64 R58, c[0x0][0x3a0] ;  /* 0x0000e800ff3a4b82 */ /* 0x000ee20000000a00 */
[----:B-----5:R-:W-:-:S05]  /*8130*/  @P3 IMAD.WIDE R12, R55, 0x8, R12 ;  /* 0x00000008370c3825 */ /* 0x020fca00078e020c */
[----:B------:R2:W-:Y:S02]  /*8140*/  @P3 STG.E.64 desc[UR10][R12.64], R36 ;  /* 0x000000240c003986 */ /* 0x0005e4000c101b0a */
[----:B------:R-:W5:Y:S01]  /*8150*/  @!P5 LDC.64 R56, c[0x0][0x398] ;  /* 0x0000e600ff38db82 */ /* 0x000f620000000a00 */
[----:B0-----:R-:W-:-:S05]  /*8160*/  @P3 IMAD.WIDE R18, R55, 0x4, R18 ;  /* 0x0000000437123825 */ /* 0x001fca00078e0212 */
[----:B------:R2:W-:Y:S02]  /*8170*/  @P3 STG.E desc[UR10][R18.64], R9 ;  /* 0x0000000912003986 */ /* 0x0005e4000c10190a */
[----:B----4-:R-:W0:Y:S01]  /*8180*/  @!P5 LDC.64 R48, c[0x0][0x3a0] ;  /* 0x0000e800ff30db82 */ /* 0x010e220000000a00 */
[----:B-1----:R-:W-:-:S05]  /*8190*/  @P4 IMAD.WIDE R20, R53, 0x8, R20 ;  /* 0x0000000835144825 */ /* 0x002fca00078e0214 */
[----:B------:R2:W-:Y:S02]  /*81a0*/  @P4 STG.E.64 desc[UR10][R20.64], R34 ;  /* 0x0000002214004986 */ /* 0x0005e4000c101b0a */
[----:B------:R-:W1:Y:S01]  /*81b0*/  @!P0 LDC.64 R44, c[0x0][0x398] ;  /* 0x0000e600ff2c8b82 */ /* 0x000e620000000a00 */
[----:B---3--:R-:W-:-:S05]  /*81c0*/  @P4 IMAD.WIDE R58, R53, 0x4, R58 ;  /* 0x00000004353a4825 */ /* 0x008fca00078e023a */
[----:B------:R2:W-:Y:S02]  /*81d0*/  @P4 STG.E desc[UR10][R58.64], R6 ;  /* 0x000000063a004986 */ /* 0x0005e4000c10190a */
[----:B------:R-:W3:Y:S01]  /*81e0*/  @!P0 LDC.64 R28, c[0x0][0x3a0] ;  /* 0x0000e800ff1c8b82 */ /* 0x000ee20000000a00 */
[----:B-----5:R-:W-:-:S05]  /*81f0*/  @!P5 IMAD.WIDE R56, R52, 0x8, R56 ;  /* 0x000000083438d825 */ /* 0x020fca00078e0238 */
[----:B------:R2:W-:Y:S01]  /*8200*/  @!P5 STG.E.64 desc[UR10][R56.64], R32 ;  /* 0x000000203800d986 */ /* 0x0005e2000c101b0a */
[----:B0-----:R-:W-:-:S05]  /*8210*/  @!P5 IMAD.WIDE R48, R52, 0x4, R48 ;  /* 0x000000043430d825 */ /* 0x001fca00078e0230 */
[----:B------:R2:W-:Y:S01]  /*8220*/  @!P5 STG.E desc[UR10][R48.64], R5 ;  /* 0x000000053000d986 */ /* 0x0005e2000c10190a */
[----:B-1----:R-:W-:-:S05]  /*8230*/  @!P0 IMAD.WIDE R44, R51, 0x8, R44 ;  /* 0x00000008332c8825 */ /* 0x002fca00078e022c */
[----:B------:R2:W-:Y:S01]  /*8240*/  @!P0 STG.E.64 desc[UR10][R44.64], R30 ;  /* 0x0000001e2c008986 */ /* 0x0005e2000c101b0a */
[----:B---3--:R-:W-:-:S05]  /*8250*/  @!P0 IMAD.WIDE R28, R51, 0x4, R28 ;  /* 0x00000004331c8825 */ /* 0x008fca00078e021c */
[----:B------:R2:W-:Y:S02]  /*8260*/  @!P0 STG.E desc[UR10][R28.64], R15 ;  /* 0x0000000f1c008986 */ /* 0x0005e4000c10190a */
.L_x_793:
[----:B------:R-:W-:Y:S05]  /*8270*/  BSYNC.RECONVERGENT B0 ;  /* 0x0000000000007941 */ /* 0x000fea0003800200 */
.L_x_791:
[----:B------:R-:W-:-:S13]  /*8280*/  ISETP.NE.AND P0, PT, R0, 0xff, PT ;  /* 0x000000ff0000780c */ /* 0x000fda0003f05270 */
[----:B------:R-:W-:Y:S05]  /*8290*/  @P0 EXIT ;  /* 0x000000000000094d */ /* 0x000fea0003800000 */
[----:B0-2---:R-:W0:Y:S01]  /*82a0*/  LDC.64 R8, c[0x0][0x3a8] ;  /* 0x0000ea00ff087b82 */ /* 0x005e220000000a00 */
[----:B------:R-:W-:-:S13]  /*82b0*/  ISETP.NE.AND P0, PT, R2, 0x900, PT ;  /* 0x000009000200780c */ /* 0x000fda0003f05270 */
[----:B------:R-:W-:Y:S05]  /*82c0*/  @P0 BRA `(.L_x_802) ;  /* 0x00000000001c0947 */ /* 0x000fea0003800000 */
[----:B------:R-:W1:Y:S08]  /*82d0*/  LDC.64 R4, c[0x0][0x398] ;  /* 0x0000e600ff047b82 */ /* 0x000e700000000a00 */
[----:B------:R-:W2:Y:S01]  /*82e0*/  LDC.64 R6, c[0x0][0x3a0] ;  /* 0x0000e800ff067b82 */ /* 0x000ea20000000a00 */
[----:B-1----:R-:W-:-:S05]  /*82f0*/  IMAD.WIDE R4, R3, 0x8, R4 ;  /* 0x0000000803047825 */ /* 0x002fca00078e0204 */
[----:B------:R1:W-:Y:S01]  /*8300*/  STG.E.64 desc[UR10][R4.64], R46 ;  /* 0x0000002e04007986 */ /* 0x0003e2000c101b0a */
[----:B--2---:R-:W-:-:S04]  /*8310*/  IMAD.WIDE R6, R3, 0x4, R6 ;  /* 0x0000000403067825 */ /* 0x004fc800078e0206 */
[----:B------:R-:W-:Y:S01]  /*8320*/  VIADD R3, R3, 0x1 ;  /* 0x0000000103037836 */ /* 0x000fe20000000000 */
[----:B------:R1:W-:Y:S06]  /*8330*/  STG.E desc[UR10][R6.64], R27 ;  /* 0x0000001b06007986 */ /* 0x0003ec000c10190a */
.L_x_802:
[----:B0-----:R-:W-:Y:S01]  /*8340*/  STG.E desc[UR10][R8.64], R3 ;  /* 0x0000000308007986 */ /* 0x001fe2000c10190a */
[----:B------:R-:W-:Y:S05]  /*8350*/  EXIT ;  /* 0x000000000000794d */ /* 0x000fea0003800000 */
.L_x_790:
        /* <DEDUP_REMOVED lines=16> */
[-C--:B------:R-:W-:Y:S02]  /*8460*/  ISETP.GE.U32.AND P4, PT, R13, R2.reuse, PT ;  /* 0x000000020d00720c */ /* 0x080fe40003f86070 */
[----:B------:R-:W-:-:S02]  /*8470*/  ISETP.GE.U32.AND P2, PT, R7, R2, PT ;  /* 0x000000020700720c */ /* 0x000fc40003f46070 */
[----:B------:R-:W-:Y:S01]  /*8480*/  ISETP.GE.U32.AND P3, PT, R11, R2, PT ;  /* 0x000000020b00720c */ /* 0x000fe20003f66070 */
[----:B------:R-:W-:Y:S02]  /*8490*/  @!P5 IMAD.IADD R25, R25, 0x1, R3 ;  /* 0x000000011919d824 */ /* 0x000fe400078e0203 */
[----:B------:R-:W-:Y:S02]  /*84a0*/  VIADD R13, R3, 0xc0 ;  /* 0x000000c0030d7836 */ /* 0x000fe40000000000 */
[----:B------:R-:W-:-:S04]  /*84b0*/  @!P5 IMAD.WIDE.U32 R8, R25, 0x8, R8 ;  /* 0x000000081908d825 */ /* 0x000fc800078e0008 */
[C---:B------:R-:W-:Y:S02]  /*84c0*/  VIADD R15, R3.reuse, 0xe0 ;  /* 0x000000e0030f7836 */ /* 0x040fe40000000000 */
[----:B------:R-:W-:Y:S02]  /*84d0*/  IMAD.X R25, RZ, RZ, R23, P6 ;  /* 0x000000ffff197224 */ /* 0x000fe400030e0617 */
[----:B------:R-:W-:Y:S01]  /*84e0*/  VIADD R3, R3, 0x100 ;  /* 0x0000010003037836 */ /* 0x000fe20000000000 */
[----:B------:R-:W-:Y:S02]  /*84f0*/  ISETP.GE.U32.AND P6, PT, R13, R2, PT ;  /* 0x000000020d00720c */ /* 0x000fe40003fc6070 */
[----:B------:R-:W-:Y:S01]  /*8500*/  CS2R R34, SRZ ;  /* 0x0000000000227805 */ /* 0x000fe2000001ff00 */
[----:B--2---:R-:W-:Y:S02]  /*8510*/  IMAD.MOV.U32 R6, RZ, RZ, R4 ;  /* 0x000000ffff067224 */ /* 0x004fe400078e0004 */
[----:B------:R-:W-:-:S02]  /*8520*/  IMAD.MOV.U32 R7, RZ, RZ, R5 ;  /* 0x000000ffff077224 */ /* 0x000fc400078e0005 */
[----:B------:R-:W-:Y:S01]  /*8530*/  IMAD.MOV.U32 R10, RZ, RZ, R6 ;  /* 0x000000ffff0a7224 */ /* 0x000fe200078e0006 */
[----:B------:R0:W2:Y:S01]  /*8540*/  @!P5 LDG.E.64.CONSTANT R4, desc[UR10][R8.64] ;  /* 0x0000000a0804d981 */ /* 0x0000a2000c1e9b00 */
[----:B------:R-:W-:Y:S01]  /*8550*/  IMAD.MOV.U32 R11, RZ, RZ, R7 ;  /* 0x000000ffff0b7224 */ /* 0x000fe200078e0007 */
[----:B------:R-:W-:-:S05]  /*8560*/  ISETP.GE.U32.AND P5, PT, R15, R2, PT ;  /* 0x000000020f00720c */ /* 0x000fca0003fa6070 */
[----:B------:R-:W3:Y:S01]  /*8570*/  @!P0 LDG.E.64.CONSTANT R10, desc[UR10][R24.64+0x100] ;  /* 0x0001000a180a8981 */ /* 0x000ee2000c1e9b00 */
[----:B------:R-:W-:Y:S01]  /*8580*/  ISETP.GE.U32.AND P0, PT, R3, R2, PT ;  /* 0x000000020300720c */ /* 0x000fe20003f06070 */
[--C-:B------:R-:W-:Y:S02]  /*8590*/  IMAD.MOV.U32 R12, RZ, RZ, R6.reuse ;  /* 0x000000ffff0c7224 */ /* 0x100fe400078e0006 */
[--C-:B------:R-:W-:Y:S02]  /*85a0*/  IMAD.MOV.U32 R13, RZ, RZ, R7.reuse ;  /* 0x000000ffff0d7224 */ /* 0x100fe400078e0007 */
[--C-:B0-----:R-:W-:Y:S02]  /*85b0*/  IMAD.MOV.U32 R8, RZ, RZ, R6.reuse ;  /* 0x000000ffff087224 */ /* 0x101fe400078e0006 */
[--C-:B------:R-:W-:Y:S02]  /*85c0*/  IMAD.MOV.U32 R9, RZ, RZ, R7.reuse ;  /* 0x000000ffff097224 */ /* 0x100fe400078e0007 */
[----:B------:R-:W-:Y:S01]  /*85d0*/  IMAD.MOV.U32 R14, RZ, RZ, R6 ;  /* 0x000000ffff0e7224 */ /* 0x000fe200078e0006 */
[----:B------:R-:W4:Y:S01]  /*85e0*/  @!P1 LDG.E.64.CONSTANT R12, desc[UR10][R24.64+0x200] ;  /* 0x0002000a180c9981 */ /* 0x000f22000c1e9b00 */
[----:B------:R-:W-:-:S02]  /*85f0*/  IMAD.MOV.U32 R15, RZ, RZ, R7 ;  /* 0x000000ffff0f7224 */ /* 0x000fc400078e0007 */
[--C-:B------:R-:W-:Y:S01]  /*8600*/  IMAD.MOV.U32 R16, RZ, RZ, R6.reuse ;  /* 0x000000ffff107224 */ /* 0x100fe200078e0006 */
[----:B------:R-:W5:Y:S01]  /*8610*/  @!P2 LDG.E.64.CONSTANT R8, desc[UR10][R24.64+0x300] ;  /* 0x0003000a1808a981 */ /* 0x000f62000c1e9b00 */
[--C-:B------:R-:W-:Y:S02]  /*8620*/  IMAD.MOV.U32 R17, RZ, RZ, R7.reuse ;  /* 0x000000ffff117224 */ /* 0x100fe400078e0007 */
        /* <DEDUP_REMOVED lines=8> */
[----:B------:R-:W5:Y:S01]  /*86b0*/  @!P0 LDG.E.64.CONSTANT R6, desc[UR10][R24.64+0x800] ;  /* 0x0008000a18068981 */ /* 0x000f62000c1e9b00 */
[----:B------:R-:W-:-:S13]  /*86c0*/  ISETP.NE.AND P4, PT, R0, RZ, PT ;  /* 0x000000ff0000720c */ /* 0x000fda0003f85270 */
[----:B------:R0:W5:Y:S01]  /*86d0*/  @!P4 LDG.E.64.CONSTANT R34, desc[UR10][R22.64+-0x8] ;  /* 0xfffff80a1622c981 */ /* 0x000162000c1e9b00 */
[----:B------:R-:W1:Y:S01]  /*86e0*/  S2R R41, SR_LANEID ;  /* 0x0000000000297919 */ /* 0x000e620000000000 */
[----:B------:R-:W1:Y:S01]  /*86f0*/  S2UR UR5, SR_CgaCtaId ;  /* 0x00000000000579c3 */ /* 0x000e620000008800 */
[----:B------:R-:W-:Y:S01]  /*8700*/  SHF.R.U32.HI R44, RZ, 0x5, R0 ;  /* 0x00000005ff2c7819 */ /* 0x000fe20000011600 */
[----:B------:R-:W-:-:S06]  /*8710*/  UMOV UR4, 0x400 ;  /* 0x0000040000047882 */ /* 0x000fcc0000000000 */
[----:B0-----:R-:W0:Y:S01]  /*8720*/  LDC R23, c[0x0][0x390] ;  /* 0x0000e400ff177b82 */ /* 0x001e220000000800 */
[----:B-1----:R-:W-:Y:S01]  /*8730*/  ULEA UR4, UR5, UR4, 0x18 ;  /* 0x0000000405047291 */ /* 0x002fe2000f8ec0ff */
[----:B------:R-:W-:-:S05]  /*8740*/  IMAD R26, R44, 0x120, R41 ;  /* 0x000001202c1a7824 */ /* 0x000fca00078e0229 */
[----:B------:R-:W-:Y:S01]  /*8750*/  LEA R3, R26, UR4, 0x3 ;  /* 0x000000041a037c11 */ /* 0x000fe2000f8e18ff */
[----:B------:R-:W-:-:S04]  /*8760*/  IMAD R25, R41, 0x8, R26 ;  /* 0x0000000829197824 */ /* 0x000fc800078e021a */
[--C-:B------:R-:W-:Y:S01]  /*8770*/  IMAD R26, R26, -0x4, R3.reuse ;  /* 0xfffffffc1a1a7824 */ /* 0x100fe200078e0203 */
[----:B------:R-:W-:Y:S01]  /*8780*/  ISETP.NE.AND P0, PT, R0, RZ, PT ;  /* 0x000000ff0000720c */ /* 0x000fe20003f05270 */
[----:B--2---:R1:W-:Y:S04]  /*8790*/  STS.64 [R3], R4 ;  /* 0x0000000403007388 */ /* 0x0043e80000000a00 */
[----:B---3--:R-:W-:Y:S01]  /*87a0*/  STS.64 [R3+0x100], R10 ;  /* 0x0001000a03007388 */ /* 0x008fe20000000a00 */
[----:B-1----:R-:W-:-:S03]  /*87b0*/  IMAD R4, R41, 0x40, R3 ;  /* 0x0000004029047824 */ /* 0x002fc600078e0203 */
[----:B----4-:R-:W-:Y:S04]  /*87c0*/  STS.64 [R3+0x200], R12 ;  /* 0x0002000c03007388 */ /* 0x010fe80000000a00 */
[----:B-----5:R1:W-:Y:S04]  /*87d0*/  STS.64 [R3+0x300], R8 ;  /* 0x0003000803007388 */ /* 0x0203e80000000a00 */
        /* <DEDUP_REMOVED lines=9> */
[----:B------:R-:W4:Y:S04]  /*8870*/  LDS.64 R46, [R4+0x10] ;  /* 0x00001000042e7984 */ /* 0x000f280000000a00 */
[----:B------:R-:W-:Y:S04]  /*8880*/  LDS.64 R42, [R4+0x18] ;  /* 0x00001800042a7984 */ /* 0x000fe80000000a00 */
[----:B------:R-:W-:Y:S04]  /*8890*/  LDS.64 R18, [R4+0x20] ;  /* 0x0000200004127984 */ /* 0x000fe80000000a00 */
[----:B------:R-:W-:Y:S04]  /*88a0*/  LDS.64 R16, [R4+0x28] ;  /* 0x0000280004107984 */ /* 0x000fe80000000a00 */
[----:B------:R-:W-:Y:S04]  /*88b0*/  LDS.64 R12, [R4+0x30] ;  /* 0x00003000040c7984 */ /* 0x000fe80000000a00 */
[----:B------:R-:W-:Y:S01]  /*88c0*/  LDS.64 R6, [R4+0x38] ;  /* 0x0000380004067984 */ /* 0x000fe20000000a00 */
[----:B------:R-:W-:Y:S01]  /*88d0*/  BAR.SYNC.DEFER_BLOCKING 0x0 ;  /* 0x0000000000007b1d */ /* 0x000fe20000010000 */
[----:B------:R-:W-:Y:S01]  /*88e0*/  IMAD R25, R25, -0x4, R4 ;  /* 0xfffffffc19197824 */ /* 0x000fe200078e0204 */
[----:B-1----:R-:W-:-:S04]  /*88f0*/  LEA R9, R0, UR4, 0x3 ;  /* 0x0000000400097c11 */ /* 0x002fc8000f8e18ff */
        /* <DEDUP_REMOVED lines=12> */
[----:B------:R-:W5:Y:S04]  /*89c0*/  LDS R5, [R25+0x8] ;  /* 0x0000080019057984 */ /* 0x000f680000000800 */
        /* <DEDUP_REMOVED lines=8> */
[----:B------:R-:W-:Y:S01]  /*8a50*/  BAR.SYNC.DEFER_BLOCKING 0x0 ;  /* 0x0000000000007b1d */ /* 0x000fe20000010000 */
[----:B------:R-:W-:Y:S01]  /*8a60*/  IMAD R11, R0, 0x9, RZ ;  /* 0x00000009000b7824 */ /* 0x000fe200078e02ff */
[----:B---3--:R-:W-:-:S04]  /*8a70*/  ISETP.NE.U32.AND P5, PT, R52, R48, PT ;  /* 0x000000303400720c */ /* 0x008fc80003fa5070 */
[----:B------:R0:W2:Y:S01]  /*8a80*/  @P0 LDS.64 R34, [R9+0x878] ;  /* 0x0008780009220984 */ /* 0x0000a20000000a00 */
[----:B------:R-:W-:Y:S01]  /*8a90*/  VIADD R15, R11, 0x1 ;  /* 0x000000010b0f7836 */ /* 0x000fe20000000000 */
[----:B------:R-:W-:Y:S02]  /*8aa0*/  ISETP.NE.AND.EX P5, PT, R53, R49, PT, P5 ;  /* 0x000000313500720c */ /* 0x000fe40003fa5350 */
[----:B----4-:R-:W-:Y:S02]  /*8ab0*/  ISETP.NE.U32.AND P3, PT, R48, R46, PT ;  /* 0x0000002e3000720c */ /* 0x010fe40003f65070 */
[----:B------:R-:W-:Y:S01]  /*8ac0*/  ISETP.EQ.OR P5, PT, R15, R2, P5 ;  /* 0x000000020f00720c */ /* 0x000fe20002fa2670 */
[----:B------:R-:W-:Y:S01]  /*8ad0*/  VIADD R21, R11, 0x2 ;  /* 0x000000020b157836 */ /* 0x000fe20000000000 */
[----:B------:R-:W-:Y:S02]  /*8ae0*/  ISETP.NE.AND.EX P3, PT, R49, R47, PT, P3 ;  /* 0x0000002f3100720c */ /* 0x000fe40003f65330 */
[----:B0-----:R-:W-:-:S02]  /*8af0*/  SEL R9, R3, RZ, !P5 ;  /* 0x000000ff03097207 */ /* 0x001fc40006800000 */
[----:B------:R-:W-:-:S03]  /*8b00*/  ISETP.EQ.OR P3, PT, R21, R2, P3 ;  /* 0x000000021500720c */ /* 0x000fc60001f62670 */
[----:B-1----:R-:W-:Y:S01]  /*8b10*/  IMAD.IADD R9, R4, 0x1, R9 ;  /* 0x0000000104097824 */ /* 0x002fe200078e0209 */
[----:B------:R-:W-:Y:S01]  /*8b20*/  ISETP.NE.U32.AND P2, PT, R46, R42, PT ;  /* 0x0000002a2e00720c */ /* 0x000fe20003f45070 */
[----:B------:R-:W-:-:S03]  /*8b30*/  VIADD R15, R11, 0x3 ;  /* 0x000000030b0f7836 */ /* 0x000fc60000000000 */
[----:B------:R-:W-:Y:S02]  /*8b40*/  SEL R10, R9, RZ, !P3 ;  /* 0x000000ff090a7207 */ /* 0x000fe40005800000 */
[----:B------:R-:W-:-:S03]  /*8b50*/  ISETP.NE.AND.EX P2, PT, R47, R43, PT, P2 ;  /* 0x0000002b2f00720c */ /* 0x000fc60003f45320 */
[----:B-----5:R-:W-:Y:S01]  /*8b60*/  IMAD.IADD R10, R5, 0x1, R10 ;  /* 0x00000001050a7824 */ /* 0x020fe200078e020a */
[----:B------:R-:W-:Y:S02]  /*8b70*/  ISETP.EQ.OR P2, PT, R15, R2, P2 ;  /* 0x000000020f00720c */ /* 0x000fe40001742670 */
[----:B------:R-:W-:Y:S02]  /*8b80*/  ISETP.NE.U32.AND P1, PT, R42, R18, PT ;  /* 0x000000122a00720c */ /* 0x000fe40003f25070 */
[----:B--2---:R-:W-:-:S04]  /*8b90*/  ISETP.NE.U32.AND P0, PT, R34, R52, PT ;  /* 0x000000342200720c */ /* 0x004fc80003f05070 */
[----:B------:R-:W-:-:S04]  /*8ba0*/  ISETP.NE.AND.EX P0, PT, R35, R53, PT, P0 ;  /* 0x000000352300720c */ /* 0x000fc80003f05300 */
[C---:B------:R-:W-:Y:S01]  /*8bb0*/  ISETP.EQ.OR P0, PT, R11.reuse, R2, P0 ;  /* 0x000000020b00720c */ /* 0x040fe20000702670 */
[----:B------:R-:W-:Y:S01]  /*8bc0*/  VIADD R21, R11, 0x4 ;  /* 0x000000040b157836 */ /* 0x000fe20000000000 */
[----:B------:R-:W-:Y:S02]  /*8bd0*/  SEL R9, R10, RZ, !P2 ;  /* 0x000000ff0a097207 */ /* 0x000fe40005000000 */
[----:B------:R-:W-:Y:S02]  /*8be0*/  ISETP.NE.AND.EX P1, PT, R43, R19, PT, P1 ;  /* 0x000000132b00720c */ /* 0x000fe40003f25310 */
[----:B------:R-:W-:Y:S01]  /*8bf0*/  ISETP.NE.U32.AND P6, PT, R18, R16, PT ;  /* 0x000000101200720c */ /* 0x000fe20003fc5070 */
[----:B------:R-:W-:Y:S01]  /*8c00*/  VIADD R15, R11, 0x5 ;  /* 0x000000050b0f7836 */ /* 0x000fe20000000000 */
[----:B------:R-:W-:Y:S01]  /*8c10*/  SEL R10, RZ, 0x1, !P0 ;  /* 0x00000001ff0a7807 */ /* 0x000fe20004000000 */
[----:B------:R-:W-:Y:S01]  /*8c20*/  IMAD.IADD R9, R36, 0x1, R9 ;  /* 0x0000000124097824 */ /* 0x000fe200078e0209 */
[----:B------:R-:W-:Y:S01]  /*8c30*/  ISETP.EQ.OR P1, PT, R21, R2, P1 ;  /* 0x000000021500720c */ /* 0x000fe20000f22670 */
[----:B------:R-:W-:Y:S01]  /*8c40*/  IMAD.MOV.U32 R14, RZ, RZ, 0x2 ;  /* 0x00000002ff0e7424 */ /* 0x000fe200078e00ff */
[----:B------:R-:W-:Y:S01]  /*8c50*/  ISETP.NE.AND.EX P6, PT, R19, R17, PT, P6 ;  /* 0x000000111300720c */ /* 0x000fe20003fc5360 */
[----:B------:R-:W-:-:S02]  /*8c60*/  @!P0 IMAD.MOV R14, RZ, RZ, 0x1 ;  /* 0x00000001ff0e8424 */ /* 0x000fc400078e02ff */
[----:B------:R-:W-:Y:S01]  /*8c70*/  @!P5 IMAD.MOV R14, RZ, RZ, R10 ;  /* 0x000000ffff0ed224 */ /* 0x000fe200078e020a */
[----:B------:R-:W-:Y:S02]  /*8c80*/  ISETP.EQ.OR P0, PT, R15, R2, P6 ;  /* 0x000000020f00720c */ /* 0x000fe40003702670 */
[----:B------:R-:W-:Y:S02]  /*8c90*/  SEL R10, R9, RZ, !P1 ;  /* 0x000000ff090a7207 */ /* 0x000fe40004800000 */
[----:B------:R-:W-:Y:S01]  /*8ca0*/  ISETP.NE.U32.AND P6, PT, R16, R12, PT ;  /* 0x0000000c1000720c */ /* 0x000fe20003fc5070 */
[----:B------:R-:W-:Y:S02]  /*8cb0*/  VIADD R9, R11, 0x6 ;  /* 0x000000060b097836 */ /* 0x000fe40000000000 */
[----:B------:R-:W-:Y:S01]  /*8cc0*/  IMAD.IADD R10, R37, 0x1, R10 ;  /* 0x00000001250a7824 */ /* 0x000fe200078e020a */
[----:B------:R-:W-:-:S04]  /*8cd0*/  ISETP.NE.AND.EX P5, PT, R17, R13, PT, P6 ;  /* 0x0000000d1100720c */ /* 0x000fc80003fa5360 */
[----:B------:R-:W-:Y:S02]  /*8ce0*/  ISETP.EQ.OR P5, PT, R9, R2, P5 ;  /* 0x000000020900720c */ /* 0x000fe40002fa2670 */
[----:B------:R-:W-:Y:S01]  /*8cf0*/  SEL R9, R10, RZ, !P0 ;  /* 0x000000ff0a097207 */ /* 0x000fe20004000000 */
[----:B------:R-:W-:Y:S02]  /*8d00*/  VIADD R20, R14, 0x1 ;  /* 0x000000010e147836 */ /* 0x000fe40000000000 */
[----:B------:R-:W-:Y:S02]  /*8d10*/  @!P3 IMAD.MOV R20, RZ, RZ, R14 ;  /* 0x000000ffff14b224 */ /* 0x000fe400078e020e */
[----:B------:R-:W-:Y:S01]  /*8d20*/  IMAD.IADD R9, R38, 0x1, R9 ;  /* 0x0000000126097824 */ /* 0x000fe200078e0209 */
[----:B------:R-:W-:Y:S01]  /*8d30*/  ISETP.NE.U32.AND P3, PT, R12, R6, PT ;  /* 0x000000060c00720c */ /* 0x000fe20003f65070 */
[----:B------:R-:W-:-:S03]  /*8d40*/  VIADD R15, R11, 0x7 ;  /* 0x000000070b0f7836 */ /* 0x000fc60000000000 */
[----:B------:R-:W-:Y:S02]  /*8d50*/  SEL R10, R9, RZ, !P5 ;  /* 0x000000ff090a7207 */ /* 0x000fe40006800000 */
[----:B------:R-:W-:-:S03]  /*8d60*/  ISETP.NE.AND.EX P3, PT, R13, R7, PT, P3 ;  /* 0x000000070d00720c */ /* 0x000fc60003f65330 */
[----:B------:R-:W-:Y:S01]  /*8d70*/  IMAD.IADD R10, R39, 0x1, R10 ;  /* 0x00000001270a7824 */ /* 0x000fe200078e020a */
[----:B------:R-:W-:Y:S02]  /*8d80*/  ISETP.EQ.OR P3, PT, R15, R2, P3 ;  /* 0x000000020f00720c */ /* 0x000fe40001f62670 */
[----:B------:R-:W-:Y:S01]  /*8d90*/  ISETP.NE.U32.AND P6, PT, R6, R32, PT ;  /* 0x000000200600720c */ /* 0x000fe20003fc5070 */
[----:B------:R-:W-:Y:S01]  /*8da0*/  VIADD R11, R11, 0x8 ;  /* 0x000000080b0b7836 */ /* 0x000fe20000000000 */
[----:B------:R-:W-:Y:S01]  /*8db0*/  SEL R9, R10, RZ, !P3 ;  /* 0x000000ff0a097207 */ /* 0x000fe20005800000 */
[----:B------:R-:W-:Y:S01]  /*8dc0*/  VIADD R14, R20, 0x1 ;  /* 0x00000001140e7836 */ /* 0x000fe20000000000 */
[----:B------:R-:W-:Y:S01]  /*8dd0*/  ISETP.NE.AND.EX P6, PT, R7, R33, PT, P6 ;  /* 0x000000210700720c */ /* 0x000fe20003fc5360 */
[----:B------:R-:W-:Y:S02]  /*8de0*/  @!P2 IMAD.MOV R14, RZ, RZ, R20 ;  /* 0x000000ffff0ea224 */ /* 0x000fe400078e0214 */
[----:B------:R-:W-:Y:S01]  /*8df0*/  IMAD.IADD R9, R40, 0x1, R9 ;  /* 0x0000000128097824 */ /* 0x000fe200078e0209 */
[----:B------:R-:W-:Y:S01]  /*8e00*/  ISETP.EQ.OR P6, PT, R11, R2, P6 ;  /* 0x000000020b00720c */ /* 0x000fe200037c2670 */
[----:B------:R-:W-:-:S02]  /*8e10*/  VIADD R15, R14, 0x1 ;  /* 0x000000010e0f7836 */ /* 0x000fc40000000000 */
[----:B------:R-:W-:Y:S01]  /*8e20*/  @!P1 IMAD.MOV R15, RZ, RZ, R14 ;  /* 0x000000ffff0f9224 */ /* 0x000fe200078e020e */
[----:B------:R-:W-:-:S03]  /*8e30*/  SEL R9, R9, RZ, !P6 ;  /* 0x000000ff09097207 */ /* 0x000fc60007000000 */
[----:B------:R-:W-:Y:S02]  /*8e40*/  VIADD R11, R15, 0x1 ;  /* 0x000000010f0b7836 */ /* 0x000fe40000000000 */
[----:B------:R-:W-:Y:S02]  /*8e50*/  @!P0 IMAD.MOV R11, RZ, RZ, R15 ;  /* 0x000000ffff0b8224 */ /* 0x000fe400078e020f */
[----:B------:R-:W-:Y:S02]  /*8e60*/  IMAD.IADD R10, R8, 0x1, R9 ;  /* 0x00000001080a7824 */ /* 0x000fe400078e0209 */
[----:B------:R-:W-:Y:S02]  /*8e70*/  VIADD R14, R11, 0x1 ;  /* 0x000000010b0e7836 */ /* 0x000fe40000000000 */
[----:B------:R-:W-:Y:S02]  /*8e80*/  @!P5 IMAD.MOV R14, RZ, RZ, R11 ;  /* 0x000000ffff0ed224 */ /* 0x000fe400078e020b */
[----:B------:R-:W0:Y:S02]  /*8e90*/  SHFL.UP PT, R11, R10, 0x1, RZ ;  /* 0x042000000a0b7989 */ /* 0x000e2400000e00ff */
[----:B------:R-:W-:-:S02]  /*8ea0*/  VIADD R8, R14, 0x1 ;  /* 0x000000010e087836 */ /* 0x000fc40000000000 */
[----:B------:R-:W-:-:S04]  /*8eb0*/  @!P3 IMAD.MOV R8, RZ, RZ, R14 ;  /* 0x000000ffff08b224 */ /* 0x000fc800078e020e */
[----:B------:R-:W-:Y:S02]  /*8ec0*/  VIADD R9, R8, 0x1 ;  /* 0x0000000108097836 */ /* 0x000fe40000000000 */
[----:B------:R-:W-:Y:S01]  /*8ed0*/  @!P6 IMAD.MOV R9, RZ, RZ, R8 ;  /* 0x000000ffff09e224 */ /* 0x000fe200078e0208 */
[----:B------:R-:W-:-:S04]  /*8ee0*/  ISETP.GE.AND P5, PT, R41, 0x1, PT ;  /* 0x000000012900780c */ /* 0x000fc80003fa6270 */
[----:B------:R-:W1:Y:S01]  /*8ef0*/  SHFL.UP PT, R8, R9, 0x1, RZ ;  /* 0x0420000009087989 */ /* 0x000e6200000e00ff */
[----:B------:R-:W-:-:S04]  /*8f00*/  ISETP.NE.AND P3, PT, R9, RZ, PT ;  /* 0x000000ff0900720c */ /* 0x000fc80003f65270 */
[----:B0-----:R-:W-:-:S04]  /*8f10*/  SEL R11, R11, RZ, !P3 ;  /* 0x000000ff0b0b7207 */ /* 0x001fc80005800000 */
[----:B------:R-:W-:-:S05]  /*8f20*/  SEL R11, R11, RZ, P5 ;  /* 0x000000ff0b0b7207 */ /* 0x000fca0002800000 */
[----:B------:R-:W-:-:S05]  /*8f30*/  IMAD.IADD R11, R10, 0x1, R11 ;  /* 0x000000010a0b7824 */ /* 0x000fca00078e020b */
[----:B------:R-:W0:Y:S01]  /*8f40*/  SHFL.UP PT, R14, R11, 0x2, RZ ;  /* 0x044000000b0e7989 */ /* 0x000e2200000e00ff */
[----:B-1----:R-:W-:-:S05]  /*8f50*/  SEL R8, R8, RZ, P5 ;  /* 0x000000ff08087207 */ /* 0x002fca0002800000 */
[----:B------:R-:W-:-:S05]  /*8f60*/  IMAD.IADD R8, R8, 0x1, R9 ;  /* 0x0000000108087824 */ /* 0x000fca00078e0209 */
[----:B------:R-:W1:Y:S01]  /*8f70*/  SHFL.UP PT, R10, R8, 0x2, RZ ;  /* 0x04400000080a7989 */ /* 0x000e6200000e00ff */
[----:B------:R-:W-:Y:S02]  /*8f80*/  ISETP.NE.AND P3, PT, R8, RZ, PT ;  /* 0x000000ff0800720c */ /* 0x000fe40003f65270 */
[----:B------:R-:W-:Y:S02]  /*8f90*/  ISETP.GE.AND P5, PT, R41, 0x2, PT ;  /* 0x000000022900780c */ /* 0x000fe40003fa6270 */
[----:B0-----:R-:W-:-:S04]  /*8fa0*/  SEL R14, R14, RZ, !P3 ;  /* 0x000000ff0e0e7207 */ /* 0x001fc80005800000 */
[----:B------:R-:W-:-:S05]  /*8fb0*/  SEL R14, R14, RZ, P5 ;  /* 0x000000ff0e0e7207 */ /* 0x000fca0002800000 */
[----:B------:R-:W-:Y:S01]  /*8fc0*/  IMAD.IADD R14, R11, 0x1, R14 ;  /* 0x000000010b0e7824 */ /* 0x000fe200078e020e */
[----:B-1----:R-:W-:-:S04]  /*8fd0*/  SEL R9, R10, RZ, P5 ;  /* 0x000000ff0a097207 */ /* 0x002fc80002800000 */
[----:B------:R-:W0:Y:S01]  /*8fe0*/  SHFL.UP PT, R15, R14, 0x4, RZ ;  /* 0x048000000e0f7989 */ /* 0x000e2200000e00ff */
        /* <DEDUP_REMOVED lines=14> */
[----:B------:R-:W-:Y:S02]  /*90d0*/  SEL R14, R11, RZ, P5 ;  /* 0x000000ff0b0e7207 */ /* 0x000fe40002800000 */
[----:B-1----:R-:W-:-:S03]  /*90e0*/  SEL R9, R8, RZ, P5 ;  /* 0x000000ff08097207 */ /* 0x002fc60002800000 */
[----:B------:R-:W-:Y:S02]  /*90f0*/  IMAD.IADD R8, R15, 0x1, R14 ;  /* 0x000000010f087824 */ /* 0x000fe400078e020e */
[----:B------:R-:W-:-:S03]  /*9100*/  IMAD.IADD R9, R10, 0x1, R9 ;  /* 0x000000010a097824 */ /* 0x000fc600078e0209 */
[----:B------:R-:W0:Y:S04]  /*9110*/  SHFL.UP PT, R14, R8, 0x10, RZ ;  /* 0x06000000080e7989 */ /* 0x000e2800000e00ff */
[----:B------:R-:W1:Y:S01]  /*9120*/  SHFL.UP PT, R11, R9, 0x10, RZ ;  /* 0x06000000090b7989 */ /* 0x000e6200000e00ff */
[----:B------:R-:W-:Y:S02]  /*9130*/  ISETP.NE.AND P6, PT, R41, 0x1f, PT ;  /* 0x0000001f2900780c */ /* 0x000fe40003fc5270 */
[----:B------:R-:W-:Y:S02]  /*9140*/  ISETP.NE.AND P3, PT, R9, RZ, PT ;  /* 0x000000ff0900720c */ /* 0x000fe40003f65270 */
[----:B------:R-:W-:Y:S02]  /*9150*/  ISETP.GE.AND P5, PT, R41, 0x10, PT ;  /* 0x000000102900780c */ /* 0x000fe40003fa6270 */
[----:B0-----:R-:W-:-:S02]  /*9160*/  SEL R14, R14, RZ, !P3 ;  /* 0x000000ff0e0e7207 */ /* 0x001fc40005800000 */
[----:B-1----:R-:W-:Y:S02]  /*9170*/  SEL R10, R11, RZ, P5 ;  /* 0x000000ff0b0a7207 */ /* 0x002fe40002800000 */
[----:B------:R-:W-:-:S03]  /*9180*/  SEL R15, R14, RZ, P5 ;  /* 0x000000ff0e0f7207 */ /* 0x000fc60002800000 */
[----:B------:R-:W-:Y:S01]  /*9190*/  @!P6 LEA R45, R44, UR4, 0x3 ;  /* 0x000000042c2dec11 */ /* 0x000fe2000f8e18ff */
[----:B------:R-:W-:Y:S02]  /*91a0*/  IMAD.IADD R14, R9, 0x1, R10 ;  /* 0x00000001090e7824 */ /* 0x000fe400078e020a */
[----:B------:R-:W-:-:S05]  /*91b0*/  IMAD.IADD R15, R8, 0x1, R15 ;  /* 0x00000001080f7824 */ /* 0x000fca00078e020f */
[----:B------:R-:W-:Y:S01]  /*91c0*/  @!P6 STS.64 [R45], R14 ;  /* 0x0000000e2d00e388 */ /* 0x000fe20000000a00 */
[----:B------:R-:W-:Y:S06]  /*91d0*/  BAR.SYNC.DEFER_BLOCKING 0x0 ;  /* 0x0000000000007b1d */ /* 0x000fec0000010000 */
[----:B------:R-:W0:Y:S04]  /*91e0*/  LDS.128 R8, [UR4] ;  /* 0x00000004ff087984 */ /* 0x000e280008000c00 */
[----:B------:R-:W1:Y:S04]  /*91f0*/  LDS.128 R20, [UR4+0x10] ;  /* 0x00001004ff147984 */ /* 0x000e680008000c00 */
[----:B------:R-:W2:Y:S01]  /*9200*/  LDS.128 R24, [UR4+0x20] ;  /* 0x00002004ff187984 */ /* 0x000ea20008000c00 */
[----:B------:R-:W-:-:S02]  /*9210*/  ISETP.NE.AND P6, PT, R44, 0x2, PT ;  /* 0x000000022c00780c */ /* 0x000fc40003fc5270 */
        /* <DEDUP_REMOVED lines=9> */
[----:B------:R-:W-:Y:S02]  /*92b0*/  SEL R10, R56, RZ, !P3 ;  /* 0x000000ff380a7207 */ /* 0x000fe40005800000 */
[----:B------:R-:W-:Y:S02]  /*92c0*/  SEL R8, R11, R8, !P6 ;  /* 0x000000080b087207 */ /* 0x000fe40007000000 */
[----:B------:R-:W-:Y:S01]  /*92d0*/  SEL R9, R54, R9, !P6 ;  /* 0x0000000936097207 */ /* 0x000fe20007000000 */
[----:B------:R-:W-:Y:S01]  /*92e0*/  IMAD.IADD R10, R23, 0x1, R10 ;  /* 0x00000001170a7824 */ /* 0x000fe200078e020a */
[----:B--2---:R-:W-:Y:S01]  /*92f0*/  ISETP.NE.AND P6, PT, R24, RZ, PT ;  /* 0x000000ff1800720c */ /* 0x004fe20003fc5270 */
[----:B------:R-:W-:Y:S01]  /*9300*/  IMAD.IADD R11, R11, 0x1, R20 ;  /* 0x000000010b0b7824 */ /* 0x000fe200078e0214 */
[----:B------:R-:W-:Y:S02]  /*9310*/  ISETP.NE.AND P5, PT, R44, 0x3, PT ;  /* 0x000000032c00780c */ /* 0x000fe40003fa5270 */
[----:B------:R-:W-:-:S02]  /*9320*/  SEL R20, R10, RZ, !P6 ;  /* 0x000000ff0a147207 */ /* 0x000fc40007000000 */
[----:B------:R-:W-:Y:S01]  /*9330*/  SEL R8, R11, R8, !P5 ;  /* 0x000000080b087207 */ /* 0x000fe20006800000 */
[----:B------:R-:W-:Y:S01]  /*9340*/  IMAD.IADD R11, R22, 0x1, R11 ;  /* 0x00000001160b7824 */ /* 0x000fe200078e020b */
[----:B------:R-:W-:Y:S01]  /*9350*/  ISETP.NE.AND P3, PT, R44, 0x4, PT ;  /* 0x000000042c00780c */ /* 0x000fe20003f65270 */
[----:B------:R-:W-:Y:S01]  /*9360*/  IMAD.IADD R20, R25, 0x1, R20 ;  /* 0x0000000119147824 */ /* 0x000fe200078e0214 */
[----:B------:R-:W-:Y:S02]  /*9370*/  SEL R9, R56, R9, !P5 ;  /* 0x0000000938097207 */ /* 0x000fe40006800000 */
[----:B------:R-:W-:Y:S02]  /*9380*/  ISETP.NE.AND P5, PT, R26, RZ, PT ;  /* 0x000000ff1a00720c */ /* 0x000fe40003fa5270 */
[C---:B------:R-:W-:Y:S01]  /*9390*/  SEL R8, R11.reuse, R8, !P3 ;  /* 0x000000080b087207 */ /* 0x040fe20005800000 */
[----:B------:R-:W-:Y:S01]  /*93a0*/  IMAD.IADD R11, R11, 0x1, R24 ;  /* 0x000000010b0b7824 */ /* 0x000fe200078e0218 */
[----:B------:R-:W-:Y:S01]  /*93b0*/  SEL R9, R10, R9, !P3 ;  /* 0x000000090a097207 */ /* 0x000fe20005800000 */
[----:B------:R-:W1:Y:S01]  /*93c0*/  SHFL.UP PT, R25, R14, 0x1, RZ ;  /* 0x042000000e197989 */ /* 0x000e6200000e00ff */
[----:B------:R-:W-:-:S02]  /*93d0*/  SEL R10, R20, RZ, !P5 ;  /* 0x000000ff140a7207 */ /* 0x000fc40006800000 */
[----:B------:R-:W-:-:S03]  /*93e0*/  ISETP.NE.AND P6, PT, R44, 0x5, PT ;  /* 0x000000052c00780c */ /* 0x000fc60003fc5270 */
[----:B------:R-:W-:Y:S01]  /*93f0*/  IMAD.IADD R10, R27, 0x1, R10 ;  /* 0x000000011b0a7824 */ /* 0x000fe200078e020a */
[----:B------:R-:W-:Y:S02]  /*9400*/  SEL R8, R11, R8, !P6 ;  /* 0x000000080b087207 */ /* 0x000fe40007000000 */
[----:B------:R-:W-:Y:S02]  /*9410*/  SEL R9, R20, R9, !P6 ;  /* 0x0000000914097207 */ /* 0x000fe40007000000 */
[----:B------:R-:W-:Y:S02]  /*9420*/  ISETP.NE.AND P6, PT, R44, 0x6, PT ;  /* 0x000000062c00780c */ /* 0x000fe40003fc5270 */
[----:B0-----:R-:W-:Y:S01]  /*9430*/  ISETP.NE.AND P5, PT, R28, RZ, PT ;  /* 0x000000ff1c00720c */ /* 0x001fe20003fa5270 */
[----:B------:R-:W-:Y:S01]  /*9440*/  IMAD.IADD R11, R26, 0x1, R11 ;  /* 0x000000011a0b7824 */ /* 0x000fe200078e020b */
[C---:B------:R-:W-:Y:S01]  /*9450*/  SEL R9, R10.reuse, R9, !P6 ;  /* 0x000000090a097207 */ /* 0x040fe20007000000 */
[----:B------:R0:W2:Y:S01]  /*9460*/  SHFL.UP PT, R26, R15, 0x1, RZ ;  /* 0x042000000f1a7989 */ /* 0x0000a200000e00ff */
[----:B------:R-:W-:-:S02]  /*9470*/  SEL R10, R10, RZ, !P5 ;  /* 0x000000ff0a0a7207 */ /* 0x000fc40006800000 */
[----:B------:R-:W-:Y:S02]  /*9480*/  ISETP.GE.U32.AND P3, PT, R0, 0x20, PT ;  /* 0x000000200000780c */ /* 0x000fe40003f66070 */
[C---:B------:R-:W-:Y:S01]  /*9490*/  SEL R8, R11.reuse, R8, !P6 ;  /* 0x000000080b087207 */ /* 0x040fe20007000000 */
[----:B------:R-:W-:Y:S01]  /*94a0*/  IMAD.IADD R11, R11, 0x1, R28 ;  /* 0x000000010b0b7824 */ /* 0x000fe200078e021c */
[----:B------:R-:W-:Y:S01]  /*94b0*/  ISETP.NE.AND P5, PT, R44, 0x7, PT ;  /* 0x000000072c00780c */ /* 0x000fe20003fa5270 */
[----:B------:R-:W-:Y:S01]  /*94c0*/  IMAD.IADD R10, R29, 0x1, R10 ;  /* 0x000000011d0a7824 */ /* 0x000fe200078e020a */
[----:B------:R-:W-:Y:S02]  /*94d0*/  ISETP.NE.AND P6, PT, R30, RZ, PT ;  /* 0x000000ff1e00720c */ /* 0x000fe40003fc5270 */
[----:B------:R-:W-:Y:S02]  /*94e0*/  SEL R8, R11, R8, !P5 ;  /* 0x000000080b087207 */ /* 0x000fe40006800000 */
[----:B------:R-:W-:-:S02]  /*94f0*/  SEL R9, R10, R9, !P5 ;  /* 0x000000090a097207 */ /* 0x000fc40006800000 */
[----:B------:R-:W-:Y:S02]  /*9500*/  ISETP.NE.AND P5, PT, R41, RZ, P3 ;  /* 0x000000ff2900720c */ /* 0x000fe40001fa5270 */
[----:B------:R-:W-:Y:S02]  /*9510*/  SEL R10, R10, RZ, !P6 ;  /* 0x000000ff0a0a7207 */ /* 0x000fe40007000000 */
[----:B-1----:R-:W-:-:S04]  /*9520*/  @P3 ISETP.NE.AND P6, PT, R25, RZ, PT ;  /* 0x000000ff1900320c */ /* 0x002fc80003fc5270 */
[----:B0-----:R-:W-:Y:S02]  /*9530*/  @P3 SEL R15, R9, RZ, !P6 ;  /* 0x000000ff090f3207 */ /* 0x001fe40007000000 */
[----:B------:R-:W-:-:S03]  /*9540*/  @P3 ISETP.NE.AND P6, PT, R41, RZ, PT ;  /* 0x000000ff2900320c */ /* 0x000fc60003fc5270 */
[----:B--2---:R-:W-:Y:S01]  /*9550*/  @P5 IMAD.IADD R9, R26, 0x1, R15 ;  /* 0x000000011a095824 */ /* 0x004fe200078e020f */
[----:B------:R-:W-:Y:S01]  /*9560*/  @P3 SEL R21, R25, RZ, P6 ;  /* 0x000000ff19153207 */ /* 0x000fe20003000000 */
[----:B------:R-:W-:Y:S02]  /*9570*/  IMAD.IADD R30, R30, 0x1, R11 ;  /* 0x000000011e1e7824 */ /* 0x000fe400078e020b */
[----:B------:R-:W-:Y:S02]  /*9580*/  IMAD.IADD R31, R31, 0x1, R10 ;  /* 0x000000011f1f7824 */ /* 0x000fe400078e020a */
[----:B------:R-:W-:Y:S02]  /*9590*/  @P3 IMAD.IADD R25, R8, 0x1, R21 ;  /* 0x0000000108193824 */ /* 0x000fe400078e0215 */
[----:B------:R-:W-:Y:S01]  /*95a0*/  @P3 IMAD.MOV.U32 R26, RZ, RZ, R9 ;  /* 0x000000ffff1a3224 */ /* 0x000fe200078e0009 */
[----:B------:R-:W-:Y:S06]  /*95b0*/  @P3 BRA `(.L_x_803) ;  /* 0x0000000c00143947 */ /* 0x000fec0003800000 */
[----:B------:R-:W0:Y:S01]  /*95c0*/  LDC.64 R28, c[0x0][0x3b0] ;  /* 0x0000ec00ff1c7b82 */ /* 0x000e220000000a00 */
[----:B------:R-:W1:Y:S01]  /*95d0*/  LDCU UR5, c[0x0][0x370] ;  /* 0x00006e00ff0577ac */ /* 0x000e620008000800 */
        /* <DEDUP_REMOVED lines=12> */
.L_x_804:
[----:B------:R-:W-:Y:S05]  /*96a0*/  NANOSLEEP 0x1c2 ;  /* 0x000001c20000795d */ /* 0x000fea0003800000 */
[----:B------:R-:W-:Y:S01]  /*96b0*/  NOP ;  /* 0x0000000000007918 */ /* 0x000fe20000000000 */
.L_x_805:
[----:B--2---:R-:W-:-:S03]  /*96c0*/  IMAD.WIDE.U32 R8, R0, 0x10, RZ ;  /* 0x0000001000087825 */ /* 0x004fc600078e00ff */
[----:B------:R-:W-:Y:S02]  /*96d0*/  LOP3.LUT R15, R8, 0xfffffff0, RZ, 0x3c, !PT ;  /* 0xfffffff0080f7812 */ /* 0x000fe400078e3cff */
[----:B------:R-:W-:Y:S02]  /*96e0*/  LOP3.LUT R9, RZ, R9, RZ, 0x33, !PT ;  /* 0x00000009ff097212 */ /* 0x000fe400078e33ff */
[----:B------:R-:W-:-:S05]  /*96f0*/  IADD3 R14, P3, PT, R28, R15, RZ ;  /* 0x0000000f1c0e7210 */ /* 0x000fca0007f7e0ff */
[----:B------:R-:W-:-:S08]  /*9700*/  IMAD.X R15, R29, 0x1, R9, P3 ;  /* 0x000000011d0f7824 */ /* 0x000fd000018e0609 */
.L_x_807:
[----:B------:R-:W2:Y:S01]  /*9710*/  LD.E.128.STRONG.GPU R8, desc[UR10][R14.64+0x200] ;  /* 0x0002000a0e087980 */ /* 0x000ea2000c10fd00 */
[----:B------:R-:W-:Y:S05]  /*9720*/  YIELD ;  /* 0x0000000000007946 */ /* 0x000fea0003800000 */
[----:B------:R-:W-:Y:S01]  /*9730*/  UMOV UR5, 0xffffffff ;  /* 0xffffffff00057882 */ /* 0x000fe20000000000 */
[----:B--2---:R-:W-:-:S04]  /*9740*/  ISETP.NE.U32.AND P3, PT, R10, 0x63, PT ;  /* 0x000000630a00780c */ /* 0x004fc80003f65070 */
[----:B------:R-:W-:Y:S01]  /*9750*/  ISETP.NE.AND.EX P3, PT, R11, RZ, PT, P3 ;  /* 0x000000ff0b00720c */ /* 0x000fe20003f65330 */
[----:B------:R-:W-:-:S12]  /*9760*/  BRA.DIV UR5, `(.L_x_806) ;  /* 0x0000003205b07947 */ /* 0x000fd8000b800000 */
[----:B------:R-:W-:-:S13]  /*9770*/  VOTE.ANY P3, !P3 ;  /* 0x0000000000ff7806 */ /* 0x000fda0005860100 */
.L_x_864:
[----:B------:R-:W-:Y:S05]  /*9780*/  @P3 BRA `(.L_x_807) ;  /* 0xfffffffc00e03947 */ /* 0x000fea000383ffff */
[----:B------:R-:W-:Y:S01]  /*9790*/  UMOV UR5, 0xffffffff ;  /* 0xffffffff00057882 */ /* 0x000fe20000000000 */
[----:B------:R-:W-:-:S04]  /*97a0*/  ISETP.NE.U32.AND P5, PT, R10, 0x65, PT ;  /* 0x000000650a00780c */ /* 0x000fc80003fa5070 */
[----:B------:R-:W-:Y:S01]  /*97b0*/  ISETP.NE.AND.EX P5, PT, R11, RZ, PT, P5 ;  /* 0x000000ff0b00720c */ /* 0x000fe20003fa5350 */
[----:B------:R-:W-:-:S12]  /*97c0*/  BRA.DIV UR5, `(.L_x_808) ;  /* 0x0000003205b87947 */ /* 0x000fd8000b800000 */
[----:B------:R-:W0:Y:S01]  /*97d0*/  S2R R21, SR_GEMASK ;  /* 0x0000000000157919 */ /* 0x000e220000003c00 */
[----:B------:R-:W-:Y:S01]  /*97e0*/  VOTE.ANY R24, PT, !P5 ;  /* 0x0000000000187806 */ /* 0x000fe200068e0100 */
[C---:B------:R-:W-:Y:S01]  /*97f0*/  VIADD R14, R41.reuse, 0x2 ;  /* 0x00000002290e7836 */ /* 0x040fe20000000000 */
[----:B------:R-:W-:Y:S01]  /*9800*/  ISETP.NE.AND P5, PT, R8, RZ, PT ;  /* 0x000000ff0800720c */ /* 0x000fe20003fa5270 */
[----:B------:R-:W-:Y:S01]  /*9810*/  VIADD R45, R41, 0x10 ;  /* 0x00000010292d7836 */ /* 0x000fe20000000000 */
[----:B------:R-:W-:-:S05]  /*9820*/  LOP3.LUT R55, RZ, R0, RZ, 0x33, !PT ;  /* 0x00000000ff377212 */ /* 0x000fca00078e33ff */
[----:B------:R-:W-:Y:S01]  /*9830*/  IMAD.IADD R55, R55, 0x1, R50 ;  /* 0x0000000137377824 */ /* 0x000fe200078e0232 */
[----:B0-----:R-:W-:-:S05]  /*9840*/  LOP3.LUT R24, R24, 0x80000000, R21, 0xec, !PT ;  /* 0x8000000018187812 */ /* 0x001fca00078eec15 */
[----:B------:R-:W-:-:S05]  /*9850*/  VIADD R15, R24, 0xffffffff ;  /* 0xffffffff180f7836 */ /* 0x000fca0000000000 */
[----:B------:R-:W-:-:S04]  /*9860*/  LOP3.LUT R15, R24, R15, RZ, 0xc, !PT ;  /* 0x0000000f180f7212 */ /* 0x000fc800078e0cff */
        /* <DEDUP_REMOVED lines=8> */
[----:B------:R-:W-:Y:S01]  /*98f0*/  ISETP.GT.AND P3, PT, R14, R27, PT ;  /* 0x0000001b0e00720c */ /* 0x000fe20003f64270 */
[----:B------:R-:W-:Y:S01]  /*9900*/  VIADD R14, R41, 0x4 ;  /* 0x00000004290e7836 */ /* 0x000fe20000000000 */
[----:B------:R-:W0:Y:S01]  /*9910*/  SHFL.DOWN PT, R44, R22, 0x2, R27 ;  /* 0x08400000162c7989 */ /* 0x000e2200000e001b */
[----:B------:R-:W-:-:S05]  /*9920*/  IMAD.IADD R20, R8, 0x1, R23 ;  /* 0x0000000108147824 */ /* 0x000fca00078e0217 */
[----:B------:R-:W1:Y:S01]  /*9930*/  SHFL.DOWN PT, R23, R20, 0x2, R27 ;  /* 0x0840000014177989 */ /* 0x000e6200000e001b */
[----:B------:R-:W-:-:S04]  /*9940*/  ISETP.NE.AND P5, PT, R20, RZ, PT ;  /* 0x000000ff1400720c */ /* 0x000fc80003fa5270 */
[----:B0-----:R-:W-:-:S04]  /*9950*/  SEL R44, R44, RZ, !P5 ;  /* 0x000000ff2c2c7207 */ /* 0x001fc80006800000 */
[----:B------:R-:W-:Y:S02]  /*9960*/  SEL R9, R44, RZ, !P3 ;  /* 0x000000ff2c097207 */ /* 0x000fe40005800000 */
[----:B-1----:R-:W-:Y:S02]  /*9970*/  SEL R23, R23, RZ, !P3 ;  /* 0x000000ff17177207 */ /* 0x002fe40005800000 */
[----:B------:R-:W-:Y:S01]  /*9980*/  ISETP.GT.AND P3, PT, R14, R27, PT ;  /* 0x0000001b0e00720c */ /* 0x000fe20003f64270 */
[----:B------:R-:W-:Y:S02]  /*9990*/  IMAD.IADD R54, R22, 0x1, R9 ;  /* 0x0000000116367824 */ /* 0x000fe400078e0209 */
[----:B------:R-:W-:Y:S02]  /*99a0*/  IMAD.IADD R8, R20, 0x1, R23 ;  /* 0x0000000114087824 */ /* 0x000fe400078e0217 */
[----:B------:R-:W-:Y:S01]  /*99b0*/  VIADD R23, R41, 0x8 ;  /* 0x0000000829177836 */ /* 0x000fe20000000000 */
[----:B------:R-:W0:Y:S02]  /*99c0*/  SHFL.DOWN PT, R44, R54, 0x4, R27 ;  /* 0x08800000362c7989 */ /* 0x000e2400000e001b */
[----:B------:R-:W-:-:S02]  /*99d0*/  ISETP.NE.AND P5, PT, R8, RZ, PT ;  /* 0x000000ff0800720c */ /* 0x000fc40003fa5270 */
[----:B------:R-:W1:Y:S02]  /*99e0*/  SHFL.DOWN PT, R9, R8, 0x4, R27 ;  /* 0x0880000008097989 */ /* 0x000e6400000e001b */
[----:B0-----:R-:W-:-:S04]  /*99f0*/  SEL R44, R44, RZ, !P5 ;  /* 0x000000ff2c2c7207 */ /* 0x001fc80006800000 */
[----:B------:R-:W-:Y:S02]  /*9a00*/  SEL R15, R44, RZ, !P3 ;  /* 0x000000ff2c0f7207 */ /* 0x000fe40005800000 */
[----:B-1----:R-:W-:Y:S02]  /*9a10*/  SEL R9, R9, RZ, !P3 ;  /* 0x000000ff09097207 */ /* 0x002fe40005800000 */
[----:B------:R-:W-:Y:S01]  /*9a20*/  ISETP.GT.AND P3, PT, R23, R27, PT ;  /* 0x0000001b1700720c */ /* 0x000fe20003f64270 */
[----:B------:R-:W-:Y:S02]  /*9a30*/  IMAD.IADD R56, R54, 0x1, R15 ;  /* 0x0000000136387824 */ /* 0x000fe400078e020f */
[----:B------:R-:W-:-:S03]  /*9a40*/  IMAD.IADD R58, R8, 0x1, R9 ;  /* 0x00000001083a7824 */ /* 0x000fc600078e0209 */
[----:B------:R-:W0:Y:S02]  /*9a50*/  SHFL.DOWN PT, R44, R56, 0x8, R27 ;  /* 0x09000000382c7989 */ /* 0x000e2400000e001b */
[----:B------:R-:W-:Y:S02]  /*9a60*/  ISETP.NE.AND P5, PT, R58, RZ, PT ;  /* 0x000000ff3a00720c */ /* 0x000fe40003fa5270 */
[----:B------:R-:W1:Y:S02]  /*9a70*/  SHFL.DOWN PT, R9, R58, 0x8, R27 ;  /* 0x090000003a097989 */ /* 0x000e6400000e001b */
[----:B0-----:R-:W-:Y:S02]  /*9a80*/  SEL R44, R44, RZ, !P5 ;  /* 0x000000ff2c2c7207 */ /* 0x001fe40006800000 */
[----:B------:R-:W-:Y:S02]  /*9a90*/  ISETP.GT.AND P5, PT, R45, R27, PT ;  /* 0x0000001b2d00720c */ /* 0x000fe40003fa4270 */
[----:B------:R-:W-:-:S02]  /*9aa0*/  SEL R15, R44, RZ, !P3 ;  /* 0x000000ff2c0f7207 */ /* 0x000fc40005800000 */
[----:B-1----:R-:W-:Y:S02]  /*9ab0*/  SEL R9, R9, RZ, !P3 ;  /* 0x000000ff09097207 */ /* 0x002fe40005800000 */
[----:B------:R-:W-:Y:S01]  /*9ac0*/  ISETP.NE.U32.AND P3, PT, R10, 0x65, PT ;  /* 0x000000650a00780c */ /* 0x000fe20003f65070 */
[----:B------:R-:W-:Y:S02]  /*9ad0*/  IMAD.IADD R22, R56, 0x1, R15 ;  /* 0x0000000138167824 */ /* 0x000fe400078e020f */
[----:B------:R-:W-:Y:S01]  /*9ae0*/  IMAD.IADD R20, R58, 0x1, R9 ;  /* 0x000000013a147824 */ /* 0x000fe200078e0209 */
[----:B------:R-:W-:Y:S01]  /*9af0*/  ISETP.NE.AND.EX P3, PT, R11, RZ, PT, P3 ;  /* 0x000000ff0b00720c */ /* 0x000fe20003f65330 */
[----:B------:R-:W0:Y:S01]  /*9b00*/  LDC.64 R8, c[0x0][0x3b0] ;  /* 0x0000ec00ff087b82 */ /* 0x000e220000000a00 */
[----:B------:R-:W1:Y:S02]  /*9b10*/  SHFL.DOWN PT, R44, R22, 0x10, R27 ;  /* 0x0a000000162c7989 */ /* 0x000e6400000e001b */
[----:B------:R-:W-:-:S02]  /*9b20*/  ISETP.NE.AND P6, PT, R20, RZ, PT ;  /* 0x000000ff1400720c */ /* 0x000fc40003fc5270 */
[----:B------:R-:W2:Y:S07]  /*9b30*/  SHFL.DOWN PT, R54, R20, 0x10, R27 ;  /* 0x0a00000014367989 */ /* 0x000eae00000e001b */
[----:B------:R-:W-:Y:S02]  /*9b40*/  VOTE.ALL P3, P3 ;  /* 0x0000000000ff7806 */ /* 0x000fe40001860000 */
[----:B-1----:R-:W-:Y:S02]  /*9b50*/  SEL R44, R44, RZ, !P6 ;  /* 0x000000ff2c2c7207 */ /* 0x002fe40007000000 */
[----:B0-----:R-:W-:-:S02]  /*9b60*/  IADD3 R51, P6, PT, R8, 0x200, RZ ;  /* 0x0000020008337810 */ /* 0x001fc40007fde0ff */
[----:B--2---:R-:W-:Y:S02]  /*9b70*/  SEL R11, R54, RZ, !P5 ;  /* 0x000000ff360b7207 */ /* 0x004fe40006800000 */
[----:B------:R-:W-:Y:S01]  /*9b80*/  SEL R15, R44, RZ, !P5 ;  /* 0x000000ff2c0f7207 */ /* 0x000fe20006800000 */
[----:B------:R-:W-:Y:S02]  /*9b90*/  IMAD.X R50, RZ, RZ, R9, P6 ;  /* 0x000000ffff327224 */ /* 0x000fe400030e0609 */
[----:B------:R-:W-:Y:S02]  /*9ba0*/  IMAD.IADD R20, R20, 0x1, R11 ;  /* 0x0000000114147824 */ /* 0x000fe400078e020b */
[----:B------:R-:W-:-:S07]  /*9bb0*/  IMAD.IADD R22, R22, 0x1, R15 ;  /* 0x0000000116167824 */ /* 0x000fce00078e020f */
.L_x_878:
[----:B------:R-:W-:Y:S05]  /*9bc0*/  @!P3 BRA `(.L_x_809) ;  /* 0x00000004002cb947 */ /* 0x000fea0003800000 */
.L_x_813:
[----:B------:R-:W-:Y:S02]  /*9bd0*/  IMAD.MOV.U32 R8, RZ, RZ, R51 ;  /* 0x000000ffff087224 */ /* 0x000fe400078e0033 */
[----:B------:R-:W-:Y:S02]  /*9be0*/  IMAD.MOV.U32 R9, RZ, RZ, R50 ;  /* 0x000000ffff097224 */ /* 0x000fe400078e0032 */
[----:B------:R-:W-:-:S07]  /*9bf0*/  IMAD.WIDE R14, R55, 0x10, R8 ;  /* 0x00000010370e7825 */ /* 0x000fce00078e0208 */
.L_x_811:
[----:B------:R-:W2:Y:S01]  /*9c00*/  LD.E.128.STRONG.GPU R8, desc[UR10][R14.64+-0x200] ;  /* 0xfffe000a0e087980 */ /* 0x000ea2000c10fd00 */
[----:B------:R-:W-:Y:S05]  /*9c10*/  YIELD ;  /* 0x0000000000007946 */ /* 0x000fea0003800000 */
[----:B------:R-:W-:Y:S01]  /*9c20*/  UMOV UR5, 0xffffffff ;  /* 0xffffffff00057882 */ /* 0x000fe20000000000 */
[----:B--2---:R-:W-:-:S04]  /*9c30*/  ISETP.NE.U32.AND P3, PT, R10, 0x63, PT ;  /* 0x000000630a00780c */ /* 0x004fc80003f65070 */
[----:B------:R-:W-:Y:S01]  /*9c40*/  ISETP.NE.AND.EX P3, PT, R11, RZ, PT, P3 ;  /* 0x000000ff0b00720c */ /* 0x000fe20003f65330 */
[----:B------:R-:W-:-:S12]  /*9c50*/  BRA.DIV UR5, `(.L_x_810) ;  /* 0x0000003605587947 */ /* 0x000fd8000b800000 */
[----:B------:R-:W-:-:S13]  /*9c60*/  VOTE.ANY P3, !P3 ;  /* 0x0000000000ff7806 */ /* 0x000fda0005860100 */
.L_x_881:
[----:B------:R-:W-:Y:S05]  /*9c70*/  @P3 BRA `(.L_x_811) ;  /* 0xfffffffc00e03947 */ /* 0x000fea000383ffff */
[----:B------:R-:W-:Y:S01]  /*9c80*/  UMOV UR5, 0xffffffff ;  /* 0xffffffff00057882 */ /* 0x000fe20000000000 */
[----:B------:R-:W-:-:S04]  /*9c90*/  ISETP.NE.U32.AND P5, PT, R10, 0x65, PT ;  /* 0x000000650a00780c */ /* 0x000fc80003fa5070 */
[----:B------:R-:W-:Y:S01]  /*9ca0*/  ISETP.NE.AND.EX P5, PT, R11, RZ, PT, P5 ;  /* 0x000000ff0b00720c */ /* 0x000fe20003fa5350 */
[----:B------:R-:W-:-:S12]  /*9cb0*/  BRA.DIV UR5, `(.L_x_812) ;  /* 0x0000003605607947 */ /* 0x000fd8000b800000 */
[----:B------:R-:W-:Y:S01]  /*9cc0*/  VOTE.ANY R24, PT, !P5 ;  /* 0x0000000000187806 */ /* 0x000fe200068e0100 */
[----:B------:R-:W-:Y:S01]  /*9cd0*/  VIADD R14, R41, 0x2 ;  /* 0x00000002290e7836 */ /* 0x000fe20000000000 */
[----:B------:R-:W-:Y:S01]  /*9ce0*/  ISETP.NE.AND P5, PT, R8, RZ, PT ;  /* 0x000000ff0800720c */ /* 0x000fe20003fa5270 */
[----:B------:R-:W-:Y:S01]  /*9cf0*/  VIADD R55, R55, 0xffffffe0 ;  /* 0xffffffe037377836 */ /* 0x000fe20000000000 */
[----:B------:R-:W-:-:S05]  /*9d00*/  LOP3.LUT R24, R24, 0x80000000, R21, 0xec, !PT ;  /* 0x8000000018187812 */ /* 0x000fca00078eec15 */
[----:B------:R-:W-:-:S05]  /*9d10*/  VIADD R15, R24, 0xffffffff ;  /* 0xffffffff180f7836 */ /* 0x000fca0000000000 */
[----:B------:R-:W-:-:S04]  /*9d20*/  LOP3.LUT R15, R24, R15, RZ, 0xc, !PT ;  /* 0x0000000f180f7212 */ /* 0x000fc800078e0cff */
[----:B------:R-:W0:Y:S02]  /*9d30*/  POPC R27, R15 ;  /* 0x0000000f001b7309 */ /* 0x000e240000000000 */
[----:B0-----:R-:W0:Y:S01]  /*9d40*/  SHFL.DOWN PT, R44, R9, 0x1, R27 ;  /* 0x08200000092c7989 */ /* 0x001e2200000e001b */
[-C--:B------:R-:W-:Y:S02]  /*9d50*/  ISETP.GE.AND P3, PT, R41, R27.reuse, PT ;  /* 0x0000001b2900720c */ /* 0x080fe40003f66270 */
[----:B------:R-:W-:Y:S01]  /*9d60*/  ISETP.GT.AND P6, PT, R45, R27, PT ;  /* 0x0000001b2d00720c */ /* 0x000fe20003fc4270 */
        /* <DEDUP_REMOVED lines=9> */
[----:B------:R-:W-:Y:S01]  /*9e00*/  ISETP.NE.AND P5, PT, R56, RZ, PT ;  /* 0x000000ff3800720c */ /* 0x000fe20003fa5270 */
[----:B------:R-:W1:Y:S03]  /*9e10*/  SHFL.DOWN PT, R9, R56, 0x2, R27 ;  /* 0x0840000038097989 */ /* 0x000e6600000e001b */
[----:B0-----:R-:W-:-:S04]  /*9e20*/  SEL R44, R44, RZ, !P5 ;  /* 0x000000ff2c2c7207 */ /* 0x001fc80006800000 */
[----:B------:R-:W-:Y:S02]  /*9e30*/  SEL R15, R44, RZ, !P3 ;  /* 0x000000ff2c0f7207 */ /* 0x000fe40005800000 */
[----:B-1----:R-:W-:-:S03]  /*9e40*/  SEL R9, R9, RZ, !P3 ;  /* 0x000000ff09097207 */ /* 0x002fc60005800000 */
[----:B------:R-:W-:Y:S01]  /*9e50*/  IMAD.IADD R8, R54, 0x1, R15 ;  /* 0x0000000136087824 */ /* 0x000fe200078e020f */
[----:B------:R-:W-:Y:S01]  /*9e60*/  ISETP.GT.AND P3, PT, R14, R27, PT ;  /* 0x0000001b0e00720c */ /* 0x000fe20003f64270 */
[----:B------:R-:W-:-:S03]  /*9e70*/  IMAD.IADD R58, R56, 0x1, R9 ;  /* 0x00000001383a7824 */ /* 0x000fc600078e0209 */
[----:B------:R-:W0:Y:S02]  /*9e80*/  SHFL.DOWN PT, R44, R8, 0x4, R27 ;  /* 0x08800000082c7989 */ /* 0x000e2400000e001b */
[----:B------:R-:W-:Y:S02]  /*9e90*/  ISETP.NE.AND P5, PT, R58, RZ, PT ;  /* 0x000000ff3a00720c */ /* 0x000fe40003fa5270 */
        /* <DEDUP_REMOVED lines=10> */
[----:B0-----:R-:W-:-:S04]  /*9f40*/  SEL R44, R44, RZ, !P5 ;  /* 0x000000ff2c2c7207 */ /* 0x001fc80006800000 */
[----:B------:R-:W-:Y:S02]  /*9f50*/  SEL R15, R44, RZ, !P3 ;  /* 0x000000ff2c0f7207 */ /* 0x000fe40005800000 */
[----:B-1----:R-:W-:Y:S02]  /*9f60*/  SEL R9, R9, RZ, !P3 ;  /* 0x000000ff09097207 */ /* 0x002fe40005800000 */
[----:B------:R-:W-:Y:S01]  /*9f70*/  ISETP.NE.U32.AND P3, PT, R10, 0x65, PT ;  /* 0x000000650a00780c */ /* 0x000fe20003f65070 */
[----:B------:R-:W-:Y:S02]  /*9f80*/  IMAD.IADD R8, R54, 0x1, R15 ;  /* 0x0000000136087824 */ /* 0x000fe400078e020f */
[----:B------:R-:W-:Y:S01]  /*9f90*/  IMAD.IADD R9, R56, 0x1, R9 ;  /* 0x0000000138097824 */ /* 0x000fe200078e0209 */
[----:B------:R-:W-:Y:S02]  /*9fa0*/  ISETP.NE.AND.EX P3, PT, R11, RZ, PT, P3 ;  /* 0x000000ff0b00720c */ /* 0x000fe40003f65330 */
[----:B------:R-:W0:Y:S02]  /*9fb0*/  SHFL.DOWN PT, R44, R8, 0x10, R27 ;  /* 0x0a000000082c7989 */ /* 0x000e2400000e001b */
[----:B------:R-:W-:-:S02]  /*9fc0*/  ISETP.NE.AND P5, PT, R9, RZ, PT ;  /* 0x000000ff0900720c */ /* 0x000fc40003fa5270 */
[----:B------:R-:W1:Y:S07]  /*9fd0*/  SHFL.DOWN PT, R54, R9, 0x10, R27 ;  /* 0x0a00000009367989 */ /* 0x000e6e00000e001b */
[----:B------:R-:W-:Y:S02]  /*9fe0*/  VOTE.ALL P3, P3 ;  /* 0x0000000000ff7806 */ /* 0x000fe40001860000 */
[----:B0-----:R-:W-:Y:S02]  /*9ff0*/  SEL R44, R44, RZ, !P5 ;  /* 0x000000ff2c2c7207 */ /* 0x001fe40006800000 */
[----:B------:R-:W-:-:S02]  /*a000*/  ISETP.NE.AND P5, PT, R20, RZ, PT ;  /* 0x000000ff1400720c */ /* 0x000fc40003fa5270 */
[----:B------:R-:W-:Y:S02]  /*a010*/  SEL R11, R44, RZ, !P6 ;  /* 0x000000ff2c0b7207 */ /* 0x000fe40007000000 */
[----:B-1----:R-:W-:-:S03]  /*a020*/  SEL R54, R54, RZ, !P6 ;  /* 0x000000ff36367207 */ /* 0x002fc60007000000 */
[----:B------:R-:W-:Y:S01]  /*a030*/  IMAD.IADD R11, R8, 0x1, R11 ;  /* 0x00000001080b7824 */ /* 0x000fe200078e020b */
[----:B------:R-:W-:-:S04]  /*a040*/  IADD3 R20, PT, PT, R9, R54, R20 ;  /* 0x0000003609147210 */ /* 0x000fc80007ffe014 */
[----:B------:R-:W-:-:S05]  /*a050*/  SEL R11, R11, RZ, !P5 ;  /* 0x000000ff0b0b7207 */ /* 0x000fca0006800000 */
[----:B------:R-:W-:-:S07]  /*a060*/  IMAD.IADD R22, R11, 0x1, R22 ;  /* 0x000000010b167824 */ /* 0x000fce00078e0216 */
.L_x_895:
[----:B------:R-:W-:Y:S05]  /*a070*/  @P3 BRA `(.L_x_813) ;  /* 0xfffffff800d43947 */ /* 0x000fea000383ffff */
.L_x_809:
        /* <DEDUP_REMOVED lines=21> */
.L_x_815:
[----:B------:R-:W-:Y:S05]  /*a1d0*/  BSYNC.RECONVERGENT B0 ;  /* 0x0000000000007941 */ /* 0x000fea0003800200 */
.L_x_814:
[----:B------:R0:W-:Y:S01]  /*a1e0*/  @!P5 STS.64 [R14+0x48], R20 ;  /* 0x000048140e00d388 */ /* 0x0001e20000000a00 */
[----:B------:R-:W-:Y:S02]  /*a1f0*/  @!P5 IMAD.MOV.U32 R25, RZ, RZ, R20 ;  /* 0x000000ffff19d224 */ /* 0x000fe400078e0014 */
[----:B------:R-:W-:-:S07]  /*a200*/  @!P5 IMAD.MOV.U32 R26, RZ, RZ, R22 ;  /* 0x000000ffff1ad224 */ /* 0x000fce00078e0016 */
.L_x_803:
[----:B------:R-:W-:Y:S05]  /*a210*/  WARPSYNC.ALL ;  /* 0x0000000000007948 */ /* 0x000fea0003800000 */
[C---:B------:R-:W-:Y:S01]  /*a220*/  ISETP.NE.AND P5, PT, R0.reuse, RZ, PT ;  /* 0x000000ff0000720c */ /* 0x040fe20003fa5270 */
[----:B------:R-:W2:Y:S08]  /*a230*/  S2UR UR5, SR_CgaCtaId ;  /* 0x00000000000579c3 */ /* 0x000eb00000008800 */
[----:B------:R-:W-:Y:S04]  /*a240*/  BAR.SYNC.DEFER_BLOCKING 0x0 ;  /* 0x0000000000007b1d */ /* 0x000fe80000010000 */
[----:B------:R-:W-:Y:S01]  /*a250*/  @P5 ISETP.NE.AND P6, PT, R25, RZ, PT ;  /* 0x000000ff1900520c */ /* 0x000fe20003fc5270 */
[----:B0-----:R-:W-:Y:S01]  /*a260*/  IMAD R21, R0, 0x9, RZ ;  /* 0x0000000900157824 */ /* 0x001fe200078e02ff */
[----:B------:R-:W-:-:S02]  /*a270*/  ISETP.NE.U32.AND P4, PT, R34, R52, PT ;  /* 0x000000342200720c */ /* 0x000fc40003f85070 */
[----:B------:R-:W-:Y:S01]  /*a280*/  ISETP.NE.U32.AND P3, PT, R52, R48, PT ;  /* 0x000000303400720c */ /* 0x000fe20003f65070 */
[----:B------:R-:W-:Y:S01]  /*a290*/  UMOV UR4, 0x400 ;  /* 0x0000040000047882 */ /* 0x000fe20000000000 */
[----:B------:R-:W-:Y:S01]  /*a2a0*/  ISETP.NE.AND.EX P4, PT, R35, R53, PT, P4 ;  /* 0x000000352300720c */ /* 0x000fe20003f85340 */
[----:B-1----:R-:W-:Y:S01]  /*a2b0*/  VIADD R23, R21, 0x6 ;  /* 0x0000000615177836 */ /* 0x002fe20000000000 */
[----:B------:R-:W-:Y:S01]  /*a2c0*/  BSSY.RECONVERGENT B0, `(.L_x_816) ;  /* 0x000017a000007945 */ /* 0x000fe20003800200 */
[----:B--2---:R-:W-:-:S09]  /*a2d0*/  ULEA UR4, UR5, UR4, 0x18 ;  /* 0x0000000405047291 */ /* 0x004fd2000f8ec0ff */
[----:B------:R-:W0:Y:S04]  /*a2e0*/  @P5 LDS.64 R8, [UR4+0x48] ;  /* 0x00004804ff085984 */ /* 0x000e280008000a00 */
[----:B------:R-:W1:Y:S01]  /*a2f0*/  LDS.64 R14, [UR4+0x70] ;  /* 0x00007004ff0e7984 */ /* 0x000e620008000a00 */
[----:B0-----:R-:W-:Y:S01]  /*a300*/  @P5 SEL R9, R9, RZ, !P6 ;  /* 0x000000ff09095207 */ /* 0x001fe20007000000 */
[----:B------:R-:W-:Y:S01]  /*a310*/  @P5 IMAD.IADD R8, R25, 0x1, R8 ;  /* 0x0000000119085824 */ /* 0x000fe200078e0208 */
[----:B------:R-:W-:Y:S02]  /*a320*/  ISETP.NE.AND.EX P6, PT, R53, R49, PT, P3 ;  /* 0x000000313500720c */ /* 0x000fe40003fc5330 */
[----:B------:R-:W-:Y:S01]  /*a330*/  ISETP.EQ.OR P3, PT, R21, R2, P4 ;  /* 0x000000021500720c */ /* 0x000fe20002762670 */
[----:B------:R-:W-:-:S02]  /*a340*/  @P5 IMAD.IADD R26, R26, 0x1, R9 ;  /* 0x000000011a1a5824 */ /* 0x000fc400078e0209 */
[----:B------:R-:W-:Y:S01]  /*a350*/  VIADD R9, R21, 0x1 ;  /* 0x0000000115097836 */ /* 0x000fe20000000000 */
[----:B------:R-:W-:Y:S01]  /*a360*/  SEL R20, RZ, 0x1, !P3 ;  /* 0x00000001ff147807 */ /* 0x000fe20005800000 */
[----:B------:R-:W-:Y:S01]  /*a370*/  @P5 IMAD.MOV.U32 R25, RZ, RZ, R8 ;  /* 0x000000ffff195224 */ /* 0x000fe200078e0008 */
[----:B------:R-:W-:Y:S02]  /*a380*/  SEL R24, R26, RZ, !P3 ;  /* 0x000000ff1a187207 */ /* 0x000fe40005800000 */
[----:B------:R-:W-:Y:S01]  /*a390*/  ISETP.EQ.OR P4, PT, R9, R2, P6 ;  /* 0x000000020900720c */ /* 0x000fe20003782670 */
[----:B------:R-:W-:Y:S01]  /*a3a0*/  VIADD R9, R21, 0x2 ;  /* 0x0000000215097836 */ /* 0x000fe20000000000 */
[----:B------:R-:W-:Y:S01]  /*a3b0*/  ISETP.NE.U32.AND P6, PT, R48, R46, PT ;  /* 0x0000002e3000720c */ /* 0x000fe20003fc5070 */
[----:B------:R-:W-:Y:S02]  /*a3c0*/  IMAD.IADD R24, R3, 0x1, R24 ;  /* 0x0000000103187824 */ /* 0x000fe400078e0218 */
[C---:B------:R-:W-:Y:S01]  /*a3d0*/  VIADD R10, R20.reuse, 0x1 ;  /* 0x00000001140a7836 */ /* 0x040fe20000000000 */
[----:B------:R-:W-:Y:S01]  /*a3e0*/  ISETP.NE.AND.EX P3, PT, R49, R47, PT, P6 ;  /* 0x0000002f3100720c */ /* 0x000fe20003f65360 */
[----:B------:R-:W-:Y:S01]  /*a3f0*/  IMAD.IADD R41, R20, 0x1, R25 ;  /* 0x0000000114297824 */ /* 0x000fe200078e0219 */
[----:B------:R-:W-:-:S02]  /*a400*/  SEL R3, R24, RZ, !P4 ;  /* 0x000000ff18037207 */ /* 0x000fc40006000000 */
[----:B------:R-:W-:Y:S02]  /*a410*/  ISETP.EQ.OR P3, PT, R9, R2, P3 ;  /* 0x000000020900720c */ /* 0x000fe40001f62670 */
[----:B------:R-:W-:Y:S01]  /*a420*/  ISETP.NE.U32.AND P6, PT, R12, R6, PT ;  /* 0x000000060c00720c */ /* 0x000fe20003fc5070 */
[----:B------:R-:W-:Y:S02]  /*a430*/  IMAD.IADD R58, R4, 0x1, R3 ;  /* 0x00000001043a7824 */ /* 0x000fe400078e0203 */
[----:B------:R-:W-:Y:S01]  /*a440*/  @!P4 IMAD.MOV R10, RZ, RZ, R20 ;  /* 0x000000ffff0ac224 */ /* 0x000fe200078e0214 */
[----:B------:R-:W-:Y:S02]  /*a450*/  ISETP.NE.U32.AND P4, PT, R16, R12, PT ;  /* 0x0000000c1000720c */ /* 0x000fe40003f85070 */
[----:B------:R-:W-:Y:S01]  /*a460*/  SEL R4, R58, RZ, !P3 ;  /* 0x000000ff3a047207 */ /* 0x000fe20005800000 */
[----:B------:R-:W-:Y:S01]  /*a470*/  IMAD.IADD R27, R25, 0x1, R10 ;  /* 0x00000001191b7824 */ /* 0x000fe200078e020a */
[----:B------:R-:W-:-:S03]  /*a480*/  ISETP.NE.AND.EX P4, PT, R17, R13, PT, P4 ;  /* 0x0000000d1100720c */ /* 0x000fc60003f85340 */
[----:B------:R-:W-:Y:S01]  /*a490*/  IMAD.IADD R5, R5, 0x1, R4 ;  /* 0x0000000105057824 */ /* 0x000fe200078e0204 */
[----:B------:R-:W-:Y:S01]  /*a4a0*/  ISETP.EQ.OR P5, PT, R23, R2, P4 ;  /* 0x000000021700720c */ /* 0x000fe200027a2670 */
[----:B------:R-:W-:Y:S01]  /*a4b0*/  VIADD R3, R27, 0x1 ;  /* 0x000000011b037836 */ /* 0x000fe20000000000 */
[----:B------:R-:W-:Y:S01]  /*a4c0*/  ISETP.NE.AND.EX P4, PT, R13, R7, PT, P6 ;  /* 0x000000070d00720c */ /* 0x000fe20003f85360 */
[----:B------:R-:W-:Y:S01]  /*a4d0*/  @!P3 IMAD.MOV R3, RZ, RZ, R27 ;  /* 0x000000ffff03b224 */ /* 0x000fe200078e021b */
[----:B------:R-:W-:Y:S02]  /*a4e0*/  SEL R9, R5, RZ, !P2 ;  /* 0x000000ff05097207 */ /* 0x000fe40005000000 */
[----:B-1----:R-:W-:Y:S01]  /*a4f0*/  ISETP.GE.AND P6, PT, R15, 0x101, PT ;  /* 0x000001010f00780c */ /* 0x002fe20003fc6270 */
[----:B------:R-:W-:Y:S02]  /*a500*/  VIADD R4, R3, 0x1 ;  /* 0x0000000103047836 */ /* 0x000fe40000000000 */
[----:B------:R-:W-:-:S02]  /*a510*/  IMAD.IADD R36, R36, 0x1, R9 ;  /* 0x0000000124247824 */ /* 0x000fc400078e0209 */
[----:B------:R-:W0:Y:S01]  /*a520*/  LDS R9, [UR4+0x6c] ;  /* 0x00006c04ff097984 */ /* 0x000e220008000800 */
[----:B------:R-:W-:Y:S02]  /*a530*/  @!P2 IMAD.MOV R4, RZ, RZ, R3 ;  /* 0x000000ffff04a224 */ /* 0x000fe400078e0203 */
[----:B------:R-:W-:Y:S02]  /*a540*/  SEL R10, R36, RZ, !P1 ;  /* 0x000000ff240a7207 */ /* 0x000fe40004800000 */
[----:B------:R-:W-:Y:S02]  /*a550*/  VIADD R8, R4, 0x1 ;  /* 0x0000000104087836 */ /* 0x000fe40000000000 */
[----:B------:R-:W-:Y:S02]  /*a560*/  @!P1 IMAD.MOV R8, RZ, RZ, R4 ;  /* 0x000000ffff089224 */ /* 0x000fe400078e0204 */
[----:B------:R-:W-:Y:S02]  /*a570*/  IMAD.IADD R37, R37, 0x1, R10 ;  /* 0x0000000125257824 */ /* 0x000fe400078e020a */
[----:B------:R-:W-:-:S02]  /*a580*/  VIADD R10, R8, 0x1 ;  /* 0x00000001080a7836 */ /* 0x000fc40000000000 */
[----:B------:R-:W-:Y:S01]  /*a590*/  @!P0 IMAD.MOV R10, RZ, RZ, R8 ;  /* 0x000000ffff0a8224 */ /* 0x000fe200078e0208 */
[----:B------:R-:W-:-:S05]  /*a5a0*/  SEL R11, R37, RZ, !P0 ;  /* 0x000000ff250b7207 */ /* 0x000fca0004000000 */
[----:B------:R-:W-:Y:S02]  /*a5b0*/  IMAD.IADD R54, R38, 0x1, R11 ;  /* 0x0000000126367824 */ /* 0x000fe400078e020b */
[----:B------:R-:W-:-:S03]  /*a5c0*/  VIADD R11, R21, 0x7 ;  /* 0x00000007150b7836 */ /* 0x000fc60000000000 */
[----:B------:R-:W-:Y:S02]  /*a5d0*/  SEL R56, R54, RZ, !P5 ;  /* 0x000000ff36387207 */ /* 0x000fe40006800000 */
[----:B------:R-:W-:Y:S01]  /*a5e0*/  ISETP.EQ.OR P4, PT, R11, R2, P4 ;  /* 0x000000020b00720c */ /* 0x000fe20002782670 */
[----:B------:R-:W-:Y:S02]  /*a5f0*/  VIADD R11, R10, 0x1 ;  /* 0x000000010a0b7836 */ /* 0x000fe40000000000 */
[----:B------:R-:W-:Y:S02]  /*a600*/  IMAD.IADD R56, R39, 0x1, R56 ;  /* 0x0000000127387824 */ /* 0x000fe400078e0238 */
[----:B------:R-:W-:-:S03]  /*a610*/  @!P5 IMAD.MOV R11, RZ, RZ, R10 ;  /* 0x000000ffff0bd224 */ /* 0x000fc600078e020a */
[----:B------:R-:W-:Y:S01]  /*a620*/  SEL R57, R56, RZ, !P4 ;  /* 0x000000ff38397207 */ /* 0x000fe20006000000 */
[----:B------:R-:W-:-:S04]  /*a630*/  VIADD R55, R11, 0x1 ;  /* 0x000000010b377836 */ /* 0x000fc80000000000 */
[----:B------:R-:W-:Y:S02]  /*a640*/  IMAD.IADD R57, R40, 0x1, R57 ;  /* 0x0000000128397824 */ /* 0x000fe400078e0239 */
[----:B------:R-:W-:Y:S01]  /*a650*/  @!P4 IMAD.MOV R55, RZ, RZ, R11 ;  /* 0x000000ffff37c224 */ /* 0x000fe200078e020b */
[----:B0-----:R-:W-:Y:S06]  /*a660*/  @!P6 BRA `(.L_x_817) ;  /* 0x0000000c00f4e947 */ /* 0x001fec0003800000 */
[----:B------:R-:W0:Y:S01]  /*a670*/  LDS R20, [UR4+0x64] ;  /* 0x00006404ff147984 */ /* 0x000e220008000800 */
[----:B------:R-:W-:Y:S01]  /*a680*/  BAR.SYNC.DEFER_BLOCKING 0x0 ;  /* 0x0000000000007b1d */ /* 0x000fe20000010000 */
[----:B------:R-:W-:Y:S01]  /*a690*/  ISETP.NE.U32.AND P6, PT, R34, R52, PT ;  /* 0x000000342200720c */ /* 0x000fe20003fc5070 */
[----:B------:R-:W-:-:S03]  /*a6a0*/  IMAD.MOV.U32 R23, RZ, RZ, 0x9 ;  /* 0x00000009ff177424 */ /* 0x000fc600078e00ff */
[----:B------:R-:W-:-:S04]  /*a6b0*/  ISETP.NE.AND.EX P6, PT, R35, R53, PT, P6 ;  /* 0x000000352300720c */ /* 0x000fc80003fc5360 */
[----:B------:R-:W-:Y:S01]  /*a6c0*/  ISETP.NE.AND P6, PT, R21, R2, !P6 ;  /* 0x000000021500720c */ /* 0x000fe200077c5270 */
[CC--:B------:R-:W-:Y:S02]  /*a6d0*/  IMAD R21, R0.reuse, R23.reuse, 0x1 ;  /* 0x0000000100157424 */ /* 0x0c0fe400078e0217 */
[----:B------:R-:W-:-:S10]  /*a6e0*/  IMAD R23, R0, R23, 0x8 ;  /* 0x0000000800177424 */ /* 0x000fd400078e0217 */
        /* <DEDUP_REMOVED lines=11> */
[----:B------:R0:W-:Y:S01]  /*a7a0*/  @!P6 STS [R25+0x8], R26 ;  /* 0x0000081a1900e388 */ /* 0x0001e20000000800 */
[----:B------:R-:W-:-:S04]  /*a7b0*/  ISETP.NE.U32.AND P6, PT, R52, R48, PT ;  /* 0x000000303400720c */ /* 0x000fc80003fc5070 */
[----:B------:R-:W-:-:S04]  /*a7c0*/  ISETP.NE.AND.EX P6, PT, R53, R49, PT, P6 ;  /* 0x000000313500720c */ /* 0x000fc80003fc5360 */
[----:B------:R-:W-:Y:S02]  /*a7d0*/  ISETP.NE.AND P6, PT, R21, R2, !P6 ;  /* 0x000000021500720c */ /* 0x000fe400077c5270 */
[----:B------:R-:W-:Y:S01]  /*a7e0*/  @P1 LEA R21, R4, UR4, 0x4 ;  /* 0x0000000404151c11 */ /* 0x000fe2000f8e20ff */
[----:B------:R-:W-:Y:S01]  /*a7f0*/  @P4 IMAD.IADD R4, R11, 0x1, -R20 ;  /* 0x000000010b044824 */ /* 0x000fe200078e0a14 */
[----:B------:R-:W-:-:S09]  /*a800*/  @P5 LEA R11, R10, UR4, 0x4 ;  /* 0x000000040a0b5c11 */ /* 0x000fd2000f8e20ff */
[----:B------:R-:W-:-:S05]  /*a810*/  @!P6 IMAD.IADD R41, R41, 0x1, -R20 ;  /* 0x000000012929e824 */ /* 0x000fca00078e0a14 */
[----:B------:R-:W-:-:S05]  /*a820*/  @!P6 LEA R41, R41, UR4, 0x4 ;  /* 0x000000042929ec11 */ /* 0x000fca000f8e20ff */
[----:B------:R0:W-:Y:S04]  /*a830*/  @!P6 STS.64 [R41], R52 ;  /* 0x000000342900e388 */ /* 0x0001e80000000a00 */
[----:B------:R0:W-:Y:S01]  /*a840*/  @!P6 STS [R41+0x8], R24 ;  /* 0x000008182900e388 */ /* 0x0001e20000000800 */
[----:B------:R-:W-:-:S03]  /*a850*/  ISETP.NE.U32.AND P6, PT, R6, R32, PT ;  /* 0x000000200600720c */ /* 0x000fc60003fc5070 */
[----:B------:R0:W-:Y:S01]  /*a860*/  @P3 STS.64 [R27], R48 ;  /* 0x000000301b003388 */ /* 0x0001e20000000a00 */
[----:B------:R-:W-:-:S03]  /*a870*/  ISETP.NE.AND.EX P6, PT, R7, R33, PT, P6 ;  /* 0x000000210700720c */ /* 0x000fc60003fc5360 */
[----:B------:R0:W-:Y:S01]  /*a880*/  @P3 STS [R27+0x8], R58 ;  /* 0x0000083a1b003388 */ /* 0x0001e20000000800 */
[----:B------:R-:W-:Y:S02]  /*a890*/  ISETP.NE.AND P6, PT, R23, R2, !P6 ;  /* 0x000000021700720c */ /* 0x000fe400077c5270 */
[----:B------:R-:W-:Y:S01]  /*a8a0*/  @P4 LEA R23, R4, UR4, 0x4 ;  /* 0x0000000404174c11 */ /* 0x000fe2000f8e20ff */
[----:B------:R0:W-:Y:S04]  /*a8b0*/  @P2 STS.64 [R3], R46 ;  /* 0x0000002e03002388 */ /* 0x0001e80000000a00 */
[----:B------:R0:W-:Y:S04]  /*a8c0*/  @P2 STS [R3+0x8], R5 ;  /* 0x0000080503002388 */ /* 0x0001e80000000800 */
[----:B------:R0:W-:Y:S02]  /*a8d0*/  @P1 STS.64 [R21], R42 ;  /* 0x0000002a15001388 */ /* 0x0001e40000000a00 */
[----:B------:R-:W-:-:S02]  /*a8e0*/  @!P6 IMAD.IADD R55, R55, 0x1, -R20 ;  /* 0x000000013737e824 */ /* 0x000fc400078e0a14 */
[----:B------:R0:W-:Y:S03]  /*a8f0*/  @P1 STS [R21+0x8], R36 ;  /* 0x0000082415001388 */ /* 0x0001e60000000800 */
[----:B------:R-:W-:Y:S01]  /*a900*/  @!P6 LEA R55, R55, UR4, 0x4 ;  /* 0x000000043737ec11 */ /* 0x000fe2000f8e20ff */
[----:B------:R0:W-:Y:S04]  /*a910*/  @P0 STS.64 [R8], R18 ;  /* 0x0000001208000388 */ /* 0x0001e80000000a00 */
[----:B------:R0:W-:Y:S01]  /*a920*/  @P0 STS [R8+0x8], R37 ;  /* 0x0000082508000388 */ /* 0x0001e20000000800 */
[----:B------:R-:W-:-:S03]  /*a930*/  ISETP.GE.AND P0, PT, R0, R15, PT ;  /* 0x0000000f0000720c */ /* 0x000fc60003f06270 */
[----:B------:R0:W-:Y:S04]  /*a940*/  @P5 STS.64 [R11], R16 ;  /* 0x000000100b005388 */ /* 0x0001e80000000a00 */
[----:B------:R0:W-:Y:S04]  /*a950*/  @P5 STS [R11+0x8], R54 ;  /* 0x000008360b005388 */ /* 0x0001e80000000800 */
[----:B------:R0:W-:Y:S04]  /*a960*/  @P4 STS.64 [R23], R12 ;  /* 0x0000000c17004388 */ /* 0x0001e80000000a00 */
[----:B------:R0:W-:Y:S04]  /*a970*/  @P4 STS [R23+0x8], R56 ;  /* 0x0000083817004388 */ /* 0x0001e80000000800 */
[----:B------:R0:W-:Y:S04]  /*a980*/  @!P6 STS.64 [R55], R6 ;  /* 0x000000063700e388 */ /* 0x0001e80000000a00 */
[----:B------:R0:W-:Y:S01]  /*a990*/  @!P6 STS [R55+0x8], R57 ;  /* 0x000008393700e388 */ /* 0x0001e20000000800 */
[----:B------:R-:W-:Y:S06]  /*a9a0*/  BAR.SYNC.DEFER_BLOCKING 0x0 ;  /* 0x0000000000007b1d */ /* 0x000fec0000010000 */
[----:B------:R-:W-:Y:S05]  /*a9b0*/  @P0 BRA `(.L_x_818) ;  /* 0x0000001000280947 */ /* 0x000fea0003800000 */
[----:B------:R-:W-:Y:S01]  /*a9c0*/  LOP3.LUT R4, RZ, R0, RZ, 0x33, !PT ;  /* 0x00000000ff047212 */ /* 0x000fe200078e33ff */
[----:B------:R-:W-:Y:S01]  /*a9d0*/  BSSY.RECONVERGENT B1, `(.L_x_819) ;  /* 0x000001d000017945 */ /* 0x000fe20003800200 */
[----:B0-----:R-:W-:-:S03]  /*a9e0*/  IMAD.MOV.U32 R48, RZ, RZ, R0 ;  /* 0x000000ffff307224 */ /* 0x001fc600078e0000 */
[----:B------:R-:W-:-:S05]  /*a9f0*/  IMAD.IADD R3, R4, 0x1, R15 ;  /* 0x0000000104037824 */ /* 0x000fca00078e020f */
[C---:B------:R-:W-:Y:S02]  /*aa00*/  LOP3.LUT R4, R3.reuse, 0x300, RZ, 0xc0, !PT ;  /* 0x0000030003047812 */ /* 0x040fe400078ec0ff */
[----:B------:R-:W-:Y:S02]  /*aa10*/  ISETP.GE.U32.AND P1, PT, R3, 0x300, PT ;  /* 0x000003000300780c */ /* 0x000fe40003f26070 */
[----:B------:R-:W-:-:S13]  /*aa20*/  ISETP.NE.AND P0, PT, R4, 0x300, PT ;  /* 0x000003000400780c */ /* 0x000fda0003f05270 */
[----:B------:R-:W-:Y:S05]  /*aa30*/  @!P0 BRA `(.L_x_820) ;  /* 0x0000000000588947 */ /* 0x000fea0003800000 */
[----:B------:R-:W0:Y:S01]  /*aa40*/  LDC.64 R12, c[0x0][0x3a0] ;  /* 0x0000e800ff0c7b82 */ /* 0x000e220000000a00 */
[----:B------:R-:W-:Y:S01]  /*aa50*/  LEA.HI R3, R3, 0x1, RZ, 0x18 ;  /* 0x0000000103037811 */ /* 0x000fe200078fc0ff */
[C---:B------:R-:W-:Y:S01]  /*aa60*/  IMAD.IADD R19, R0.reuse, 0x1, R20 ;  /* 0x0000000100137824 */ /* 0x040fe200078e0214 */
[----:B------:R-:W-:-:S03]  /*aa70*/  LEA R8, R0, UR4, 0x4 ;  /* 0x0000000400087c11 */ /* 0x000fc6000f8e20ff */
[C---:B------:R-:W-:Y:S01]  /*aa80*/  IMAD.SHL.U32 R4, R3.reuse, 0x100, RZ ;  /* 0x0000010003047824 */ /* 0x040fe200078e00ff */
[----:B------:R-:W-:Y:S01]  /*aa90*/  LOP3.LUT R3, R3, 0x3, RZ, 0xc0, !PT ;  /* 0x0000000303037812 */ /* 0x000fe200078ec0ff */
[----:B------:R-:W1:Y:S01]  /*aaa0*/  LDC.64 R16, c[0x0][0x398] ;  /* 0x0000e600ff107b82 */ /* 0x000e620000000a00 */
[----:B------:R-:W-:Y:S02]  /*aab0*/  VIADD R8, R8, 0x8 ;  /* 0x0000000808087836 */ /* 0x000fe40000000000 */
[----:B------:R-:W-:Y:S01]  /*aac0*/  LOP3.LUT R5, R4, 0x300, RZ, 0xc0, !PT ;  /* 0x0000030004057812 */ /* 0x000fe200078ec0ff */
[----:B------:R-:W-:-:S04]  /*aad0*/  IMAD.MOV R3, RZ, RZ, -R3 ;  /* 0x000000ffff037224 */ /* 0x000fc800078e0a03 */
[----:B------:R-:W-:-:S07]  /*aae0*/  IMAD.IADD R48, R5, 0x1, R0 ;  /* 0x0000000105307824 */ /* 0x000fce00078e0200 */
.L_x_821:
[----:B--2---:R-:W2:Y:S01]  /*aaf0*/  LDS.64 R10, [R8+-0x8] ;  /* 0xfffff800080a7984 */ /* 0x004ea20000000a00 */
[----:B-1----:R-:W-:-:S03]  /*ab00*/  IMAD.WIDE R6, R19, 0x8, R16 ;  /* 0x0000000813067825 */ /* 0x002fc600078e0210 */
[----:B------:R1:W3:Y:S01]  /*ab10*/  LDS R21, [R8] ;  /* 0x0000000008157984 */ /* 0x0002e20000000800 */
[----:B0-----:R-:W-:-:S04]  /*ab20*/  IMAD.WIDE R4, R19, 0x4, R12 ;  /* 0x0000000413047825 */ /* 0x001fc800078e020c */
[----:B------:R-:W-:Y:S02]  /*ab30*/  VIADD R3, R3, 0x1 ;  /* 0x0000000103037836 */ /* 0x000fe40000000000 */
[----:B------:R-:W-:Y:S02]  /*ab40*/  VIADD R19, R19, 0x100 ;  /* 0x0000010013137836 */ /* 0x000fe40000000000 */
[----:B-1----:R-:W-:Y:S01]  /*ab50*/  VIADD R8, R8, 0x1000 ;  /* 0x0000100008087836 */ /* 0x002fe20000000000 */
[----:B------:R-:W-:Y:S01]  /*ab60*/  ISETP.NE.AND P0, PT, R3, RZ, PT ;  /* 0x000000ff0300720c */ /* 0x000fe20003f05270 */
[----:B--2---:R2:W-:Y:S04]  /*ab70*/  STG.E.64 desc[UR10][R6.64], R10 ;  /* 0x0000000a06007986 */ /* 0x0045e8000c101b0a */
[----:B---3--:R2:W-:Y:S08]  /*ab80*/  STG.E desc[UR10][R4.64], R21 ;  /* 0x0000001504007986 */ /* 0x0085f0000c10190a */
[----:B------:R-:W-:Y:S05]  /*ab90*/  @P0 BRA `(.L_x_821) ;  /* 0xfffffffc00d40947 */ /* 0x000fea000383ffff */
.L_x_820:
[----:B------:R-:W-:Y:S05]  /*aba0*/  BSYNC.RECONVERGENT B1 ;  /* 0x0000000000017941 */ /* 0x000fea0003800200 */
.L_x_819:
[----:B------:R-:W-:Y:S05]  /*abb0*/  @!P1 BRA `(.L_x_818) ;  /* 0x0000000c00a89947 */ /* 0x000fea0003800000 */
[----:B------:R-:W0:Y:S01]  /*abc0*/  LDCU.64 UR6, c[0x0][0x398] ;  /* 0x00007300ff0677ac */ /* 0x000e220008000a00 */
[----:B------:R-:W-:Y:S01]  /*abd0*/  IMAD.IADD R3, R15, 0x1, -R48 ;  /* 0x000000010f037824 */ /* 0x000fe200078e0a30 */
[C---:B------:R-:W-:Y:S01]  /*abe0*/  LEA R8, R48.reuse, UR4, 0x4 ;  /* 0x0000000430087c11 */ /* 0x040fe2000f8e20ff */
[----:B------:R-:W-:Y:S01]  /*abf0*/  BSSY.RECONVERGENT B1, `(.L_x_822) ;  /* 0x0000061000017945 */ /* 0x000fe20003800200 */
[----:B------:R-:W1:Y:S01]  /*ac00*/  LDCU.64 UR8, c[0x0][0x3a0] ;  /* 0x00007400ff0877ac */ /* 0x000e620008000a00 */
[----:B------:R-:W-:Y:S02]  /*ac10*/  PLOP3.LUT P0, PT, PT, PT, PT, 0x80, 0x8 ;  /* 0x000000000008781c */ /* 0x000fe40003f0f070 */
[----:B------:R-:W-:Y:S01]  /*ac20*/  ISETP.GT.AND P1, PT, R3, 0xc00, PT ;  /* 0x00000c000300780c */ /* 0x000fe20003f24270 */
[----:B------:R-:W-:Y:S02]  /*ac30*/  IMAD.IADD R3, R48, 0x1, R20 ;  /* 0x0000000130037824 */ /* 0x000fe400078e0214 */
[----:B------:R-:W-:Y:S01]  /*ac40*/  VIADD R8, R8, 0x2000 ;  /* 0x0000200008087836 */ /* 0x000fe20000000000 */
[----:B0-----:R-:W-:-:S02]  /*ac50*/  UIADD3 UR6, UP0, UPT, UR6, 0x1000, URZ ;  /* 0x0000100006067890 */ /* 0x001fc4000ff1e0ff */
[----:B-1----:R-:W-:Y:S02]  /*ac60*/  UIADD3 UR8, UP1, UPT, UR8, 0x800, URZ ;  /* 0x0000080008087890 */ /* 0x002fe4000ff3e0ff */
[----:B------:R-:W-:Y:S02]  /*ac70*/  UIADD3.X UR7, UPT, UPT, URZ, UR7, URZ, UP0, !UPT ;  /* 0x00000007ff077290 */ /* 0x000fe400087fe4ff */
[----:B--2---:R-:W-:Y:S01]  /*ac80*/  IMAD.U32 R4, RZ, RZ, UR6 ;  /* 0x00000006ff047e24 */ /* 0x004fe2000f8e00ff */
[----:B------:R-:W-:Y:S01]  /*ac90*/  UIADD3.X UR9, UPT, UPT, URZ, UR9, URZ, UP1, !UPT ;  /* 0x00000009ff097290 */ /* 0x000fe20008ffe4ff */
[----:B------:R-:W-:Y:S02]  /*aca0*/  IMAD.U32 R6, RZ, RZ, UR8 ;  /* 0x00000008ff067e24 */ /* 0x000fe4000f8e00ff */
[----:B------:R-:W-:-:S03]  /*acb0*/  IMAD.U32 R5, RZ, RZ, UR7 ;  /* 0x00000007ff057e24 */ /* 0x000fc6000f8e00ff */
[----:B------:R-:W-:Y:S01]  /*acc0*/  IMAD.U32 R7, RZ, RZ, UR9 ;  /* 0x00000009ff077e24 */ /* 0x000fe2000f8e00ff */
[----:B------:R-:W-:Y:S06]  /*acd0*/  @!P1 BRA `(.L_x_823) ;  /* 0x0000000400489947 */ /* 0x000fec0003800000 */
[----:B------:R-:W-:Y:S01]  /*ace0*/  PLOP3.LUT P0, PT, PT, PT, PT, 0x8, 0x80 ;  /* 0x000000000080781c */ /* 0x000fe20003f0e170 */
[----:B------:R-:W-:-:S12]  /*acf0*/  VIADD R46, R15, 0xfffff400 ;  /* 0xfffff4000f2e7836 */ /* 0x000fd80000000000 */
.L_x_824:
[----:B--2---:R-:W0:Y:S01]  /*ad00*/  LDS.64 R12, [R8+-0x2000] ;  /* 0xffe00000080c7984 */ /* 0x004e220000000a00 */
[----:B------:R-:W-:-:S03]  /*ad10*/  IMAD.WIDE R34, R3, 0x8, R4 ;  /* 0x0000000803227825 */ /* 0x000fc600078e0204 */
[----:B------:R-:W1:Y:S01]  /*ad20*/  LDS R17, [R8+-0x1ff8] ;  /* 0xffe0080008117984 */ /* 0x000e620000000800 */
[----:B------:R-:W-:-:S03]  /*ad30*/  IMAD.WIDE R42, R3, 0x4, R6 ;  /* 0x00000004032a7825 */ /* 0x000fc600078e0206 */
[----:B------:R-:W2:Y:S01]  /*ad40*/  LDS.64 R20, [R8+-0x1000] ;  /* 0xfff0000008147984 */ /* 0x000ea20000000a00 */
[----:B------:R-:W-:Y:S02]  /*ad50*/  VIADD R60, R3, 0x800 ;  /* 0x00000800033c7836 */ /* 0x000fe40000000000 */
[----:B------:R-:W-:Y:S01]  /*ad60*/  VIADD R48, R48, 0x1000 ;  /* 0x0000100030307836 */ /* 0x000fe20000000000 */
[----:B------:R-:W3:Y:S01]  /*ad70*/  LDS R23, [R8+-0xff8] ;  /* 0xfff0080008177984 */ /* 0x000ee20000000800 */
[----:B------:R-:W-:-:S03]  /*ad80*/  IMAD.WIDE R44, R60, 0x8, R4 ;  /* 0x000000083c2c7825 */ /* 0x000fc600078e0204 */
[----:B------:R-:W4:Y:S01]  /*ad90*/  LDS.64 R24, [R8] ;  /* 0x0000000008187984 */ /* 0x000f220000000a00 */
[----:B------:R-:W-:-:S03]  /*ada0*/  ISETP.GE.AND P1, PT, R48, R46, PT ;  /* 0x0000002e3000720c */ /* 0x000fc60003f26270 */
        /* <DEDUP_REMOVED lines=13> */
[----:B-1----:R-:W-:Y:S04]  /*ae80*/  STG.E desc[UR10][R42.64+-0x800], R17 ;  /* 0xfff800112a007986 */ /* 0x002fe8000c10190a */
[----:B------:R-:W1:Y:S04]  /*ae90*/  LDS R49, [R8+0x6008] ;  /* 0x0060080008317984 */ /* 0x000e680000000800 */
[----:B------:R-:W1:Y:S04]  /*aea0*/  LDS.64 R16, [R8+0x7000] ;  /* 0x0070000008107984 */ /* 0x000e680000000a00 */
[----:B------:R-:W1:Y:S04]  /*aeb0*/  LDS R51, [R8+0x7008] ;  /* 0x0070080008337984 */ /* 0x000e680000000800 */
[----:B------:R-:W1:Y:S04]  /*aec0*/  LDS.64 R18, [R8+0x8000] ;  /* 0x0080000008127984 */ /* 0x000e680000000a00 */
[----:B--2---:R-:W-:Y:S04]  /*aed0*/  STG.E.64 desc[UR10][R34.64+-0x800], R20 ;  /* 0xfff8001422007986 */ /* 0x004fe8000c101b0a */
[----:B------:R-:W2:Y:S04]  /*aee0*/  LDS R53, [R8+0x8008] ;  /* 0x0080080008357984 */ /* 0x000ea80000000800 */
[----:B------:R-:W2:Y:S04]  /*aef0*/  LDS.64 R20, [R8+0x9000] ;  /* 0x0090000008147984 */ /* 0x000ea80000000a00 */
[----:B---3--:R-:W-:Y:S04]  /*af00*/  STG.E desc[UR10][R42.64+-0x400], R23 ;  /* 0xfffc00172a007986 */ /* 0x008fe8000c10190a */
[----:B------:R-:W3:Y:S04]  /*af10*/  LDS R55, [R8+0x9008] ;  /* 0x0090080008377984 */ /* 0x000ee80000000800 */
[----:B------:R-:W3:Y:S04]  /*af20*/  LDS.64 R22, [R8+0xa000] ;  /* 0x00a0000008167984 */ /* 0x000ee80000000a00 */
[----:B----4-:R-:W-:Y:S04]  /*af30*/  STG.E.64 desc[UR10][R34.64], R24 ;  /* 0x0000001822007986 */ /* 0x010fe8000c101b0a */
[----:B------:R-:W4:Y:S04]  /*af40*/  LDS R50, [R8+0xa008] ;  /* 0x00a0080008327984 */ /* 0x000f280000000800 */
[----:B------:R-:W4:Y:S04]  /*af50*/  LDS.64 R24, [R8+0xb000] ;  /* 0x00b0000008187984 */ /* 0x000f280000000a00 */
[----:B------:R-:W4:Y:S04]  /*af60*/  LDS R52, [R8+0xb008] ;  /* 0x00b0080008347984 */ /* 0x000f280000000800 */
[----:B------:R-:W4:Y:S04]  /*af70*/  LDS.64 R26, [R8+0xc000] ;  /* 0x00c00000081a7984 */ /* 0x000f280000000a00 */
[----:B-----5:R-:W-:Y:S04]  /*af80*/  STG.E desc[UR10][R42.64], R29 ;  /* 0x0000001d2a007986 */ /* 0x020fe8000c10190a */
[----:B------:R-:W5:Y:S04]  /*af90*/  LDS R54, [R8+0xc008] ;  /* 0x00c0080008367984 */ /* 0x000f680000000800 */
[----:B------:R-:W5:Y:S04]  /*afa0*/  LDS.64 R28, [R8+0xd000] ;  /* 0x00d00000081c7984 */ /* 0x000f680000000a00 */
[----:B------:R0:W5:Y:S04]  /*afb0*/  LDS R56, [R8+0xd008] ;  /* 0x00d0080008387984 */ /* 0x0001680000000800 */
[----:B------:R1:W-:Y:S04]  /*afc0*/  STG.E.64 desc[UR10][R34.64+0x800], R30 ;  /* 0x0008001e22007986 */ /* 0x0003e8000c101b0a */
[----:B------:R2:W-:Y:S01]  /*afd0*/  STG.E desc[UR10][R42.64+0x400], R58 ;  /* 0x0004003a2a007986 */ /* 0x0005e2000c10190a */
[----:B0-----:R-:W-:-:S02]  /*afe0*/  VIADD R8, R8, 0x10000 ;  /* 0x0001000008087836 */ /* 0x001fc40000000000 */
[----:B-1----:R-:W-:Y:S02]  /*aff0*/  VIADD R35, R3, 0x400 ;  /* 0x0000040003237836 */ /* 0x002fe40000000000 */
[----:B--2---:R-:W-:-:S04]  /*b000*/  IMAD.WIDE R42, R60, 0x4, R6 ;  /* 0x000000043c2a7825 */ /* 0x004fc800078e0206 */
[----:B------:R-:W-:-:S04]  /*b010*/  IMAD.WIDE R30, R35, 0x8, R4 ;  /* 0x00000008231e7825 */ /* 0x000fc800078e0204 */
[----:B------:R-:W-:Y:S01]  /*b020*/  IMAD.WIDE R34, R35, 0x4, R6 ;  /* 0x0000000423227825 */ /* 0x000fe200078e0206 */
[----:B------:R0:W-:Y:S04]  /*b030*/  STG.E.64 desc[UR10][R30.64+-0x1000], R40 ;  /* 0xfff000281e007986 */ /* 0x0001e8000c101b0a */
[----:B------:R-:W-:Y:S04]  /*b040*/  STG.E desc[UR10][R34.64+-0x800], R59 ;  /* 0xfff8003b22007986 */ /* 0x000fe8000c10190a */
[----:B------:R1:W-:Y:S04]  /*b050*/  STG.E.64 desc[UR10][R30.64+-0x800], R36 ;  /* 0xfff800241e007986 */ /* 0x0003e8000c101b0a */
[----:B------:R-:W-:Y:S01]  /*b060*/  STG.E desc[UR10][R34.64+-0x400], R61 ;  /* 0xfffc003d22007986 */ /* 0x000fe2000c10190a */
[----:B0-----:R-:W-:-:S03]  /*b070*/  VIADD R41, R3, 0xc00 ;  /* 0x00000c0003297836 */ /* 0x001fc60000000000 */
[----:B------:R0:W-:Y:S01]  /*b080*/  STG.E.64 desc[UR10][R30.64], R38 ;  /* 0x000000261e007986 */ /* 0x0001e2000c101b0a */
[----:B------:R-:W-:-:S03]  /*b090*/  VIADD R3, R3, 0x1000 ;  /* 0x0000100003037836 */ /* 0x000fc60000000000 */
[----:B------:R2:W-:Y:S01]  /*b0a0*/  STG.E desc[UR10][R34.64], R57 ;  /* 0x0000003922007986 */ /* 0x0005e2000c10190a */
[----:B-1----:R-:W-:-:S03]  /*b0b0*/  IMAD.WIDE R36, R41, 0x8, R4 ;  /* 0x0000000829247825 */ /* 0x002fc600078e0204 */
[----:B------:R2:W-:Y:S04]  /*b0c0*/  STG.E.64 desc[UR10][R30.64+0x800], R10 ;  /* 0x0008000a1e007986 */ /* 0x0005e8000c101b0a */
[----:B------:R2:W-:Y:S01]  /*b0d0*/  STG.E desc[UR10][R34.64+0x400], R47 ;  /* 0x0004002f22007986 */ /* 0x0005e2000c10190a */
[----:B0-----:R-:W-:-:S03]  /*b0e0*/  IMAD.WIDE R38, R41, 0x4, R6 ;  /* 0x0000000429267825 */ /* 0x001fc600078e0206 */
[----:B------:R2:W-:Y:S04]  /*b0f0*/  STG.E.64 desc[UR10][R44.64+-0x1000], R12 ;  /* 0xfff0000c2c007986 */ /* 0x0005e8000c101b0a */
[----:B------:R2:W-:Y:S04]  /*b100*/  STG.E desc[UR10][R42.64+-0x800], R49 ;  /* 0xfff800312a007986 */ /* 0x0005e8000c10190a */
[----:B------:R2:W-:Y:S04]  /*b110*/  STG.E.64 desc[UR10][R44.64+-0x800], R16 ;  /* 0xfff800102c007986 */ /* 0x0005e8000c101b0a */
[----:B------:R2:W-:Y:S04]  /*b120*/  STG.E desc[UR10][R42.64+-0x400], R51 ;  /* 0xfffc00332a007986 */ /* 0x0005e8000c10190a */
[----:B------:R2:W-:Y:S04]  /*b130*/  STG.E.64 desc[UR10][R44.64], R18 ;  /* 0x000000122c007986 */ /* 0x0005e8000c101b0a */
[----:B------:R2:W-:Y:S04]  /*b140*/  STG.E desc[UR10][R42.64], R53 ;  /* 0x000000352a007986 */ /* 0x0005e8000c10190a */
[----:B------:R2:W-:Y:S04]  /*b150*/  STG.E.64 desc[UR10][R44.64+0x800], R20 ;  /* 0x000800142c007986 */ /* 0x0005e8000c101b0a */
[----:B---3--:R2:W-:Y:S04]  /*b160*/  STG.E desc[UR10][R42.64+0x400], R55 ;  /* 0x000400372a007986 */ /* 0x0085e8000c10190a */
[----:B------:R2:W-:Y:S04]  /*b170*/  STG.E.64 desc[UR10][R36.64+-0x1000], R22 ;  /* 0xfff0001624007986 */ /* 0x0005e8000c101b0a */
[----:B----4-:R2:W-:Y:S04]  /*b180*/  STG.E desc[UR10][R38.64+-0x800], R50 ;  /* 0xfff8003226007986 */ /* 0x0105e8000c10190a */
[----:B------:R2:W-:Y:S04]  /*b190*/  STG.E.64 desc[UR10][R36.64+-0x800], R24 ;  /* 0xfff8001824007986 */ /* 0x0005e8000c101b0a */
[----:B------:R2:W-:Y:S04]  /*b1a0*/  STG.E desc[UR10][R38.64+-0x400], R52 ;  /* 0xfffc003426007986 */ /* 0x0005e8000c10190a */
[----:B------:R2:W-:Y:S04]  /*b1b0*/  STG.E.64 desc[UR10][R36.64], R26 ;  /* 0x0000001a24007986 */ /* 0x0005e8000c101b0a */
[----:B-----5:R2:W-:Y:S04]  /*b1c0*/  STG.E desc[UR10][R38.64], R54 ;  /* 0x0000003626007986 */ /* 0x0205e8000c10190a */
[----:B------:R2:W-:Y:S04]  /*b1d0*/  STG.E.64 desc[UR10][R36.64+0x800], R28 ;  /* 0x0008001c24007986 */ /* 0x0005e8000c101b0a */
[----:B------:R2:W-:Y:S01]  /*b1e0*/  STG.E desc[UR10][R38.64+0x400], R56 ;  /* 0x0004003826007986 */ /* 0x0005e2000c10190a */
[----:B------:R-:W-:Y:S05]  /*b1f0*/  @!P1 BRA `(.L_x_824) ;  /* 0xfffffff800c09947 */ /* 0x000fea000383ffff */
.L_x_823:
[----:B------:R-:W-:Y:S05]  /*b200*/  BSYNC.RECONVERGENT B1 ;  /* 0x0000000000017941 */ /* 0x000fea0003800200 */
.L_x_822:
[----:B--2---:R-:W-:Y:S01]  /*b210*/  IMAD.IADD R10, R15, 0x1, -R48 ;  /* 0x000000010f0a7824 */ /* 0x004fe200078e0a30 */
[----:B------:R-:W-:Y:S04]  /*b220*/  BSSY.RECONVERGENT B1, `(.L_x_825) ;  /* 0x000002c000017945 */ /* 0x000fe80003800200 */
[----:B------:R-:W-:-:S13]  /*b230*/  ISETP.GT.AND P1, PT, R10, 0x400, PT ;  /* 0x000004000a00780c */ /* 0x000fda0003f24270 */
[----:B------:R-:W-:Y:S05]  /*b240*/  @!P1 BRA `(.L_x_826) ;  /* 0x0000000000a49947 */ /* 0x000fea0003800000 */
[----:B------:R-:W0:Y:S01]  /*b250*/  LDS.64 R26, [R8+-0x2000] ;  /* 0xffe00000081a7984 */ /* 0x000e220000000a00 */
[C---:B------:R-:W-:Y:S01]  /*b260*/  IMAD.WIDE R22, R3.reuse, 0x8, R4 ;  /* 0x0000000803167825 */ /* 0x040fe200078e0204 */
[----:B------:R-:W-:Y:S02]  /*b270*/  PLOP3.LUT P0, PT, PT, PT, PT, 0x8, 0x80 ;  /* 0x000000000080781c */ /* 0x000fe40003f0e170 */
        /* <DEDUP_REMOVED lines=22> */
[----:B-1----:R0:W-:Y:S01]  /*b3e0*/  STG.E desc[UR10][R24.64+-0x800], R39 ;  /* 0xfff8002718007986 */ /* 0x0021e2000c10190a */
[----:B--2---:R-:W-:-:S03]  /*b3f0*/  VIADD R8, R8, 0x8000 ;  /* 0x0000800008087836 */ /* 0x004fc60000000000 */
[----:B------:R0:W-:Y:S04]  /*b400*/  STG.E.64 desc[UR10][R22.64+-0x800], R28 ;  /* 0xfff8001c16007986 */ /* 0x0001e8000c101b0a */
[----:B---3--:R0:W-:Y:S04]  /*b410*/  STG.E desc[UR10][R24.64+-0x400], R41 ;  /* 0xfffc002918007986 */ /* 0x0081e8000c10190a */
[----:B----4-:R0:W-:Y:S04]  /*b420*/  STG.E.64 desc[UR10][R22.64], R30 ;  /* 0x0000001e16007986 */ /* 0x0101e8000c101b0a */
        /* <DEDUP_REMOVED lines=11> */
.L_x_826:
[----:B------:R-:W-:Y:S05]  /*b4e0*/  BSYNC.RECONVERGENT B1 ;  /* 0x0000000000017941 */ /* 0x000fea0003800200 */
.L_x_825:
[----:B------:R-:W-:-:S13]  /*b4f0*/  ISETP.LT.OR P0, PT, R48, R15, P0 ;  /* 0x0000000f3000720c */ /* 0x000fda0000701670 */
[----:B------:R-:W-:Y:S05]  /*b500*/  @!P0 BRA `(.L_x_818) ;  /* 0x0000000400548947 */ /* 0x000fea0003800000 */
[----:B0-----:R-:W0:Y:S01]  /*b510*/  LDS.64 R10, [R8+-0x2000] ;  /* 0xffe00000080a7984 */ /* 0x001e220000000a00 */
[----:B------:R-:W-:-:S03]  /*b520*/  IMAD.WIDE R4, R3, 0x8, R4 ;  /* 0x0000000803047825 */ /* 0x000fc600078e0204 */
[----:B------:R-:W1:Y:S01]  /*b530*/  LDS R15, [R8+-0x1ff8] ;  /* 0xffe00800080f7984 */ /* 0x000e620000000800 */
[----:B------:R-:W-:-:S03]  /*b540*/  IMAD.WIDE R6, R3, 0x4, R6 ;  /* 0x0000000403067825 */ /* 0x000fc600078e0206 */
        /* <DEDUP_REMOVED lines=15> */
.L_x_817:
[----:B------:R-:W-:Y:S01]  /*b640*/  ISETP.NE.U32.AND P6, PT, R34, R52, PT ;  /* 0x000000342200720c */ /* 0x000fe20003fc5070 */
[----:B------:R-:W-:Y:S01]  /*b650*/  IMAD.MOV.U32 R15, RZ, RZ, 0x9 ;  /* 0x00000009ff0f7424 */ /* 0x000fe200078e00ff */
[----:B------:R-:W0:Y:S02]  /*b660*/  @P3 LDC.64 R38, c[0x0][0x398] ;  /* 0x0000e600ff263b82 */ /* 0x000e240000000a00 */
[----:B------:R-:W-:-:S04]  /*b670*/  ISETP.NE.AND.EX P6, PT, R35, R53, PT, P6 ;  /* 0x000000352300720c */ /* 0x000fc80003fc5360 */
[----:B------:R-:W-:Y:S02]  /*b680*/  ISETP.NE.AND P6, PT, R21, R2, !P6 ;  /* 0x000000021500720c */ /* 0x000fe400077c5270 */
[----:B------:R-:W1:Y:S11]  /*b690*/  @P3 LDC.64 R60, c[0x0][0x3a0] ;  /* 0x0000e800ff3c3b82 */ /* 0x000e760000000a00 */
[----:B------:R-:W2:Y:S01]  /*b6a0*/  @!P6 LDC.64 R22, c[0x0][0x398] ;  /* 0x0000e600ff16eb82 */ /* 0x000ea20000000a00 */
[----:B0-----:R-:W-:-:S07]  /*b6b0*/  @P3 IMAD.WIDE R38, R27, 0x8, R38 ;  /* 0x000000081b263825 */ /* 0x001fce00078e0226 */
[----:B------:R-:W0:Y:S01]  /*b6c0*/  @!P6 LDC.64 R20, c[0x0][0x3a0] ;  /* 0x0000e800ff14eb82 */ /* 0x000e220000000a00 */
[----:B-1----:R-:W-:-:S04]  /*b6d0*/  @P3 IMAD.WIDE R60, R27, 0x4, R60 ;  /* 0x000000041b3c3825 */ /* 0x002fc800078e023c */
[----:B--2---:R-:W-:-:S05]  /*b6e0*/  @!P6 IMAD.WIDE R22, R25, 0x8, R22 ;  /* 0x000000081916e825 */ /* 0x004fca00078e0216 */
[----:B------:R1:W-:Y:S01]  /*b6f0*/  @!P6 STG.E.64 desc[UR10][R22.64], R34 ;  /* 0x000000221600e986 */ /* 0x0003e2000c101b0a */
[----:B0-----:R-:W-:-:S04]  /*b700*/  @!P6 IMAD.WIDE R30, R25, 0x4, R20 ;  /* 0x00000004191ee825 */ /* 0x001fc800078e0214 */
[-C--:B------:R-:W-:Y:S01]  /*b710*/  IMAD R21, R0, R15.reuse, 0x1 ;  /* 0x0000000100157424 */ /* 0x080fe200078e020f */
[----:B------:R0:W-:Y:S01]  /*b720*/  @!P6 STG.E desc[UR10][R30.64], R26 ;  /* 0x0000001a1e00e986 */ /* 0x0001e2000c10190a */
[----:B------:R-:W-:Y:S01]  /*b730*/  ISETP.NE.U32.AND P6, PT, R52, R48, PT ;  /* 0x000000303400720c */ /* 0x000fe20003fc5070 */
[----:B------:R-:W-:-:S03]  /*b740*/  IMAD R15, R0, R15, 0x8 ;  /* 0x00000008000f7424 */ /* 0x000fc600078e020f */
[----:B------:R-:W-:Y:S01]  /*b750*/  ISETP.NE.AND.EX P6, PT, R53, R49, PT, P6 ;  /* 0x000000313500720c */ /* 0x000fe20003fc5360 */
[----:B-1----:R-:W1:Y:S03]  /*b760*/  @P2 LDC.64 R34, c[0x0][0x398] ;  /* 0x0000e600ff222b82 */ /* 0x002e660000000a00 */
[----:B------:R-:W-:-:S05]  /*b770*/  ISETP.NE.AND P6, PT, R21, R2, !P6 ;  /* 0x000000021500720c */ /* 0x000fca00077c5270 */
[----:B0-----:R-:W0:Y:S08]  /*b780*/  @P2 LDC.64 R30, c[0x0][0x3a0] ;  /* 0x0000e800ff1e2b82 */ /* 0x001e300000000a00 */
[----:B------:R-:W2:Y:S08]  /*b790*/  @!P6 LDC.64 R28, c[0x0][0x398] ;  /* 0x0000e600ff1ceb82 */ /* 0x000eb00000000a00 */
[----:B------:R-:W3:Y:S01]  /*b7a0*/  @!P6 LDC.64 R20, c[0x0][0x3a0] ;  /* 0x0000e800ff14eb82 */ /* 0x000ee20000000a00 */
[----:B-1----:R-:W-:-:S07]  /*b7b0*/  @P2 IMAD.WIDE R34, R3, 0x8, R34 ;  /* 0x0000000803222825 */ /* 0x002fce00078e0222 */
[----:B------:R-:W1:Y:S01]  /*b7c0*/  @P0 LDC.64 R26, c[0x0][0x398] ;  /* 0x0000e600ff1a0b82 */ /* 0x000e620000000a00 */
[----:B0-----:R-:W-:-:S04]  /*b7d0*/  @P2 IMAD.WIDE R30, R3, 0x4, R30 ;  /* 0x00000004031e2825 */ /* 0x001fc800078e021e */
[----:B--2---:R-:W-:-:S03]  /*b7e0*/  @!P6 IMAD.WIDE R44, R41, 0x8, R28 ;  /* 0x00000008292ce825 */ /* 0x004fc600078e021c */
[----:B------:R-:W0:Y:S02]  /*b7f0*/  @P1 LDC.64 R28, c[0x0][0x398] ;  /* 0x0000e600ff1c1b82 */ /* 0x000e240000000a00 */
[----:B------:R2:W-:Y:S01]  /*b800*/  @!P6 STG.E.64 desc[UR10][R44.64], R52 ;  /* 0x000000342c00e986 */ /* 0x0005e2000c101b0a */
[----:B---3--:R-:W-:-:S05]  /*b810*/  @!P6 IMAD.WIDE R22, R41, 0x4, R20 ;  /* 0x000000042916e825 */ /* 0x008fca00078e0214 */
[----:B------:R-:W3:Y:S01]  /*b820*/  @P1 LDC.64 R20, c[0x0][0x3a0] ;  /* 0x0000e800ff141b82 */ /* 0x000ee20000000a00 */
[----:B------:R4:W-:Y:S01]  /*b830*/  @!P6 STG.E desc[UR10][R22.64], R24 ;  /* 0x000000181600e986 */ /* 0x0009e2000c10190a */
[----:B------:R-:W-:Y:S01]  /*b840*/  ISETP.NE.U32.AND P6, PT, R6, R32, PT ;  /* 0x000000200600720c */ /* 0x000fe20003fc5070 */
[----:B-1----:R-:W-:Y:S02]  /*b850*/  @P0 IMAD.WIDE R26, R8, 0x8, R26 ;  /* 0x00000008081a0825 */ /* 0x002fe400078e021a */
[----:B------:R1:W-:Y:S01]  /*b860*/  @P3 STG.E.64 desc[UR10][R38.64], R48 ;  /* 0x0000003026003986 */ /* 0x0003e2000c101b0a */
[----:B------:R-:W-:Y:S02]  /*b870*/  ISETP.NE.AND.EX P6, PT, R7, R33, PT, P6 ;  /* 0x000000210700720c */ /* 0x000fe40003fc5360 */
[----:B--2---:R-:W2:Y:S01]  /*b880*/  @P5 LDC.64 R52, c[0x0][0x3a0] ;  /* 0x0000e800ff345b82 */ /* 0x004ea20000000a00 */
[----:B------:R1:W-:Y:S01]  /*b890*/  @P3 STG.E desc[UR10][R60.64], R58 ;  /* 0x0000003a3c003986 */ /* 0x0003e2000c10190a */
[----:B------:R-:W-:-:S03]  /*b8a0*/  ISETP.NE.AND P6, PT, R15, R2, !P6 ;  /* 0x000000020f00720c */ /* 0x000fc600077c5270 */
[----:B------:R1:W-:Y:S01]  /*b8b0*/  @P2 STG.E.64 desc[UR10][R34.64], R46 ;  /* 0x0000002e22002986 */ /* 0x0003e2000c101b0a */
[C---:B0-----:R-:W-:Y:S02]  /*b8c0*/  @P1 IMAD.WIDE R28, R4.reuse, 0x8, R28 ;  /* 0x00000008041c1825 */ /* 0x041fe400078e021c */
[----:B----4-:R-:W0:Y:S01]  /*b8d0*/  @P0 LDC.64 R24, c[0x0][0x3a0] ;  /* 0x0000e800ff180b82 */ /* 0x010e220000000a00 */
[----:B------:R4:W-:Y:S04]  /*b8e0*/  @P2 STG.E desc[UR10][R30.64], R5 ;  /* 0x000000051e002986 */ /* 0x0009e8000c10190a */
[----:B------:R4:W-:Y:S01]  /*b8f0*/  @P1 STG.E.64 desc[UR10][R28.64], R42 ;  /* 0x0000002a1c001986 */ /* 0x0009e2000c101b0a */
[----:B---3--:R-:W-:Y:S02]  /*b900*/  @P1 IMAD.WIDE R20, R4, 0x4, R20 ;  /* 0x0000000404141825 */ /* 0x008fe400078e0214 */
[----:B------:R-:W3:Y:S03]  /*b910*/  @P5 LDC.64 R22, c[0x0][0x398] ;  /* 0x0000e600ff165b82 */ /* 0x000ee60000000a00 */
[----:B------:R4:W-:Y:S05]  /*b920*/  @P1 STG.E desc[UR10][R20.64], R36 ;  /* 0x0000002414001986 */ /* 0x0009ea000c10190a */
[----:B-1----:R-:W1:Y:S01]  /*b930*/  @P4 LDC.64 R38, c[0x0][0x398] ;  /* 0x0000e600ff264b82 */ /* 0x002e620000000a00 */
[----:B--2---:R-:W-:Y:S01]  /*b940*/  @P5 IMAD.WIDE R52, R10, 0x4, R52 ;  /* 0x000000040a345825 */ /* 0x004fe200078e0234 */
[----:B------:R4:W-:Y:S06]  /*b950*/  @P0 STG.E.64 desc[UR10][R26.64], R18 ;  /* 0x000000121a000986 */ /* 0x0009ec000c101b0a */
[----:B------:R-:W2:Y:S01]  /*b960*/  @P4 LDC.64 R40, c[0x0][0x3a0] ;  /* 0x0000e800ff284b82 */ /* 0x000ea20000000a00 */
[----:B0-----:R-:W-:-:S05]  /*b970*/  @P0 IMAD.WIDE R24, R8, 0x4, R24 ;  /* 0x0000000408180825 */ /* 0x001fca00078e0218 */
[----:B------:R4:W-:Y:S02]  /*b980*/  @P0 STG.E desc[UR10][R24.64], R37 ;  /* 0x0000002518000986 */ /* 0x0009e4000c10190a */
[----:B------:R-:W0:Y:S01]  /*b990*/  @!P6 LDC.64 R44, c[0x0][0x398] ;  /* 0x0000e600ff2ceb82 */ /* 0x000e220000000a00 */
[----:B---3--:R-:W-:-:S05]  /*b9a0*/  @P5 IMAD.WIDE R22, R10, 0x8, R22 ;  /* 0x000000080a165825 */ /* 0x008fca00078e0216 */
[----:B------:R4:W-:Y:S02]  /*b9b0*/  @P5 STG.E.64 desc[UR10][R22.64], R16 ;  /* 0x0000001016005986 */ /* 0x0009e4000c101b0a */
[----:B------:R-:W3:Y:S01]  /*b9c0*/  @!P6 LDC.64 R50, c[0x0][0x3a0] ;  /* 0x0000e800ff32eb82 */ /* 0x000ee20000000a00 */
[C---:B-1----:R-:W-:Y:S01]  /*b9d0*/  @P4 IMAD.WIDE R38, R11.reuse, 0x8, R38 ;  /* 0x000000080b264825 */ /* 0x042fe200078e0226 */
[----:B------:R4:W-:Y:S04]  /*b9e0*/  @P5 STG.E desc[UR10][R52.64], R54 ;  /* 0x0000003634005986 */ /* 0x0009e8000c10190a */
[----:B------:R4:W-:Y:S01]  /*b9f0*/  @P4 STG.E.64 desc[UR10][R38.64], R12 ;  /* 0x0000000c26004986 */ /* 0x0009e2000c101b0a */
[----:B--2---:R-:W-:-:S05]  /*ba00*/  @P4 IMAD.WIDE R40, R11, 0x4, R40 ;  /* 0x000000040b284825 */ /* 0x004fca00078e0228 */
[----:B------:R4:W-:Y:S01]  /*ba10*/  @P4 STG.E desc[UR10][R40.64], R56 ;  /* 0x0000003828004986 */ /* 0x0009e2000c10190a */
[----:B0-----:R-:W-:-:S05]  /*ba20*/  @!P6 IMAD.WIDE R44, R55, 0x8, R44 ;  /* 0x00000008372ce825 */ /* 0x001fca00078e022c */
[----:B------:R4:W-:Y:S01]  /*ba30*/  @!P6 STG.E.64 desc[UR10][R44.64], R6 ;  /* 0x000000062c00e986 */ /* 0x0009e2000c101b0a */
[----:B---3--:R-:W-:-:S05]  /*ba40*/  @!P6 IMAD.WIDE R50, R55, 0x4, R50 ;  /* 0x000000043732e825 */ /* 0x008fca00078e0232 */
[----:B------:R4:W-:Y:S02]  /*ba50*/  @!P6 STG.E desc[UR10][R50.64], R57 ;  /* 0x000000393200e986 */ /* 0x0009e4000c10190a */
.L_x_818:
[----:B------:R-:W-:Y:S05]  /*ba60*/  BSYNC.RECONVERGENT B0 ;  /* 0x0000000000007941 */ /* 0x000fea0003800200 */
.L_x_816:
[----:B------:R-:W-:-:S13]  /*ba70*/  ISETP.NE.AND P0, PT, R0, 0xff, PT ;  /* 0x000000ff0000780c */ /* 0x000fda0003f05270 */
[----:B------:R-:W-:Y:S05]  /*ba80*/  @P0 EXIT ;  /* 0x000000000000094d */ /* 0x000fea0003800000 */
[----:B0-2-4-:R-:W0:Y:S01]  /*ba90*/  LDC.64 R6, c[0x0][0x3a8] ;  /* 0x0000ea00ff067b82 */ /* 0x015e220000000a00 */
        /* <DEDUP_REMOVED lines=9> */
.L_x_827:
[----:B0-----:R-:W-:Y:S01]  /*bb30*/  STG.E desc[UR10][R6.64], R9 ;  /* 0x0000000906007986 */ /* 0x001fe2000c10190a */
[----:B------:R-:W-:Y:S05]  /*bb40*/  EXIT ;  /* 0x000000000000794d */ /* 0x000fea0003800000 */
.L_x_771:
[----:B------:R-:W-:Y:S01]  /*bb50*/  BSSY B0, `(.L_x_828) ;  /* 0x0000006000007945 */ /* 0x000fe20003800000 */
[----:B------:R-:W-:Y:S01]  /*bb60*/  PLOP3.LUT P3, PT, P1, PT, PT, 0x8, 0x80 ;  /* 0x000000000080781c */ /* 0x000fe20000f6e170 */
[----:B------:R-:W-:-:S12]  /*bb70*/  IMAD.MOV.U32 R24, RZ, RZ, -0x1 ;  /* 0xffffffffff187424 */ /* 0x000fd800078e00ff */
[----:B------:R-:W-:Y:S05]  /*bb80*/  WARPSYNC.COLLECTIVE R24, `(.L_x_829) ;  /* 0x0000000018087348 */ /* 0x000fea0003c00000 */
[----:B------:R-:W-:Y:S01]  /*bb90*/  VOTE.ANY P3, P3 ;  /* 0x0000000000ff7806 */ /* 0x000fe20001860100 */
[----:B------:R-:W-:-:S12]  /*bba0*/  ENDCOLLECTIVE ;  /* 0x000000000000791b */ /* 0x000fd80003800000 */
.L_x_829:
[----:B------:R-:W-:Y:S05]  /*bbb0*/  BSYNC B0 ;  /* 0x0000000000007941 */ /* 0x000fea0003800000 */
.L_x_828:
[----:B------:R-:W-:Y:S01]  /*bbc0*/  PLOP3.LUT P1, PT, P3, PT, PT, 0x80, 0x8 ;  /* 0x000000000008781c */ /* 0x000fe20001f2f070 */
[----:B------:R-:W-:-:S12]  /*bbd0*/  BRA `(.L_x_830) ;  /* 0xffffff7800b47947 */ /* 0x000fd8000383ffff */
.L_x_773:
[----:B------:R-:W0:Y:S01]  /*bbe0*/  S2R R17, SR_GEMASK ;  /* 0x0000000000117919 */ /* 0x000e220000003c00 */
[----:B------:R-:W-:Y:S01]  /*bbf0*/  ISETP.NE.U32.AND P3, PT, R14, 0x65, PT ;  /* 0x000000650e00780c */ /* 0x000fe20003f65070 */
[----:B------:R-:W-:Y:S01]  /*bc00*/  BSSY B0, `(.L_x_831) ;  /* 0x0000008000007945 */ /* 0x000fe20003800000 */
[----:B------:R-:W-:Y:S01]  /*bc10*/  IMAD.IADD R50, R25, 0x1, R50 ;  /* 0x0000000119327824 */ /* 0x000fe200078e0232 */
[----:B------:R-:W-:Y:S01]  /*bc20*/  PLOP3.LUT P5, PT, P5, PT, PT, 0x8, 0x80 ;  /* 0x000000000080781c */ /* 0x000fe20002fae170 */
[----:B------:R-:W-:Y:S01]  /*bc30*/  IMAD.MOV.U32 R24, RZ, RZ, -0x1 ;  /* 0xffffffffff187424 */ /* 0x000fe200078e00ff */
[----:B------:R-:W-:-:S13]  /*bc40*/  ISETP.NE.AND.EX P3, PT, R15, RZ, PT, P3 ;  /* 0x000000ff0f00720c */ /* 0x000fda0003f65330 */
[----:B0-----:R-:W-:Y:S05]  /*bc50*/  WARPSYNC.COLLECTIVE R24, `(.L_x_832) ;  /* 0x0000000018087348 */ /* 0x001fea0003c00000 */
[----:B------:R-:W-:Y:S01]  /*bc60*/  VOTE.ANY R24, PT, P5 ;  /* 0x0000000000187806 */ /* 0x000fe200028e0100 */
[----:B0-----:R-:W-:Y:S06]  /*bc70*/  ENDCOLLECTIVE ;  /* 0x000000000000791b */ /* 0x001fec0003800000 */
.L_x_832:
[----:B------:R-:W-:Y:S05]  /*bc80*/  BSYNC B0 ;  /* 0x0000000000007941 */ /* 0x000fea0003800000 */
.L_x_831:
[----:B------:R-:W-:Y:S01]  /*bc90*/  LOP3.LUT R24, R24, 0x80000000, R17, 0xec, !PT ;  /* 0x8000000018187812 */ /* 0x000fe200078eec11 */
[----:B------:R-:W-:Y:S01]  /*bca0*/  IMAD.MOV.U32 R14, RZ, RZ, R12 ;  /* 0x000000ffff0e7224 */ /* 0x000fe200078e000c */
[----:B------:R-:W-:-:S03]  /*bcb0*/  ISETP.NE.AND P2, PT, R12, RZ, PT ;  /* 0x000000ff0c00720c */ /* 0x000fc60003f45270 */
[----:B------:R-:W-:-:S05]  /*bcc0*/  VIADD R15, R24, 0xffffffff ;  /* 0xffffffff180f7836 */ /* 0x000fca0000000000 */
[----:B------:R-:W-:Y:S01]  /*bcd0*/  LOP3.LUT R16, R24, R15, RZ, 0xc, !PT ;  /* 0x0000000f18107212 */ /* 0x000fe200078e0cff */
[----:B------:R-:W-:Y:S02]  /*bce0*/  IMAD.MOV.U32 R15, RZ, RZ, 0x1 ;  /* 0x00000001ff0f7424 */ /* 0x000fe400078e00ff */
[----:B------:R-:W-:Y:S01]  /*bcf0*/  IMAD.MOV.U32 R24, RZ, RZ, -0x1 ;  /* 0xffffffffff187424 */ /* 0x000fe200078e00ff */
[----:B------:R0:W1:Y:S06]  /*bd00*/  POPC R27, R16 ;  /* 0x00000010001b7309 */ /* 0x00006c0000000000 */
[----:B01----:R-:W-:Y:S05]  /*bd10*/  WARPSYNC.COLLECTIVE R24, `(.L_x_833) ;  /* 0x0000000018087348 */ /* 0x003fea0003c00000 */
[----:B-1----:R1:W2:Y:S02]  /*bd20*/  SHFL.DOWN P5, R44, R14, R15, R27 ;  /* 0x0800000f0e2c7389 */ /* 0x0022a400000a001b */
[----:B012---:R-:W-:Y:S05]  /*bd30*/  ENDCOLLECTIVE ;  /* 0x000000000000791b */ /* 0x007fea0003800000 */
.L_x_833:
[----:B------:R-:W-:Y:S01]  /*bd40*/  ISETP.GE.AND P1, PT, R43, R27, PT ;  /* 0x0000001b2b00720c */ /* 0x000fe20003f26270 */
[----:B------:R-:W-:Y:S02]  /*bd50*/  IMAD.MOV.U32 R14, RZ, RZ, R13 ;  /* 0x000000ffff0e7224 */ /* 0x000fe400078e000d */
[----:B------:R-:W-:-:S10]  /*bd60*/  IMAD.MOV.U32 R18, RZ, RZ, R44 ;  /* 0x000000ffff127224 */ /* 0x000fd400078e002c */
[----:B------:R-:W-:Y:S05]  /*bd70*/  WARPSYNC.COLLECTIVE R24, `(.L_x_834) ;  /* 0x0000000018087348 */ /* 0x000fea0003c00000 */
[----:B------:R0:W1:Y:S02]  /*bd80*/  SHFL.DOWN P5, R44, R14, R15, R27 ;  /* 0x0800000f0e2c7389 */ /* 0x00006400000a001b */
[----:B01----:R-:W-:Y:S05]  /*bd90*/  ENDCOLLECTIVE ;  /* 0x000000000000791b */ /* 0x003fea0003800000 */
.L_x_834:
[----:B------:R-:W-:-:S05]  /*bda0*/  SEL R23, R18, RZ, !P1 ;  /* 0x000000ff12177207 */ /* 0x000fca0004800000 */
[----:B------:R-:W-:Y:S02]  /*bdb0*/  IMAD.IADD R18, R12, 0x1, R23 ;  /* 0x000000010c127824 */ /* 0x000fe400078e0217 */
[----:B------:R-:W-:Y:S02]  /*bdc0*/  VIADD R12, R43, 0x2 ;  /* 0x000000022b0c7836 */ /* 0x000fe40000000000 */
[----:B------:R-:W-:Y:S02]  /*bdd0*/  IMAD.MOV.U32 R14, RZ, RZ, R18 ;  /* 0x000000ffff0e7224 */ /* 0x000fe400078e0012 */
[----:B------:R-:W-:Y:S01]  /*bde0*/  IMAD.MOV.U32 R15, RZ, RZ, 0x2 ;  /* 0x00000002ff0f7424 */ /* 0x000fe200078e00ff */
[----:B------:R-:W-:Y:S02]  /*bdf0*/  SEL R44, R44, RZ, !P2 ;  /* 0x000000ff2c2c7207 */ /* 0x000fe40005000000 */
[----:B------:R-:W-:Y:S02]  /*be00*/  ISETP.NE.AND P2, PT, R18, RZ, PT ;  /* 0x000000ff1200720c */ /* 0x000fe40003f45270 */
[----:B------:R-:W-:-:S11]  /*be10*/  SEL R25, R44, RZ, !P1 ;  /* 0x000000ff2c197207 */ /* 0x000fd60004800000 */
[----:B------:R-:W-:Y:S05]  /*be20*/  WARPSYNC.COLLECTIVE R24, `(.L_x_835) ;  /* 0x0000000018087348 */ /* 0x000fea0003c00000 */
[----:B------:R0:W1:Y:S02]  /*be30*/  SHFL.DOWN P5, R44, R14, R15, R27 ;  /* 0x0800000f0e2c7389 */ /* 0x00006400000a001b */
[----:B01----:R-:W-:Y:S05]  /*be40*/  ENDCOLLECTIVE ;  /* 0x000000000000791b */ /* 0x003fea0003800000 */
.L_x_835:
[----:B------:R-:W-:Y:S01]  /*be50*/  ISETP.GT.AND P1, PT, R12, R27, PT ;  /* 0x0000001b0c00720c */ /* 0x000fe20003f24270 */
[----:B------:R-:W-:Y:S02]  /*be60*/  IMAD.IADD R16, R13, 0x1, R25 ;  /* 0x000000010d107824 */ /* 0x000fe400078e0219 */
[----:B------:R-:W-:Y:S02]  /*be70*/  VIADD R25, R43, 0x10 ;  /* 0x000000102b197836 */ /* 0x000fe40000000000 */
[----:B------:R-:W-:Y:S02]  /*be80*/  IMAD.MOV.U32 R14, RZ, RZ, R16 ;  /* 0x000000ffff0e7224 */ /* 0x000fe400078e0010 */
[----:B------:R-:W-:-:S07]  /*be90*/  IMAD.MOV.U32 R22, RZ, RZ, R44 ;  /* 0x000000ffff167224 */ /* 0x000fce00078e002c */
[----:B------:R-:W-:Y:S05]  /*bea0*/  WARPSYNC.COLLECTIVE R24, `(.L_x_836) ;  /* 0x0000000018087348 */ /* 0x000fea0003c00000 */
[----:B------:R0:W1:Y:S02]  /*beb0*/  SHFL.DOWN P5, R44, R14, R15, R27 ;  /* 0x0800000f0e2c7389 */ /* 0x00006400000a001b */
[----:B01----:R-:W-:Y:S05]  /*bec0*/  ENDCOLLECTIVE ;  /* 0x000000000000791b */ /* 0x003fea0003800000 */
.L_x_836:
[----:B------:R-:W-:Y:S01]  /*bed0*/  SEL R13, R22, RZ, !P1 ;  /* 0x000000ff160d7207 */ /* 0x000fe20004800000 */
[----:B------:R-:W-:-:S04]  /*bee0*/  VIADD R22, R43, 0x4 ;  /* 0x000000042b167836 */ /* 0x000fc80000000000 */
[----:B------:R-:W-:-:S04]  /*bef0*/  IMAD.IADD R13, R18, 0x1, R13 ;  /* 0x00000001120d7824 */ /* 0x000fc800078e020d */
        /* <DEDUP_REMOVED lines=8> */
.L_x_837:
        /* <DEDUP_REMOVED lines=8> */
.L_x_838:
[----:B------:R-:W-:-:S05]  /*c000*/  SEL R16, R16, RZ, !P1 ;  /* 0x000000ff10107207 */ /* 0x000fca0004800000 */
        /* <DEDUP_REMOVED lines=9> */
.L_x_839:
[----:B------:R-:W-:Y:S01]  /*c0a0*/  ISETP.GT.AND P1, PT, R23, R27, PT ;  /* 0x0000001b1700720c */ /* 0x000fe20003f24270 */
[----:B------:R-:W-:-:S04]  /*c0b0*/  IMAD.IADD R26, R12, 0x1, R13 ;  /* 0x000000010c1a7824 */ /* 0x000fc800078e020d */
[----:B------:R-:W-:Y:S02]  /*c0c0*/  IMAD.MOV.U32 R14, RZ, RZ, R26 ;  /* 0x000000ffff0e7224 */ /* 0x000fe400078e001a */
[----:B------:R-:W-:-:S07]  /*c0d0*/  IMAD.MOV.U32 R12, RZ, RZ, R44 ;  /* 0x000000ffff0c7224 */ /* 0x000fce00078e002c */
[----:B------:R-:W-:Y:S05]  /*c0e0*/  WARPSYNC.COLLECTIVE R24, `(.L_x_840) ;  /* 0x0000000018087348 */ /* 0x000fea0003c00000 */
[----:B------:R0:W1:Y:S02]  /*c0f0*/  SHFL.DOWN P5, R44, R14, R15, R27 ;  /* 0x0800000f0e2c7389 */ /* 0x00006400000a001b */
[----:B01----:R-:W-:Y:S05]  /*c100*/  ENDCOLLECTIVE ;  /* 0x000000000000791b */ /* 0x003fea0003800000 */
.L_x_840:
        /* <DEDUP_REMOVED lines=10> */
.L_x_841:
[----:B------:R-:W-:Y:S01]  /*c1b0*/  ISETP.GT.AND P1, PT, R25, R27, PT ;  /* 0x0000001b1900720c */ /* 0x000fe20003f24270 */
[----:B------:R-:W-:-:S04]  /*c1c0*/  IMAD.IADD R18, R26, 0x1, R13 ;  /* 0x000000011a127824 */ /* 0x000fc800078e020d */
[----:B------:R-:W-:Y:S02]  /*c1d0*/  IMAD.MOV.U32 R14, RZ, RZ, R18 ;  /* 0x000000ffff0e7224 */ /* 0x000fe400078e0012 */
[----:B------:R-:W-:-:S07]  /*c1e0*/  IMAD.MOV.U32 R51, RZ, RZ, R44 ;  /* 0x000000ffff337224 */ /* 0x000fce00078e002c */
[----:B------:R-:W-:Y:S05]  /*c1f0*/  WARPSYNC.COLLECTIVE R24, `(.L_x_842) ;  /* 0x0000000018087348 */ /* 0x000fea0003c00000 */
[----:B------:R0:W1:Y:S02]  /*c200*/  SHFL.DOWN P5, R44, R14, R15, R27 ;  /* 0x0800000f0e2c7389 */ /* 0x00006400000a001b */
[----:B01----:R-:W-:Y:S05]  /*c210*/  ENDCOLLECTIVE ;  /* 0x000000000000791b */ /* 0x003fea0003800000 */
.L_x_842:
[----:B------:R-:W-:Y:S05]  /*c220*/  WARPSYNC.COLLECTIVE R24, `(.L_x_843) ;  /* 0x0000000018087348 */ /* 0x000fea0003c00000 */
[----:B------:R-:W-:Y:S01]  /*c230*/  VOTE.ALL P3, P3 ;  /* 0x0000000000ff7806 */ /* 0x000fe20001860000 */
[----:B------:R-:W-:-:S12]  /*c240*/  ENDCOLLECTIVE ;  /* 0x000000000000791b */ /* 0x000fd80003800000 */
.L_x_843:
[----:B------:R-:W-:-:S05]  /*c250*/  SEL R51, R51, RZ, !P1 ;  /* 0x000000ff33337207 */ /* 0x000fca0004800000 */
[----:B------:R-:W-:Y:S01]  /*c260*/  IMAD.IADD R16, R16, 0x1, R51 ;  /* 0x0000000110107824 */ /* 0x000fe200078e0233 */
[----:B------:R-:W-:-:S04]  /*c270*/  SEL R44, R44, RZ, !P2 ;  /* 0x000000ff2c2c7207 */ /* 0x000fc80005000000 */
[----:B------:R-:W-:-:S05]  /*c280*/  SEL R13, R44, RZ, !P1 ;  /* 0x000000ff2c0d7207 */ /* 0x000fca0004800000 */
[----:B------:R-:W-:Y:S02]  /*c290*/  IMAD.IADD R18, R18, 0x1, R13 ;  /* 0x0000000112127824 */ /* 0x000fe400078e020d */
[----:B------:R-:W0:Y:S02]  /*c2a0*/  LDC.64 R12, c[0x0][0x3b0] ;  /* 0x0000ec00ff0c7b82 */ /* 0x000e240000000a00 */
[----:B0-----:R-:W-:-:S05]  /*c2b0*/  IADD3 R26, P1, PT, R12, 0x200, RZ ;  /* 0x000002000c1a7810 */ /* 0x001fca0007f3e0ff */
[----:B------:R-:W-:Y:S01]  /*c2c0*/  IMAD.X R51, RZ, RZ, R13, P1 ;  /* 0x000000ffff337224 */ /* 0x000fe200008e060d */
[----:B------:R-:W-:Y:S07]  /*c2d0*/  BRA `(.L_x_844) ;  /* 0xffffff7800007947 */ /* 0x000fee000383ffff */
.L_x_775:
[----:B------:R-:W-:Y:S01]  /*c2e0*/  BSSY B0, `(.L_x_845) ;  /* 0x0000006000007945 */ /* 0x000fe20003800000 */
[----:B------:R-:W-:Y:S01]  /*c2f0*/  PLOP3.LUT P3, PT, P1, PT, PT, 0x8, 0x80 ;  /* 0x000000000080781c */ /* 0x000fe20000f6e170 */
[----:B------:R-:W-:-:S12]  /*c300*/  IMAD.MOV.U32 R24, RZ, RZ, -0x1 ;  /* 0xffffffffff187424 */ /* 0x000fd800078e00ff */
[----:B------:R-:W-:Y:S05]  /*c310*/  WARPSYNC.COLLECTIVE R24, `(.L_x_846) ;  /* 0x0000000018087348 */ /* 0x000fea0003c00000 */
[----:B------:R-:W-:Y:S01]  /*c320*/  VOTE.ANY P3, P3 ;  /* 0x0000000000ff7806 */ /* 0x000fe20001860100 */
[----:B------:R-:W-:-:S12]  /*c330*/  ENDCOLLECTIVE ;  /* 0x000000000000791b */ /* 0x000fd80003800000 */
.L_x_846:
[----:B------:R-:W-:Y:S05]  /*c340*/  BSYNC B0 ;  /* 0x0000000000007941 */ /* 0x000fea0003800000 */
.L_x_845:
[----:B------:R-:W-:Y:S01]  /*c350*/  PLOP3.LUT P1, PT, P3, PT, PT, 0x80, 0x8 ;  /* 0x000000000008781c */ /* 0x000fe20001f2f070 */
[----:B------:R-:W-:-:S12]  /*c360*/  BRA `(.L_x_847) ;  /* 0xffffff7800047947 */ /* 0x000fd8000383ffff */
.L_x_777:
[----:B------:R-:W-:Y:S01]  /*c370*/  ISETP.NE.U32.AND P3, PT, R14, 0x65, PT ;  /* 0x000000650e00780c */ /* 0x000fe20003f65070 */
[----:B------:R-:W-:Y:S01]  /*c380*/  BSSY B0, `(.L_x_848) ;  /* 0x0000007000007945 */ /* 0x000fe20003800000 */
[----:B------:R-:W-:Y:S01]  /*c390*/  PLOP3.LUT P5, PT, P5, PT, PT, 0x8, 0x80 ;  /* 0x000000000080781c */ /* 0x000fe20002fae170 */
[----:B------:R-:W-:Y:S01]  /*c3a0*/  IMAD.MOV.U32 R24, RZ, RZ, -0x1 ;  /* 0xffffffffff187424 */ /* 0x000fe200078e00ff */
[----:B------:R-:W-:-:S13]  /*c3b0*/  ISETP.NE.AND.EX P3, PT, R15, RZ, PT, P3 ;  /* 0x000000ff0f00720c */ /* 0x000fda0003f65330 */
[----:B------:R-:W-:Y:S05]  /*c3c0*/  WARPSYNC.COLLECTIVE R24, `(.L_x_849) ;  /* 0x0000000018087348 */ /* 0x000fea0003c00000 */
[----:B------:R-:W-:Y:S01]  /*c3d0*/  VOTE.ANY R24, PT, P5 ;  /* 0x0000000000187806 */ /* 0x000fe200028e0100 */
[----:B------:R-:W-:Y:S06]  /*c3e0*/  ENDCOLLECTIVE ;  /* 0x000000000000791b */ /* 0x000fec0003800000 */
.L_x_849:
[----:B------:R-:W-:Y:S05]  /*c3f0*/  BSYNC B0 ;  /* 0x0000000000007941 */ /* 0x000fea0003800000 */
.L_x_848:
[----:B------:R-:W-:Y:S01]  /*c400*/  LOP3.LUT R24, R24, 0x80000000, R17, 0xec, !PT ;  /* 0x8000000018187812 */ /* 0x000fe200078eec11 */
[----:B------:R-:W-:Y:S01]  /*c410*/  IMAD.MOV.U32 R14, RZ, RZ, R12 ;  /* 0x000000ffff0e7224 */ /* 0x000fe200078e000c */
[----:B------:R-:W-:Y:S01]  /*c420*/  ISETP.NE.AND P2, PT, R12, RZ, PT ;  /* 0x000000ff0c00720c */ /* 0x000fe20003f45270 */
[----:B------:R-:W-:Y:S02]  /*c430*/  VIADD R50, R50, 0xffffffe0 ;  /* 0xffffffe032327836 */ /* 0x000fe40000000000 */
        /* <DEDUP_REMOVED lines=8> */
.L_x_850:
[----:B------:R-:W-:Y:S01]  /*c4c0*/  ISETP.GE.AND P1, PT, R43, R27, PT ;  /* 0x0000001b2b00720c */ /* 0x000fe20003f26270 */
[----:B------:R-:W-:Y:S02]  /*c4d0*/  IMAD.MOV.U32 R14, RZ, RZ, R13 ;  /* 0x000000ffff0e7224 */ /* 0x000fe400078e000d */
[----:B------:R-:W-:-:S10]  /*c4e0*/  IMAD.MOV.U32 R58, RZ, RZ, R44 ;  /* 0x000000ffff3a7224 */ /* 0x000fd400078e002c */
[----:B------:R-:W-:Y:S05]  /*c4f0*/  WARPSYNC.COLLECTIVE R24, `(.L_x_851) ;  /* 0x0000000018087348 */ /* 0x000fea0003c00000 */
[----:B------:R0:W1:Y:S02]  /*c500*/  SHFL.DOWN P5, R44, R14, R15, R27 ;  /* 0x0800000f0e2c7389 */ /* 0x00006400000a001b */
[----:B01----:R-:W-:Y:S05]  /*c510*/  ENDCOLLECTIVE ;  /* 0x000000000000791b */ /* 0x003fea0003800000 */
.L_x_851:
[----:B------:R-:W-:Y:S01]  /*c520*/  SEL R59, R58, RZ, !P1 ;  /* 0x000000ff3a3b7207 */ /* 0x000fe20004800000 */
[----:B------:R-:W-:-:S04]  /*c530*/  VIADD R58, R43, 0x2 ;  /* 0x000000022b3a7836 */ /* 0x000fc80000000000 */
[----:B------:R-:W-:-:S04]  /*c540*/  IMAD.IADD R59, R12, 0x1, R59 ;  /* 0x000000010c3b7824 */ /* 0x000fc800078e023b */
[----:B------:R-:W-:Y:S02]  /*c550*/  IMAD.MOV.U32 R14, RZ, RZ, R59 ;  /* 0x000000ffff0e7224 */ /* 0x000fe400078e003b */
[----:B------:R-:W-:Y:S01]  /*c560*/  IMAD.MOV.U32 R15, RZ, RZ, 0x2 ;  /* 0x00000002ff0f7424 */ /* 0x000fe200078e00ff */
[----:B------:R-:W-:Y:S02]  /*c570*/  SEL R44, R44, RZ, !P2 ;  /* 0x000000ff2c2c7207 */ /* 0x000fe40005000000 */
[----:B------:R-:W-:Y:S02]  /*c580*/  ISETP.NE.AND P2, PT, R59, RZ, PT ;  /* 0x000000ff3b00720c */ /* 0x000fe40003f45270 */
[----:B------:R-:W-:Y:S02]  /*c590*/  SEL R44, R44, RZ, !P1 ;  /* 0x000000ff2c2c7207 */ /* 0x000fe40004800000 */
[----:B------:R-:W-:-:S03]  /*c5a0*/  ISETP.GT.AND P1, PT, R58, R27, PT ;  /* 0x0000001b3a00720c */ /* 0x000fc60003f24270 */
[----:B------:R-:W-:-:S10]  /*c5b0*/  IMAD.IADD R12, R13, 0x1, R44 ;  /* 0x000000010d0c7824 */ /* 0x000fd400078e022c */
[----:B------:R-:W-:Y:S05]  /*c5c0*/  WARPSYNC.COLLECTIVE R24, `(.L_x_852) ;  /* 0x0000000018087348 */ /* 0x000fea0003c00000 */
[----:B------:R0:W1:Y:S02]  /*c5d0*/  SHFL.DOWN P5, R44, R14, R15, R27 ;  /* 0x0800000f0e2c7389 */ /* 0x00006400000a001b */
[----:B01----:R-:W-:Y:S05]  /*c5e0*/  ENDCOLLECTIVE ;  /* 0x000000000000791b */ /* 0x003fea0003800000 */
.L_x_852:
[----:B------:R-:W-:Y:S02]  /*c5f0*/  IMAD.MOV.U32 R14, RZ, RZ, R12 ;  /* 0x000000ffff0e7224 */ /* 0x000fe400078e000c */
[----:B------:R-:W-:-:S07]  /*c600*/  IMAD.MOV.U32 R13, RZ, RZ, R44 ;  /* 0x000000ffff0d7224 */ /* 0x000fce00078e002c */
[----:B------:R-:W-:Y:S05]  /*c610*/  WARPSYNC.COLLECTIVE R24, `(.L_x_853) ;  /* 0x0000000018087348 */ /* 0x000fea0003c00000 */
[----:B------:R0:W1:Y:S02]  /*c620*/  SHFL.DOWN P5, R44, R14, R15, R27 ;  /* 0x0800000f0e2c7389 */ /* 0x00006400000a001b */
[----:B01----:R-:W-:Y:S05]  /*c630*/  ENDCOLLECTIVE ;  /* 0x000000000000791b */ /* 0x003fea0003800000 */
.L_x_853:
        /* <DEDUP_REMOVED lines=10> */
.L_x_854:
[----:B------:R-:W-:Y:S01]  /*c6e0*/  ISETP.GT.AND P1, PT, R22, R27, PT ;  /* 0x0000001b1600720c */ /* 0x000fe20003f24270 */
[----:B------:R-:W-:-:S04]  /*c6f0*/  IMAD.IADD R13, R12, 0x1, R13 ;  /* 0x000000010c0d7824 */ /* 0x000fc800078e020d */
[----:B------:R-:W-:Y:S02]  /*c700*/  IMAD.MOV.U32 R14, RZ, RZ, R13 ;  /* 0x000000ffff0e7224 */ /* 0x000fe400078e000d */
[----:B------:R-:W-:-:S07]  /*c710*/  IMAD.MOV.U32 R12, RZ, RZ, R44 ;  /* 0x000000ffff0c7224 */ /* 0x000fce00078e002c */
[----:B------:R-:W-:Y:S05]  /*c720*/  WARPSYNC.COLLECTIVE R24, `(.L_x_855) ;  /* 0x0000000018087348 */ /* 0x000fea0003c00000 */
[----:B------:R0:W1:Y:S02]  /*c730*/  SHFL.DOWN P5, R44, R14, R15, R27 ;  /* 0x0800000f0e2c7389 */ /* 0x00006400000a001b */
[----:B01----:R-:W-:Y:S05]  /*c740*/  ENDCOLLECTIVE ;  /* 0x000000000000791b */ /* 0x003fea0003800000 */
.L_x_855:
[----:B------:R-:W-:-:S05]  /*c750*/  SEL R59, R12, RZ, !P1 ;  /* 0x000000ff0c3b7207 */ /* 0x000fca0004800000 */
        /* <DEDUP_REMOVED lines=11> */
.L_x_856:
[----:B------:R-:W-:Y:S02]  /*c810*/  IMAD.MOV.U32 R14, RZ, RZ, R59 ;  /* 0x000000ffff0e7224 */ /* 0x000fe400078e003b */
[----:B------:R-:W-:-:S07]  /*c820*/  IMAD.MOV.U32 R12, RZ, RZ, R44 ;  /* 0x000000ffff0c7224 */ /* 0x000fce00078e002c */
[----:B------:R-:W-:Y:S05]  /*c830*/  WARPSYNC.COLLECTIVE R24, `(.L_x_857) ;  /* 0x0000000018087348 */ /* 0x000fea0003c00000 */
[----:B------:R0:W1:Y:S02]  /*c840*/  SHFL.DOWN P5, R44, R14, R15, R27 ;  /* 0x0800000f0e2c7389 */ /* 0x00006400000a001b */
[----:B01----:R-:W-:Y:S05]  /*c850*/  ENDCOLLECTIVE ;  /* 0x000000000000791b */ /* 0x003fea0003800000 */
.L_x_857:
        /* <DEDUP_REMOVED lines=12> */
.L_x_858:
[----:B------:R-:W-:Y:S02]  /*c920*/  IMAD.MOV.U32 R14, RZ, RZ, R12 ;  /* 0x000000ffff0e7224 */ /* 0x000fe400078e000c */
[----:B------:R-:W-:-:S07]  /*c930*/  IMAD.MOV.U32 R58, RZ, RZ, R44 ;  /* 0x000000ffff3a7224 */ /* 0x000fce00078e002c */
[----:B------:R-:W-:Y:S05]  /*c940*/  WARPSYNC.COLLECTIVE R24, `(.L_x_859) ;  /* 0x0000000018087348 */ /* 0x000fea0003c00000 */
[----:B------:R0:W1:Y:S02]  /*c950*/  SHFL.DOWN P5, R44, R14, R15, R27 ;  /* 0x0800000f0e2c7389 */ /* 0x00006400000a001b */
[----:B01----:R-:W-:Y:S05]  /*c960*/  ENDCOLLECTIVE ;  /* 0x000000000000791b */ /* 0x003fea0003800000 */
.L_x_859:
[----:B------:R-:W-:Y:S05]  /*c970*/  WARPSYNC.COLLECTIVE R24, `(.L_x_860) ;  /* 0x0000000018087348 */ /* 0x000fea0003c00000 */
[----:B------:R-:W-:Y:S01]  /*c980*/  VOTE.ALL P3, P3 ;  /* 0x0000000000ff7806 */ /* 0x000fe20001860000 */
[----:B------:R-:W-:-:S12]  /*c990*/  ENDCOLLECTIVE ;  /* 0x000000000000791b */ /* 0x000fd80003800000 */
.L_x_860:
[----:B------:R-:W-:Y:S02]  /*c9a0*/  SEL R58, R58, RZ, !P1 ;  /* 0x000000ff3a3a7207 */ /* 0x000fe40004800000 */
[----:B------:R-:W-:-:S04]  /*c9b0*/  SEL R44, R44, RZ, !P2 ;  /* 0x000000ff2c2c7207 */ /* 0x000fc80005000000 */
[----:B------:R-:W-:Y:S02]  /*c9c0*/  SEL R59, R44, RZ, !P1 ;  /* 0x000000ff2c3b7207 */ /* 0x000fe40004800000 */
[----:B------:R-:W-:Y:S02]  /*c9d0*/  ISETP.NE.AND P1, PT, R16, RZ, PT ;  /* 0x000000ff1000720c */ /* 0x000fe40003f25270 */
[----:B------:R-:W-:Y:S01]  /*c9e0*/  IADD3 R16, PT, PT, R13, R58, R16 ;  /* 0x0000003a0d107210 */ /* 0x000fe20007ffe010 */
[----:B------:R-:W-:-:S05]  /*c9f0*/  IMAD.IADD R59, R12, 0x1, R59 ;  /* 0x000000010c3b7824 */ /* 0x000fca00078e023b */
[----:B------:R-:W-:-:S05]  /*ca00*/  SEL R59, R59, RZ, !P1 ;  /* 0x000000ff3b3b7207 */ /* 0x000fca0004800000 */
[----:B------:R-:W-:Y:S01]  /*ca10*/  IMAD.IADD R18, R59, 0x1, R18 ;  /* 0x000000013b127824 */ /* 0x000fe200078e0212 */
[----:B------:R-:W-:Y:S06]  /*ca20*/  BRA `(.L_x_861) ;  /* 0xffffff7400507947 */ /* 0x000fec000383ffff */
.L_x_806:
[----:B------:R-:W-:Y:S01]  /*ca30*/  BSSY B0, `(.L_x_862) ;  /* 0x0000006000007945 */ /* 0x000fe20003800000 */
[----:B------:R-:W-:Y:S01]  /*ca40*/  PLOP3.LUT P3, PT, P3, PT, PT, 0x8, 0x80 ;  /* 0x000000000080781c */ /* 0x000fe20001f6e170 */
[----:B------:R-:W-:-:S12]  /*ca50*/  IMAD.MOV.U32 R24, RZ, RZ, -0x1 ;  /* 0xffffffffff187424 */ /* 0x000fd800078e00ff */
[----:B------:R-:W-:Y:S05]  /*ca60*/  WARPSYNC.COLLECTIVE R24, `(.L_x_863) ;  /* 0x0000000018087348 */ /* 0x000fea0003c00000 */
[----:B------:R-:W-:Y:S01]  /*ca70*/  VOTE.ANY P3, P3 ;  /* 0x0000000000ff7806 */ /* 0x000fe20001860100 */
[----:B------:R-:W-:-:S12]  /*ca80*/  ENDCOLLECTIVE ;  /* 0x000000000000791b */ /* 0x000fd80003800000 */
.L_x_863:
[----:B------:R-:W-:Y:S05]  /*ca90*/  BSYNC B0 ;  /* 0x0000000000007941 */ /* 0x000fea0003800000 */
.L_x_862:
[----:B------:R-:W-:Y:S05]  /*caa0*/  BRA `(.L_x_864) ;  /* 0xffffffcc00347947 */ /* 0x000fea000383ffff */
.L_x_808:
[----:B------:R-:W0:Y:S01]  /*cab0*/  S2R R21, SR_GEMASK ;  /* 0x0000000000157919 */ /* 0x000e220000003c00 */
[----:B------:R-:W-:Y:S01]  /*cac0*/  BSSY B0, `(.L_x_865) ;  /* 0x0000006000007945 */ /* 0x000fe20003800000 */
[----:B------:R-:W-:Y:S01]  /*cad0*/  PLOP3.LUT P5, PT, P5, PT, PT, 0x8, 0x80 ;  /* 0x000000000080781c */ /* 0x000fe20002fae170 */
[----:B------:R-:W-:-:S12]  /*cae0*/  IMAD.MOV.U32 R24, RZ, RZ, -0x1 ;  /* 0xffffffffff187424 */ /* 0x000fd800078e00ff */
[----:B0-----:R-:W-:Y:S05]  /*caf0*/  WARPSYNC.COLLECTIVE R24, `(.L_x_866) ;  /* 0x0000000018087348 */ /* 0x001fea0003c00000 */
[----:B------:R-:W-:Y:S01]  /*cb00*/  VOTE.ANY R24, PT, P5 ;  /* 0x0000000000187806 */ /* 0x000fe200028e0100 */
[----:B0-----:R-:W-:Y:S06]  /*cb10*/  ENDCOLLECTIVE ;  /* 0x000000000000791b */ /* 0x001fec0003800000 */
.L_x_866:
[----:B------:R-:W-:Y:S05]  /*cb20*/  BSYNC B0 ;  /* 0x0000000000007941 */ /* 0x000fea0003800000 */
.L_x_865:
[----:B------:R-:W-:Y:S01]  /*cb30*/  LOP3.LUT R24, R24, 0x80000000, R21, 0xec, !PT ;  /* 0x8000000018187812 */ /* 0x000fe200078eec15 */
[----:B------:R-:W-:Y:S01]  /*cb40*/  IMAD.MOV.U32 R14, RZ, RZ, R8 ;  /* 0x000000ffff0e7224 */ /* 0x000fe200078e0008 */
[----:B------:R-:W-:-:S03]  /*cb50*/  LOP3.LUT R55, RZ, R0, RZ, 0x33, !PT ;  /* 0x00000000ff377212 */ /* 0x000fc600078e33ff */
[----:B------:R-:W-:Y:S02]  /*cb60*/  VIADD R15, R24, 0xffffffff ;  /* 0xffffffff180f7836 */ /* 0x000fe40000000000 */
[----:B------:R-:W-:-:S03]  /*cb70*/  IMAD.IADD R55, R55, 0x1, R50 ;  /* 0x0000000137377824 */ /* 0x000fc600078e0232 */
[----:B------:R-:W-:Y:S01]  /*cb80*/  LOP3.LUT R22, R24, R15, RZ, 0xc, !PT ;  /* 0x0000000f18167212 */ /* 0x000fe200078e0cff */
[----:B------:R-:W-:Y:S02]  /*cb90*/  IMAD.MOV.U32 R15, RZ, RZ, 0x1 ;  /* 0x00000001ff0f7424 */ /* 0x000fe400078e00ff */
[----:B------:R-:W-:Y:S01]  /*cba0*/  IMAD.MOV.U32 R24, RZ, RZ, -0x1 ;  /* 0xffffffffff187424 */ /* 0x000fe200078e00ff */
[----:B------:R0:W1:Y:S06]  /*cbb0*/  POPC R27, R22 ;  /* 0x00000016001b7309 */ /* 0x00006c0000000000 */
[----:B01----:R-:W-:Y:S05]  /*cbc0*/  WARPSYNC.COLLECTIVE R24, `(.L_x_867) ;  /* 0x0000000018087348 */ /* 0x003fea0003c00000 */
[----:B-1----:R1:W2:Y:S02]  /*cbd0*/  SHFL.DOWN P5, R44, R14, R15, R27 ;  /* 0x0800000f0e2c7389 */ /* 0x0022a400000a001b */
[----:B012---:R-:W-:Y:S05]  /*cbe0*/  ENDCOLLECTIVE ;  /* 0x000000000000791b */ /* 0x007fea0003800000 */
.L_x_867:
[----:B------:R-:W-:Y:S01]  /*cbf0*/  ISETP.GE.AND P3, PT, R41, R27, PT ;  /* 0x0000001b2900720c */ /* 0x000fe20003f66270 */
[----:B------:R-:W-:Y:S02]  /*cc00*/  IMAD.MOV.U32 R14, RZ, RZ, R9 ;  /* 0x000000ffff0e7224 */ /* 0x000fe400078e0009 */
[----:B------:R-:W-:-:S10]  /*cc10*/  IMAD.MOV.U32 R20, RZ, RZ, R44 ;  /* 0x000000ffff147224 */ /* 0x000fd400078e002c */
[----:B------:R-:W-:Y:S05]  /*cc20*/  WARPSYNC.COLLECTIVE R24, `(.L_x_868) ;  /* 0x0000000018087348 */ /* 0x000fea0003c00000 */
[----:B------:R0:W1:Y:S02]  /*cc30*/  SHFL.DOWN P5, R44, R14, R15, R27 ;  /* 0x0800000f0e2c7389 */ /* 0x00006400000a001b */
[----:B01----:R-:W-:Y:S05]  /*cc40*/  ENDCOLLECTIVE ;  /* 0x000000000000791b */ /* 0x003fea0003800000 */
.L_x_868:
[----:B------:R-:W-:-:S05]  /*cc50*/  SEL R23, R20, RZ, !P3 ;  /* 0x000000ff14177207 */ /* 0x000fca0005800000 */
[----:B------:R-:W-:-:S04]  /*cc60*/  IMAD.IADD R20, R8, 0x1, R23 ;  /* 0x0000000108147824 */ /* 0x000fc800078e0217 */
[----:B------:R-:W-:Y:S02]  /*cc70*/  IMAD.MOV.U32 R14, RZ, RZ, R20 ;  /* 0x000000ffff0e7224 */ /* 0x000fe400078e0014 */
[----:B------:R-:W-:Y:S01]  /*cc80*/  IMAD.MOV.U32 R15, RZ, RZ, 0x2 ;  /* 0x00000002ff0f7424 */ /* 0x000fe200078e00ff */
[----:B------:R-:W-:Y:S01]  /*cc90*/  ISETP.NE.AND P5, PT, R8, RZ, PT ;  /* 0x000000ff0800720c */ /* 0x000fe20003fa5270 */
[----:B------:R-:W-:-:S03]  /*cca0*/  VIADD R8, R41, 0x2 ;  /* 0x0000000229087836 */ /* 0x000fc60000000000 */
[----:B------:R-:W-:-:S04]  /*ccb0*/  SEL R44, R44, RZ, !P5 ;  /* 0x000000ff2c2c7207 */ /* 0x000fc80006800000 */
[----:B------:R-:W-:Y:S02]  /*ccc0*/  SEL R45, R44, RZ, !P3 ;  /* 0x000000ff2c2d7207 */ /* 0x000fe40005800000 */
[----:B------:R-:W-:-:S13]  /*ccd0*/  ISETP.GT.AND P3, PT, R8, R27, PT ;  /* 0x0000001b0800720c */ /* 0x000fda0003f64270 */
[----:B------:R-:W-:Y:S05]  /*cce0*/  WARPSYNC.COLLECTIVE R24, `(.L_x_869) ;  /* 0x0000000018087348 */ /* 0x000fea0003c00000 */
[----:B------:R0:W1:Y:S02]  /*ccf0*/  SHFL.DOWN P5, R44, R14, R15, R27 ;  /* 0x0800000f0e2c7389 */ /* 0x00006400000a001b */
[----:B01----:R-:W-:Y:S05]  /*cd00*/  ENDCOLLECTIVE ;  /* 0x000000000000791b */ /* 0x003fea0003800000 */
.L_x_869:
[----:B------:R-:W-:-:S04]  /*cd10*/  IMAD.IADD R22, R9, 0x1, R45 ;  /* 0x0000000109167824 */ /* 0x000fc800078e022d */
[----:B------:R-:W-:Y:S02]  /*cd20*/  IMAD.MOV.U32 R14, RZ, RZ, R22 ;  /* 0x000000ffff0e7224 */ /* 0x000fe400078e0016 */
[----:B------:R-:W-:-:S07]  /*cd30*/  IMAD.MOV.U32 R23, RZ, RZ, R44 ;  /* 0x000000ffff177224 */ /* 0x000fce00078e002c */
[----:B------:R-:W-:Y:S05]  /*cd40*/  WARPSYNC.COLLECTIVE R24, `(.L_x_870) ;  /* 0x0000000018087348 */ /* 0x000fea0003c00000 */
[----:B------:R0:W1:Y:S02]  /*cd50*/  SHFL.DOWN P5, R44, R14, R15, R27 ;  /* 0x0800000f0e2c7389 */ /* 0x00006400000a001b */
[----:B01----:R-:W-:Y:S05]  /*cd60*/  ENDCOLLECTIVE ;  /* 0x000000000000791b */ /* 0x003fea0003800000 */
.L_x_870:
        /* <DEDUP_REMOVED lines=12> */
.L_x_871:
[----:B------:R-:W-:-:S04]  /*ce30*/  IMAD.IADD R54, R22, 0x1, R9 ;  /* 0x0000000116367824 */ /* 0x000fc800078e0209 */
[----:B------:R-:W-:Y:S02]  /*ce40*/  IMAD.MOV.U32 R14, RZ, RZ, R54 ;  /* 0x000000ffff0e7224 */ /* 0x000fe400078e0036 */
[----:B------:R-:W-:-:S07]  /*ce50*/  IMAD.MOV.U32 R9, RZ, RZ, R44 ;  /* 0x000000ffff097224 */ /* 0x000fce00078e002c */
[----:B------:R-:W-:Y:S05]  /*ce60*/  WARPSYNC.COLLECTIVE R24, `(.L_x_872) ;  /* 0x0000000018087348 */ /* 0x000fea0003c00000 */
[----:B------:R0:W1:Y:S02]  /*ce70*/  SHFL.DOWN P5, R44, R14, R15, R27 ;  /* 0x0800000f0e2c7389 */ /* 0x00006400000a001b */
[----:B01----:R-:W-:Y:S05]  /*ce80*/  ENDCOLLECTIVE ;  /* 0x000000000000791b */ /* 0x003fea0003800000 */
.L_x_872:
[----:B------:R-:W-:-:S05]  /*ce90*/  SEL R9, R9, RZ, !P3 ;  /* 0x000000ff09097207 */ /* 0x000fca0005800000 */
[----:B------:R-:W-:-:S04]  /*cea0*/  IMAD.IADD R58, R8, 0x1, R9 ;  /* 0x00000001083a7824 */ /* 0x000fc800078e0209 */
[----:B------:R-:W-:Y:S02]  /*ceb0*/  IMAD.MOV.U32 R14, RZ, RZ, R58 ;  /* 0x000000ffff0e7224 */ /* 0x000fe400078e003a */
[----:B------:R-:W-:Y:S01]  /*cec0*/  IMAD.MOV.U32 R15, RZ, RZ, 0x8 ;  /* 0x00000008ff0f7424 */ /* 0x000fe200078e00ff */
[----:B------:R-:W-:-:S04]  /*ced0*/  ISETP.NE.AND P5, PT, R8, RZ, PT ;  /* 0x000000ff0800720c */ /* 0x000fc80003fa5270 */
[----:B------:R-:W-:-:S04]  /*cee0*/  SEL R44, R44, RZ, !P5 ;  /* 0x000000ff2c2c7207 */ /* 0x000fc80006800000 */
[----:B------:R-:W-:-:S07]  /*cef0*/  SEL R23, R44, RZ, !P3 ;  /* 0x000000ff2c177207 */ /* 0x000fce0005800000 */
[----:B------:R-:W-:Y:S05]  /*cf00*/  WARPSYNC.COLLECTIVE R24, `(.L_x_873) ;  /* 0x0000000018087348 */ /* 0x000fea0003c00000 */
[----:B------:R0:W1:Y:S02]  /*cf10*/  SHFL.DOWN P5, R44, R14, R15, R27 ;  /* 0x0800000f0e2c7389 */ /* 0x00006400000a001b */
[----:B01----:R-:W-:Y:S05]  /*cf20*/  ENDCOLLECTIVE ;  /* 0x000000000000791b */ /* 0x003fea0003800000 */
.L_x_873:
[----:B------:R-:W-:Y:S02]  /*cf30*/  IMAD.IADD R56, R54, 0x1, R23 ;  /* 0x0000000136387824 */ /* 0x000fe400078e0217 */
[----:B------:R-:W-:-:S05]  /*cf40*/  VIADD R23, R41, 0x8 ;  /* 0x0000000829177836 */ /* 0x000fca0000000000 */
[----:B------:R-:W-:Y:S01]  /*cf50*/  ISETP.GT.AND P3, PT, R23, R27, PT ;  /* 0x0000001b1700720c */ /* 0x000fe20003f64270 */
[----:B------:R-:W-:Y:S02]  /*cf60*/  IMAD.MOV.U32 R14, RZ, RZ, R56 ;  /* 0x000000ffff0e7224 */ /* 0x000fe400078e0038 */
[----:B------:R-:W-:-:S10]  /*cf70*/  IMAD.MOV.U32 R9, RZ, RZ, R44 ;  /* 0x000000ffff097224 */ /* 0x000fd400078e002c */
[----:B------:R-:W-:Y:S05]  /*cf80*/  WARPSYNC.COLLECTIVE R24, `(.L_x_874) ;  /* 0x0000000018087348 */ /* 0x000fea0003c00000 */
[----:B------:R0:W1:Y:S02]  /*cf90*/  SHFL.DOWN P5, R44, R14, R15, R27 ;  /* 0x0800000f0e2c7389 */ /* 0x00006400000a001b */
[----:B01----:R-:W-:Y:S05]  /*cfa0*/  ENDCOLLECTIVE ;  /* 0x000000000000791b */ /* 0x003fea0003800000 */
.L_x_874:
[----:B------:R-:W-:-:S05]  /*cfb0*/  SEL R9, R9, RZ, !P3 ;  /* 0x000000ff09097207 */ /* 0x000fca0005800000 */
[----:B------:R-:W-:Y:S02]  /*cfc0*/  IMAD.IADD R20, R58, 0x1, R9 ;  /* 0x000000013a147824 */ /* 0x000fe400078e0209 */
[----:B------:R-:W0:Y:S03]  /*cfd0*/  LDC.64 R8, c[0x0][0x3b0] ;  /* 0x0000ec00ff087b82 */ /* 0x000e260000000a00 */
[----:B------:R-:W-:Y:S01]  /*cfe0*/  ISETP.NE.AND P6, PT, R20, RZ, PT ;  /* 0x000000ff1400720c */ /* 0x000fe20003fc5270 */
[----:B------:R-:W-:Y:S02]  /*cff0*/  IMAD.MOV.U32 R14, RZ, RZ, R20 ;  /* 0x000000ffff0e7224 */ /* 0x000fe400078e0014 */
[----:B------:R-:W-:Y:S01]  /*d000*/  IMAD.MOV.U32 R15, RZ, RZ, 0x10 ;  /* 0x00000010ff0f7424 */ /* 0x000fe200078e00ff */
[----:B------:R-:W-:-:S04]  /*d010*/  ISETP.NE.AND P5, PT, R58, RZ, PT ;  /* 0x000000ff3a00720c */ /* 0x000fc80003fa5270 */
[----:B------:R-:W-:-:S04]  /*d020*/  SEL R44, R44, RZ, !P5 ;  /* 0x000000ff2c2c7207 */ /* 0x000fc80006800000 */
[----:B------:R-:W-:Y:S02]  /*d030*/  SEL R45, R44, RZ, !P3 ;  /* 0x000000ff2c2d7207 */ /* 0x000fe40005800000 */
[----:B------:R-:W-:-:S13]  /*d040*/  ISETP.NE.U32.AND P3, PT, R10, 0x65, PT ;  /* 0x000000650a00780c */ /* 0x000fda0003f65070 */
[----:B0-----:R-:W-:Y:S05]  /*d050*/  WARPSYNC.COLLECTIVE R24, `(.L_x_875) ;  /* 0x0000000018087348 */ /* 0x001fea0003c00000 */
[----:B------:R1:W2:Y:S02]  /*d060*/  SHFL.DOWN P5, R44, R14, R15, R27 ;  /* 0x0800000f0e2c7389 */ /* 0x0002a400000a001b */
[----:B012---:R-:W-:Y:S05]  /*d070*/  ENDCOLLECTIVE ;  /* 0x000000000000791b */ /* 0x007fea0003800000 */
.L_x_875:
[----:B------:R-:W-:Y:S01]  /*d080*/  IMAD.IADD R22, R56, 0x1, R45 ;  /* 0x0000000138167824 */ /* 0x000fe200078e022d */
[----:B------:R-:W-:Y:S01]  /*d090*/  ISETP.NE.AND.EX P3, PT, R11, RZ, PT, P3 ;  /* 0x000000ff0b00720c */ /* 0x000fe20003f65330 */
[----:B------:R-:W-:Y:S02]  /*d0a0*/  VIADD R45, R41, 0x10 ;  /* 0x00000010292d7836 */ /* 0x000fe40000000000 */
[----:B------:R-:W-:Y:S02]  /*d0b0*/  IMAD.MOV.U32 R14, RZ, RZ, R22 ;  /* 0x000000ffff0e7224 */ /* 0x000fe400078e0016 */
[----:B------:R-:W-:-:S08]  /*d0c0*/  IMAD.MOV.U32 R54, RZ, RZ, R44 ;  /* 0x000000ffff367224 */ /* 0x000fd000078e002c */
[----:B------:R-:W-:Y:S05]  /*d0d0*/  WARPSYNC.COLLECTIVE R24, `(.L_x_876) ;  /* 0x0000000018087348 */ /* 0x000fea0003c00000 */
[----:B------:R0:W1:Y:S02]  /*d0e0*/  SHFL.DOWN P5, R44, R14, R15, R27 ;  /* 0x0800000f0e2c7389 */ /* 0x00006400000a001b */
[----:B01----:R-:W-:Y:S05]  /*d0f0*/  ENDCOLLECTIVE ;  /* 0x000000000000791b */ /* 0x003fea0003800000 */
.L_x_876:
[----:B------:R-:W-:Y:S05]  /*d100*/  WARPSYNC.COLLECTIVE R24, `(.L_x_877) ;  /* 0x0000000018087348 */ /* 0x000fea0003c00000 */
[----:B------:R-:W-:Y:S01]  /*d110*/  VOTE.ALL P3, P3 ;  /* 0x0000000000ff7806 */ /* 0x000fe20001860000 */
[----:B------:R-:W-:-:S12]  /*d120*/  ENDCOLLECTIVE ;  /* 0x000000000000791b */ /* 0x000fd80003800000 */
.L_x_877:
[----:B------:R-:W-:Y:S02]  /*d130*/  ISETP.GT.AND P5, PT, R45, R27, PT ;  /* 0x0000001b2d00720c */ /* 0x000fe40003fa4270 */
[----:B------:R-:W-:Y:S02]  /*d140*/  SEL R44, R44, RZ, !P6 ;  /* 0x000000ff2c2c7207 */ /* 0x000fe40007000000 */
[----:B------:R-:W-:Y:S02]  /*d150*/  SEL R11, R54, RZ, !P5 ;  /* 0x000000ff360b7207 */ /* 0x000fe40006800000 */
[----:B------:R-:W-:-:S03]  /*d160*/  SEL R51, R44, RZ, !P5 ;  /* 0x000000ff2c337207 */ /* 0x000fc60006800000 */
[----:B------:R-:W-:Y:S02]  /*d170*/  IMAD.IADD R20, R20, 0x1, R11 ;  /* 0x0000000114147824 */ /* 0x000fe400078e020b */
[----:B------:R-:W-:Y:S01]  /*d180*/  IMAD.IADD R22, R22, 0x1, R51 ;  /* 0x0000000116167824 */ /* 0x000fe200078e0233 */
[----:B------:R-:W-:-:S05]  /*d190*/  IADD3 R51, P5, PT, R8, 0x200, RZ ;  /* 0x0000020008337810 */ /* 0x000fca0007fbe0ff */
[----:B------:R-:W-:Y:S01]  /*d1a0*/  IMAD.X R50, RZ, RZ, R9, P5 ;  /* 0x000000ffff327224 */ /* 0x000fe200028e0609 */
[----:B------:R-:W-:Y:S07]  /*d1b0*/  BRA `(.L_x_878) ;  /* 0xffffffc800807947 */ /* 0x000fee000383ffff */
.L_x_810:
[----:B------:R-:W-:Y:S01]  /*d1c0*/  BSSY B0, `(.L_x_879) ;  /* 0x0000006000007945 */ /* 0x000fe20003800000 */
[----:B------:R-:W-:Y:S01]  /*d1d0*/  PLOP3.LUT P3, PT, P3, PT, PT, 0x8, 0x80 ;  /* 0x000000000080781c */ /* 0x000fe20001f6e170 */
[----:B------:R-:W-:-:S12]  /*d1e0*/  IMAD.MOV.U32 R24, RZ, RZ, -0x1 ;  /* 0xffffffffff187424 */ /* 0x000fd800078e00ff */
[----:B------:R-:W-:Y:S05]  /*d1f0*/  WARPSYNC.COLLECTIVE R24, `(.L_x_880) ;  /* 0x0000000018087348 */ /* 0x000fea0003c00000 */
[----:B------:R-:W-:Y:S01]  /*d200*/  VOTE.ANY P3, P3 ;  /* 0x0000000000ff7806 */ /* 0x000fe20001860100 */
[----:B------:R-:W-:-:S12]  /*d210*/  ENDCOLLECTIVE ;  /* 0x000000000000791b */ /* 0x000fd80003800000 */
.L_x_880:
[----:B------:R-:W-:Y:S05]  /*d220*/  BSYNC B0 ;  /* 0x0000000000007941 */ /* 0x000fea0003800000 */
.L_x_879:
[----:B------:R-:W-:Y:S05]  /*d230*/  BRA `(.L_x_881) ;  /* 0xffffffc8008c7947 */ /* 0x000fea000383ffff */
.L_x_812:
        /* <DEDUP_REMOVED lines=8> */
.L_x_883:
[----:B------:R-:W-:Y:S05]  /*d2c0*/  BSYNC B0 ;  /* 0x0000000000007941 */ /* 0x000fea0003800000 */
.L_x_882:
[----:B------:R-:W-:Y:S01]  /*d2d0*/  LOP3.LUT R24, R24, 0x80000000, R21, 0xec, !PT ;  /* 0x8000000018187812 */ /* 0x000fe200078eec15 */
[----:B------:R-:W-:Y:S01]  /*d2e0*/  IMAD.MOV.U32 R14, RZ, RZ, R8 ;  /* 0x000000ffff0e7224 */ /* 0x000fe200078e0008 */
[----:B------:R-:W-:Y:S01]  /*d2f0*/  ISETP.NE.AND P6, PT, R8, RZ, PT ;  /* 0x000000ff0800720c */ /* 0x000fe20003fc5270 */
[----:B------:R-:W-:Y:S02]  /*d300*/  IMAD.MOV.U32 R15, RZ, RZ, 0x1 ;  /* 0x00000001ff0f7424 */ /* 0x000fe400078e00ff */
[C---:B------:R-:W-:Y:S02]  /*d310*/  VIADD R11, R24.reuse, 0xffffffff ;  /* 0xffffffff180b7836 */ /* 0x040fe40000000000 */
[----:B------:R-:W-:Y:S02]  /*d320*/  VIADD R10, R41, 0x4 ;  /* 0x00000004290a7836 */ /* 0x000fe40000000000 */
[----:B------:R-:W-:Y:S01]  /*d330*/  VIADD R55, R55, 0xffffffe0 ;  /* 0xffffffe037377836 */ /* 0x000fe20000000000 */
[----:B------:R-:W-:Y:S01]  /*d340*/  LOP3.LUT R11, R24, R11, RZ, 0xc, !PT ;  /* 0x0000000b180b7212 */ /* 0x000fe200078e0cff */
[----:B------:R-:W-:-:S03]  /*d350*/  IMAD.MOV.U32 R24, RZ, RZ, -0x1 ;  /* 0xffffffffff187424 */ /* 0x000fc600078e00ff */
[----:B------:R0:W1:Y:S04]  /*d360*/  POPC R27, R11 ;  /* 0x0000000b001b7309 */ /* 0x0000680000000000 */
[----:B01----:R-:W-:Y:S05]  /*d370*/  WARPSYNC.COLLECTIVE R24, `(.L_x_884) ;  /* 0x0000000018087348 */ /* 0x003fea0003c00000 */
[----:B-1----:R1:W2:Y:S02]  /*d380*/  SHFL.DOWN P5, R44, R14, R15, R27 ;  /* 0x0800000f0e2c7389 */ /* 0x0022a400000a001b */
[----:B012---:R-:W-:Y:S05]  /*d390*/  ENDCOLLECTIVE ;  /* 0x000000000000791b */ /* 0x007fea0003800000 */
.L_x_884:
[----:B------:R-:W-:Y:S02]  /*d3a0*/  IMAD.MOV.U32 R14, RZ, RZ, R9 ;  /* 0x000000ffff0e7224 */ /* 0x000fe400078e0009 */
[----:B------:R-:W-:-:S07]  /*d3b0*/  IMAD.MOV.U32 R56, RZ, RZ, R44 ;  /* 0x000000ffff387224 */ /* 0x000fce00078e002c */
[----:B------:R-:W-:Y:S05]  /*d3c0*/  WARPSYNC.COLLECTIVE R24, `(.L_x_885) ;  /* 0x0000000018087348 */ /* 0x000fea0003c00000 */
[----:B------:R0:W1:Y:S02]  /*d3d0*/  SHFL.DOWN P5, R44, R14, R15, R27 ;  /* 0x0800000f0e2c7389 */ /* 0x00006400000a001b */
[----:B01----:R-:W-:Y:S05]  /*d3e0*/  ENDCOLLECTIVE ;  /* 0x000000000000791b */ /* 0x003fea0003800000 */
.L_x_885:
[----:B------:R-:W-:Y:S01]  /*d3f0*/  IMAD.MOV.U32 R15, RZ, RZ, 0x2 ;  /* 0x00000002ff0f7424 */ /* 0x000fe200078e00ff */
[----:B------:R-:W-:Y:S02]  /*d400*/  ISETP.GE.AND P5, PT, R41, R27, PT ;  /* 0x0000001b2900720c */ /* 0x000fe40003fa6270 */
[----:B------:R-:W-:Y:S02]  /*d410*/  SEL R44, R44, RZ, !P6 ;  /* 0x000000ff2c2c7207 */ /* 0x000fe40007000000 */
[----:B------:R-:W-:Y:S02]  /*d420*/  SEL R11, R56, RZ, !P5 ;  /* 0x000000ff380b7207 */ /* 0x000fe40006800000 */
[----:B------:R-:W-:-:S03]  /*d430*/  SEL R57, R44, RZ, !P5 ;  /* 0x000000ff2c397207 */ /* 0x000fc60006800000 */
[----:B------:R-:W-:Y:S02]  /*d440*/  IMAD.IADD R56, R8, 0x1, R11 ;  /* 0x0000000108387824 */ /* 0x000fe400078e020b */
[----:B------:R-:W-:Y:S02]  /*d450*/  IMAD.IADD R54, R9, 0x1, R57 ;  /* 0x0000000109367824 */ /* 0x000fe400078e0239 */
[----:B------:R-:W-:Y:S01]  /*d460*/  IMAD.MOV.U32 R14, RZ, RZ, R56 ;  /* 0x000000ffff0e7224 */ /* 0x000fe200078e0038 */
[----:B------:R-:W-:Y:S01]  /*d470*/  ISETP.NE.AND P6, PT, R56, RZ, PT ;  /* 0x000000ff3800720c */ /* 0x000fe20003fc5270 */
[----:B------:R-:W-:-:S12]  /*d480*/  VIADD R8, R41, 0x2 ;  /* 0x0000000229087836 */ /* 0x000fd80000000000 */
[----:B------:R-:W-:Y:S05]  /*d490*/  WARPSYNC.COLLECTIVE R24, `(.L_x_886) ;  /* 0x0000000018087348 */ /* 0x000fea0003c00000 */
[----:B------:R0:W1:Y:S02]  /*d4a0*/  SHFL.DOWN P5, R44, R14, R15, R27 ;  /* 0x0800000f0e2c7389 */ /* 0x00006400000a001b */
[----:B01----:R-:W-:Y:S05]  /*d4b0*/  ENDCOLLECTIVE ;  /* 0x000000000000791b */ /* 0x003fea0003800000 */
.L_x_886:
[----:B------:R-:W-:Y:S02]  /*d4c0*/  IMAD.MOV.U32 R14, RZ, RZ, R54 ;  /* 0x000000ffff0e7224 */ /* 0x000fe400078e0036 */
[----:B------:R-:W-:-:S07]  /*d4d0*/  IMAD.MOV.U32 R9, RZ, RZ, R44 ;  /* 0x000000ffff097224 */ /* 0x000fce00078e002c */
[----:B------:R-:W-:Y:S05]  /*d4e0*/  WARPSYNC.COLLECTIVE R24, `(.L_x_887) ;  /* 0x0000000018087348 */ /* 0x000fea0003c00000 */
[----:B------:R0:W1:Y:S02]  /*d4f0*/  SHFL.DOWN P5, R44, R14, R15, R27 ;  /* 0x0800000f0e2c7389 */ /* 0x00006400000a001b */
[----:B01----:R-:W-:Y:S05]  /*d500*/  ENDCOLLECTIVE ;  /* 0x000000000000791b */ /* 0x003fea0003800000 */
.L_x_887:
[----:B------:R-:W-:Y:S01]  /*d510*/  IMAD.MOV.U32 R15, RZ, RZ, 0x4 ;  /* 0x00000004ff0f7424 */ /* 0x000fe200078e00ff */
[----:B------:R-:W-:Y:S02]  /*d520*/  ISETP.GT.AND P5, PT, R8, R27, PT ;  /* 0x0000001b0800720c */ /* 0x000fe40003fa4270 */
[----:B------:R-:W-:Y:S02]  /*d530*/  SEL R44, R44, RZ, !P6 ;  /* 0x000000ff2c2c7207 */ /* 0x000fe40007000000 */
[----:B------:R-:W-:-:S05]  /*d540*/  SEL R9, R9, RZ, !P5 ;  /* 0x000000ff09097207 */ /* 0x000fca0006800000 */
[----:B------:R-:W-:Y:S01]  /*d550*/  IMAD.IADD R58, R56, 0x1, R9 ;  /* 0x00000001383a7824 */ /* 0x000fe200078e0209 */
[----:B------:R-:W-:-:S03]  /*d560*/  SEL R9, R44, RZ, !P5 ;  /* 0x000000ff2c097207 */ /* 0x000fc60006800000 */
[----:B------:R-:W-:Y:S01]  /*d570*/  IMAD.MOV.U32 R14, RZ, RZ, R58 ;  /* 0x000000ffff0e7224 */ /* 0x000fe200078e003a */
[----:B------:R-:W-:Y:S01]  /*d580*/  ISETP.NE.AND P6, PT, R58, RZ, PT ;  /* 0x000000ff3a00720c */ /* 0x000fe20003fc5270 */
[----:B------:R-:W-:-:S12]  /*d590*/  IMAD.IADD R8, R54, 0x1, R9 ;  /* 0x0000000136087824 */ /* 0x000fd800078e0209 */
[----:B------:R-:W-:Y:S05]  /*d5a0*/  WARPSYNC.COLLECTIVE R24, `(.L_x_888) ;  /* 0x0000000018087348 */ /* 0x000fea0003c00000 */
[----:B------:R0:W1:Y:S02]  /*d5b0*/  SHFL.DOWN P5, R44, R14, R15, R27 ;  /* 0x0800000f0e2c7389 */ /* 0x00006400000a001b */
[----:B01----:R-:W-:Y:S05]  /*d5c0*/  ENDCOLLECTIVE ;  /* 0x000000000000791b */ /* 0x003fea0003800000 */
.L_x_888:
[----:B------:R-:W-:Y:S02]  /*d5d0*/  IMAD.MOV.U32 R14, RZ, RZ, R8 ;  /* 0x000000ffff0e7224 */ /* 0x000fe400078e0008 */
[----:B------:R-:W-:-:S07]  /*d5e0*/  IMAD.MOV.U32 R9, RZ, RZ, R44 ;  /* 0x000000ffff097224 */ /* 0x000fce00078e002c */
[----:B------:R-:W-:Y:S05]  /*d5f0*/  WARPSYNC.COLLECTIVE R24, `(.L_x_889) ;  /* 0x0000000018087348 */ /* 0x000fea0003c00000 */
[----:B------:R0:W1:Y:S02]  /*d600*/  SHFL.DOWN P5, R44, R14, R15, R27 ;  /* 0x0800000f0e2c7389 */ /* 0x00006400000a001b */
[----:B01----:R-:W-:Y:S05]  /*d610*/  ENDCOLLECTIVE ;  /* 0x000000000000791b */ /* 0x003fea0003800000 */
.L_x_889:
        /* <DEDUP_REMOVED lines=12> */
.L_x_890:
[----:B------:R-:W-:Y:S02]  /*d6e0*/  IMAD.MOV.U32 R14, RZ, RZ, R54 ;  /* 0x000000ffff0e7224 */ /* 0x000fe400078e0036 */
[----:B------:R-:W-:-:S07]  /*d6f0*/  IMAD.MOV.U32 R9, RZ, RZ, R44 ;  /* 0x000000ffff097224 */ /* 0x000fce00078e002c */
[----:B------:R-:W-:Y:S05]  /*d700*/  WARPSYNC.COLLECTIVE R24, `(.L_x_891) ;  /* 0x0000000018087348 */ /* 0x000fea0003c00000 */
[----:B------:R0:W1:Y:S02]  /*d710*/  SHFL.DOWN P5, R44, R14, R15, R27 ;  /* 0x0800000f0e2c7389 */ /* 0x00006400000a001b */
[----:B01----:R-:W-:Y:S05]  /*d720*/  ENDCOLLECTIVE ;  /* 0x000000000000791b */ /* 0x003fea0003800000 */
.L_x_891:
[----:B------:R-:W-:Y:S01]  /*d730*/  IMAD.MOV.U32 R15, RZ, RZ, 0x10 ;  /* 0x00000010ff0f7424 */ /* 0x000fe200078e00ff */
[----:B------:R-:W-:Y:S02]  /*d740*/  ISETP.GT.AND P5, PT, R23, R27, PT ;  /* 0x0000001b1700720c */ /* 0x000fe40003fa4270 */
[----:B------:R-:W-:Y:S02]  /*d750*/  SEL R44, R44, RZ, !P6 ;  /* 0x000000ff2c2c7207 */ /* 0x000fe40007000000 */
[----:B------:R-:W-:Y:S02]  /*d760*/  SEL R9, R9, RZ, !P5 ;  /* 0x000000ff09097207 */ /* 0x000fe40006800000 */
[----:B------:R-:W-:-:S03]  /*d770*/  SEL R11, R44, RZ, !P5 ;  /* 0x000000ff2c0b7207 */ /* 0x000fc60006800000 */
[----:B------:R-:W-:Y:S02]  /*d780*/  IMAD.IADD R9, R56, 0x1, R9 ;  /* 0x0000000138097824 */ /* 0x000fe400078e0209 */
[----:B------:R-:W-:Y:S02]  /*d790*/  IMAD.IADD R8, R54, 0x1, R11 ;  /* 0x0000000136087824 */ /* 0x000fe400078e020b */
[----:B------:R-:W-:Y:S01]  /*d7a0*/  IMAD.MOV.U32 R14, RZ, RZ, R9 ;  /* 0x000000ffff0e7224 */ /* 0x000fe200078e0009 */
[----:B------:R-:W-:-:S13]  /*d7b0*/  ISETP.NE.AND P6, PT, R9, RZ, PT ;  /* 0x000000ff0900720c */ /* 0x000fda0003fc5270 */
[----:B------:R-:W-:Y:S05]  /*d7c0*/  WARPSYNC.COLLECTIVE R24, `(.L_x_892) ;  /* 0x0000000018087348 */ /* 0x000fea0003c00000 */
[----:B------:R0:W1:Y:S02]  /*d7d0*/  SHFL.DOWN P5, R44, R14, R15, R27 ;  /* 0x0800000f0e2c7389 */ /* 0x00006400000a001b */
[----:B01----:R-:W-:Y:S05]  /*d7e0*/  ENDCOLLECTIVE ;  /* 0x000000000000791b */ /* 0x003fea0003800000 */
.L_x_892:
[----:B------:R-:W-:Y:S02]  /*d7f0*/  IMAD.MOV.U32 R14, RZ, RZ, R8 ;  /* 0x000000ffff0e7224 */ /* 0x000fe400078e0008 */
[----:B------:R-:W-:-:S07]  /*d800*/  IMAD.MOV.U32 R54, RZ, RZ, R44 ;  /* 0x000000ffff367224 */ /* 0x000fce00078e002c */
[----:B------:R-:W-:Y:S05]  /*d810*/  WARPSYNC.COLLECTIVE R24, `(.L_x_893) ;  /* 0x0000000018087348 */ /* 0x000fea0003c00000 */
[----:B------:R0:W1:Y:S02]  /*d820*/  SHFL.DOWN P5, R44, R14, R15, R27 ;  /* 0x0800000f0e2c7389 */ /* 0x00006400000a001b */
[----:B01----:R-:W-:Y:S05]  /*d830*/  ENDCOLLECTIVE ;  /* 0x000000000000791b */ /* 0x003fea0003800000 */
.L_x_893:
[----:B------:R-:W-:Y:S05]  /*d840*/  WARPSYNC.COLLECTIVE R24, `(.L_x_894) ;  /* 0x0000000018087348 */ /* 0x000fea0003c00000 */
[----:B------:R-:W-:Y:S01]  /*d850*/  VOTE.ALL P3, P3 ;  /* 0x0000000000ff7806 */ /* 0x000fe20001860000 */
[----:B------:R-:W-:-:S12]  /*d860*/  ENDCOLLECTIVE ;  /* 0x000000000000791b */ /* 0x000fd80003800000 */
.L_x_894:
[----:B------:R-:W-:Y:S02]  /*d870*/  ISETP.GT.AND P5, PT, R45, R27, PT ;  /* 0x0000001b2d00720c */ /* 0x000fe40003fa4270 */
[----:B------:R-:W-:Y:S02]  /*d880*/  SEL R44, R44, RZ, !P6 ;  /* 0x000000ff2c2c7207 */ /* 0x000fe40007000000 */
[----:B------:R-:W-:Y:S02]  /*d890*/  SEL R54, R54, RZ, !P5 ;  /* 0x000000ff36367207 */ /* 0x000fe40006800000 */
[----:B------:R-:W-:Y:S02]  /*d8a0*/  SEL R11, R44, RZ, !P5 ;  /* 0x000000ff2c0b7207 */ /* 0x000fe40006800000 */
[----:B------:R-:W-:Y:S02]  /*d8b0*/  ISETP.NE.AND P5, PT, R20, RZ, PT ;  /* 0x000000ff1400720c */ /* 0x000fe40003fa5270 */
[----:B------:R-:W-:Y:S01]  /*d8c0*/  IADD3 R20, PT, PT, R9, R54, R20 ;  /* 0x0000003609147210 */ /* 0x000fe20007ffe014 */
[----:B------:R-:W-:-:S05]  /*d8d0*/  IMAD.IADD R11, R8, 0x1, R11 ;  /* 0x00000001080b7824 */ /* 0x000fca00078e020b */
[----:B------:R-:W-:-:S05]  /*d8e0*/  SEL R11, R11, RZ, !P5 ;  /* 0x000000ff0b0b7207 */ /* 0x000fca0006800000 */
[----:B------:R-:W-:Y:S01]  /*d8f0*/  IMAD.IADD R22, R11, 0x1, R22 ;  /* 0x000000010b167824 */ /* 0x000fe200078e0216 */
[----:B------:R-:W-:Y:S06]  /*d900*/  BRA `(.L_x_895) ;  /* 0xffffffc400d87947 */ /* 0x000fec000383ffff */
.L_x_896:
        /* <DEDUP_REMOVED lines=15> */
.L_x_2175:


//--------------------- .text._ZN6thrust24THRUST_300001_SM_1000_NS8cuda_cub4core6detail13_kernel_agentINS1_15__reduce_by_key9InitAgentIN3cub18CUB_300001_SM_100024ReduceByKeyScanTileStateIiiLb1EEEiPiEEJSA_iSB_EEEvDpT0_ --------------------------
	.section	.text._ZN6thrust24THRUST_300001_SM_1000_NS8cuda_cub4core6detail13_kernel_agentINS1_15__reduce_by_key9InitAgentIN3cub18CUB_300001_SM_100024ReduceByKeyScanTileStateIiiLb1EEEiPiEEJSA_iSB_EEEvDpT0_,"ax",@progbits
	.align	128
        .global         _ZN6thrust24THRUST_300001_SM_1000_NS8cuda_cub4core6detail13_kernel_agentINS1_15__reduce_by_key9InitAgentIN3cub18CUB_300001_SM_100024ReduceByKeyScanTileStateIiiLb1EEEiPiEEJSA_iSB_EEEvDpT0_
        .type           _ZN6thrust24THRUST_300001_SM_1000_NS8cuda_cub4core6detail13_kernel_agentINS1_15__reduce_by_key9InitAgentIN3cub18CUB_300001_SM_100024ReduceByKeyScanTileStateIiiLb1EEEiPiEEJSA_iSB_EEEvDpT0_,@function
        .size           _ZN6thrust24THRUST_300001_SM_1000_NS8cuda_cub4core6detail13_kernel_agentINS1_15__reduce_by_key9InitAgentIN3cub18CUB_300001_SM_100024ReduceByKeyScanTileStateIiiLb1EEEiPiEEJSA_iSB_EEEvDpT0_,(.L_x_2176 - _ZN6thrust24THRUST_300001_SM_1000_NS8cuda_cub4core6detail13_kernel_agentINS1_15__reduce_by_key9InitAgentIN3cub18CUB_300001_SM_100024ReduceByKeyScanTileStateIiiLb1EEEiPiEEJSA_iSB_EEEvDpT0_)
        .other          _ZN6thrust24THRUST_300001_SM_1000_NS8cuda_cub4core6detail13_kernel_agentINS1_15__reduce_by_key9InitAgentIN3cub18CUB_300001_SM_100024ReduceByKeyScanTileStateIiiLb1EEEiPiEEJSA_iSB_EEEvDpT0_,@"STO_CUDA_ENTRY STV_DEFAULT"
_ZN6thrust24THRUST_300001_SM_1000_NS8cuda_cub4core6detail13_kernel_agentINS1_15__reduce_by_key9InitAgentIN3cub18CUB_300001_SM_100024ReduceByKeyScanTileStateIiiLb1EEEiPiEEJSA_iSB_EEEvDpT0_:
.text._ZN6thrust24THRUST_300001_SM_1000_NS8cuda_cub4core6detail13_kernel_agentINS1_15__reduce_by_key9InitAgentIN3cub18CUB_300001_SM_100024ReduceByKeyScanTileStateIiiLb1EEEiPiEEJSA_iSB_EEEvDpT0_:
        /* <DEDUP_REMOVED lines=22> */
[----:B0-----:R-:W-:Y:S01]  /*0160*/  STG.E desc[UR4][R2.64], RZ ;  /* 0x000000ff02007986 */ /* 0x001fe2000c101904 */
[----:B------:R-:W-:Y:S05]  /*0170*/  EXIT ;  /* 0x000000000000794d */ /* 0x000fea0003800000 */
.L_x_897:
        /* <DEDUP_REMOVED lines=16> */
.L_x_2176:


//--------------------- .text._ZN6thrust24THRUST_300001_SM_1000_NS8cuda_cub4core6detail13_kernel_agentINS1_15__reduce_by_key16ReduceByKeyAgentINS0_6detail15normal_iteratorINS0_10device_ptrImEEEENS9_I7double2EESB_NS8_ISD_EEN4cuda3std3__48equal_toImEEN12Trajectories19cuDoubleComplex_addEPllEEJSB_SD_SB_SE_SM_N3cub18CUB_300001_SM_100024ReduceByKeyScanTileStateISC_lLb0EEESJ_SL_llEEEvDpT0_ --------------------------
	.section	.text._ZN6thrust24THRUST_300001_SM_1000_NS8cuda_cub4core6detail13_kernel_agentINS1_15__reduce_by_key16ReduceByKeyAgentINS0_6detail15normal_iteratorINS0_10device_ptrImEEEENS9_I7double2EESB_NS8_ISD_EEN4cuda3std3__48equal_toImEEN12Trajectories19cuDoubleComplex_addEPllEEJSB_SD_SB_SE_SM_N3cub18CUB_300001_SM_100024ReduceByKeyScanTileStateISC_lLb0EEESJ_SL_llEEEvDpT0_,"ax",@progbits
	.align	128
        .global         _ZN6thrust24THRUST_300001_SM_1000_NS8cuda_cub4core6detail13_kernel_agentINS1_15__reduce_by_key16ReduceByKeyAgentINS0_6detail15normal_iteratorINS0_10device_ptrImEEEENS9_I7double2EESB_NS8_ISD_EEN4cuda3std3__48equal_toImEEN12Trajectories19cuDoubleComplex_addEPllEEJSB_SD_SB_SE_SM_N3cub18CUB_300001_SM_100024ReduceByKeyScanTileStateISC_lLb0EEESJ_SL_llEEEvDpT0_
        .type           _ZN6thrust24THRUST_300001_SM_1000_NS8cuda_cub4core6detail13_kernel_agentINS1_15__reduce_by_key16ReduceByKeyAgentINS0_6detail15normal_iteratorINS0_10device_ptrImEEEENS9_I7double2EESB_NS8_ISD_EEN4cuda3std3__48equal_toImEEN12Trajectories19cuDoubleComplex_addEPllEEJSB_SD_SB_SE_SM_N3cub18CUB_300001_SM_100024ReduceByKeyScanTileStateISC_lLb0EEESJ_SL_llEEEvDpT0_,@function
        .size           _ZN6thrust24THRUST_300001_SM_1000_NS8cuda_cub4core6detail13_kernel_agentINS1_15__reduce_by_key16ReduceByKeyAgentINS0_6detail15normal_iteratorINS0_10device_ptrImEEEENS9_I7double2EESB_NS8_ISD_EEN4cuda3std3__48equal_toImEEN12Trajectories19cuDoubleComplex_addEPllEEJSB_SD_SB_SE_SM_N3cub18CUB_300001_SM_100024ReduceByKeyScanTileStateISC_lLb0EEESJ_SL_llEEEvDpT0_,(.L_x_2177 - _ZN6thrust24THRUST_300001_SM_1000_NS8cuda_cub4core6detail13_kernel_agentINS1_15__reduce_by_key16ReduceByKeyAgentINS0_6detail15normal_iteratorINS0_10device_ptrImEEEENS9_I7double2EESB_NS8_ISD_EEN4cuda3std3__48equal_toImEEN12Trajectories19cuDoubleComplex_addEPllEEJSB_SD_SB_SE_SM_N3cub18CUB_300001_SM_100024ReduceByKeyScanTileStateISC_lLb0EEESJ_SL_llEEEvDpT0_)
        .other          _ZN6thrust24THRUST_300001_SM_1000_NS8cuda_cub4core6detail13_kernel_agentINS1_15__reduce_by_key16ReduceByKeyAgentINS0_6detail15normal_iteratorINS0_10device_ptrImEEEENS9_I7double2EESB_NS8_ISD_EEN4cuda3std3__48equal_toImEEN12Trajectories19cuDoubleComplex_addEPllEEJSB_SD_SB_SE_SM_N3cub18CUB_300001_SM_100024ReduceByKeyScanTileStateISC_lLb0EEESJ_SL_llEEEvDpT0_,@"STO_CUDA_ENTRY STV_DEFAULT"
_ZN6thrust24THRUST_300001_SM_1000_NS8cuda_cub4core6detail13_kernel_agentINS1_15__reduce_by_key16ReduceByKeyAgentINS0_6detail15normal_iteratorINS0_10device_ptrImEEEENS9_I7double2EESB_NS8_ISD_EEN4cuda3std3__48equal_toImEEN12Trajectories19cuDoubleComplex_addEPllEEJSB_SD_SB_SE_SM_N3cub18CUB_300001_SM_100024ReduceByKeyScanTileStateISC_lLb0EEESJ_SL_llEEEvDpT0_:
.text._ZN6thrust24THRUST_300001_SM_1000_NS8cuda_cub4core6detail13_kernel_agentINS1_15__reduce_by_key16ReduceByKeyAgentINS0_6detail15normal_iteratorINS0_10device_ptrImEEEENS9_I7double2EESB_NS8_ISD_EEN4cuda3std3__48equal_toImEEN12Trajectories19cuDoubleComplex_addEPllEEJSB_SD_SB_SE_SM_N3cub18CUB_300001_SM_100024ReduceByKeyScanTileStateISC_lLb0EEESJ_SL_llEEEvDpT0_:
        /* <DEDUP_REMOVED lines=14> */
[----:B------:R-:W2:Y:S01]  /*00e0*/  LDCU.64 UR6, c[0x0][0x388] ;  /* 0x00007100ff0677ac */ /* 0x000ea20008000a00 */
        /* <DEDUP_REMOVED lines=9> */
[----:B------:R0:W5:Y:S01]  /*0180*/  LDG.E.64.CONSTANT R10, desc[UR8][R4.64+0x200] ;  /* 0x00020008040a7981 */ /* 0x000162000c1e9b00 */
[----:B--2---:R-:W-:-:S04]  /*0190*/  LEA R12, P0, R13, UR6, 0x4 ;  /* 0x000000060d0c7c11 */ /* 0x004fc8000f8020ff */
[----:B------:R-:W-:-:S05]  /*01a0*/  LEA.HI.X R13, R13, UR7, R14, 0x4, P0 ;  /* 0x000000070d0d7c11 */ /* 0x000fca00080f240e */
[----:B------:R-:W2:Y:S04]  /*01b0*/  LDG.E.128.CONSTANT R16, desc[UR8][R12.64] ;  /* 0x000000080c107981 */ /* 0x000ea8000c1e9d00 */
[----:B------:R-:W2:Y:S04]  /*01c0*/  LDG.E.128.CONSTANT R20, desc[UR8][R12.64+0x200] ;  /* 0x000200080c147981 */ /* 0x000ea8000c1e9d00 */
[----:B------:R-:W2:Y:S01]  /*01d0*/  LDG.E.128.CONSTANT R24, desc[UR8][R12.64+0x400] ;  /* 0x000400080c187981 */ /* 0x000ea2000c1e9d00 */
[----:B------:R-:W1:Y:S01]  /*01e0*/  S2UR UR5, SR_CgaCtaId ;  /* 0x00000000000579c3 */ /* 0x000e620000008800 */
[----:B------:R-:W-:Y:S01]  /*01f0*/  SHF.R.U32.HI R47, RZ, 0x5, R0 ;  /* 0x00000005ff2f7819 */ /* 0x000fe20000011600 */
[----:B------:R-:W-:Y:S01]  /*0200*/  UMOV UR4, 0x400 ;  /* 0x0000040000047882 */ /* 0x000fe20000000000 */
[----:B------:R-:W0:Y:S01]  /*0210*/  S2R R36, SR_LANEID ;  /* 0x0000000000247919 */ /* 0x000e220000000000 */
[----:B------:R-:W-:Y:S01]  /*0220*/  ISETP.NE.AND P3, PT, R0, RZ, PT ;  /* 0x000000ff0000720c */ /* 0x000fe20003f65270 */
[----:B------:R-:W-:Y:S01]  /*0230*/  BSSY.RECONVERGENT B0, `(.L_x_900) ;  /* 0x000013f000007945 */ /* 0x000fe20003800200 */
[----:B-1----:R-:W-:-:S03]  /*0240*/  ULEA UR5, UR5, UR4, 0x18 ;  /* 0x0000000405057291 */ /* 0x002fc6000f8ec0ff */
[----:B------:R-:W-:-:S03]  /*0250*/  UMOV UR4, URZ ;  /* 0x000000ff00047c82 */ /* 0x000fc60008000000 */
[----:B------:R-:W-:Y:S01]  /*0260*/  LEA R39, R0, UR5, 0x3 ;  /* 0x0000000500277c11 */ /* 0x000fe2000f8e18ff */
[----:B0-----:R-:W-:-:S04]  /*0270*/  IMAD R5, R47, 0x60, R36 ;  /* 0x000000602f057824 */ /* 0x001fc800078e0224 */
[----:B------:R-:W-:Y:S01]  /*0280*/  IMAD R4, R36, 0x2, R5 ;  /* 0x0000000224047824 */ /* 0x000fe200078e0205 */
[----:B------:R-:W-:-:S05]  /*0290*/  LEA R15, R5, UR5, 0x3 ;  /* 0x00000005050f7c11 */ /* 0x000fca000f8e18ff */
[--C-:B------:R-:W-:Y:S02]  /*02a0*/  IMAD R35, R36, 0x10, R15.reuse ;  /* 0x0000001024237824 */ /* 0x100fe400078e020f */
[----:B------:R-:W-:Y:S02]  /*02b0*/  IMAD R37, R5, 0x8, R15 ;  /* 0x0000000805257824 */ /* 0x000fe400078e020f */
[----:B------:R-:W-:Y:S01]  /*02c0*/  IMAD R38, R4, 0x8, R35 ;  /* 0x0000000804267824 */ /* 0x000fe200078e0223 */
[----:B---3--:R-:W-:Y:S04]  /*02d0*/  STS.64 [R15], R6 ;  /* 0x000000060f007388 */ /* 0x008fe80000000a00 */
[----:B----4-:R-:W-:Y:S04]  /*02e0*/  STS.64 [R15+0x100], R8 ;  /* 0x000100080f007388 */ /* 0x010fe80000000a00 */
[----:B-----5:R-:W-:Y:S01]  /*02f0*/  STS.64 [R15+0x200], R10 ;  /* 0x0002000a0f007388 */ /* 0x020fe20000000a00 */
[----:B------:R-:W-:-:S03]  /*0300*/  NOP ;  /* 0x0000000000007918 */ /* 0x000fc60000000000 */
[----:B------:R-:W-:Y:S04]  /*0310*/  LDS.64 R32, [R35] ;  /* 0x0000000023207984 */ /* 0x000fe80000000a00 */
[----:B------:R-:W0:Y:S04]  /*0320*/  LDS.64 R30, [R35+0x8] ;  /* 0x00000800231e7984 */ /* 0x000e280000000a00 */
[----:B------:R-:W1:Y:S01]  /*0330*/  LDS.64 R28, [R35+0x10] ;  /* 0x00001000231c7984 */ /* 0x000e620000000a00 */
[----:B------:R-:W-:Y:S06]  /*0340*/  BAR.SYNC.DEFER_BLOCKING 0x0 ;  /* 0x0000000000007b1d */ /* 0x000fec0000010000 */
[----:B--2---:R-:W-:Y:S04]  /*0350*/  STS.128 [R37], R16 ;  /* 0x0000001025007388 */ /* 0x004fe80000000c00 */
[----:B------:R-:W-:Y:S04]  /*0360*/  STS.128 [R37+0x200], R20 ;  /* 0x0002001425007388 */ /* 0x000fe80000000c00 */
[----:B------:R2:W-:Y:S01]  /*0370*/  STS.128 [R37+0x400], R24 ;  /* 0x0004001825007388 */ /* 0x0005e20000000c00 */
[----:B------:R-:W-:-:S03]  /*0380*/  NOP ;  /* 0x0000000000007918 */ /* 0x000fc60000000000 */
[----:B------:R-:W-:Y:S01]  /*0390*/  LDS.128 R4, [R38] ;  /* 0x0000000026047984 */ /* 0x000fe20000000c00 */
[----:B0-----:R-:W-:Y:S02]  /*03a0*/  ISETP.NE.U32.AND P0, PT, R32, R30, PT ;  /* 0x0000001e2000720c */ /* 0x001fe40003f05070 */
[----:B-1----:R-:W-:Y:S01]  /*03b0*/  ISETP.NE.U32.AND P2, PT, R30, R28, PT ;  /* 0x0000001c1e00720c */ /* 0x002fe20003f45070 */
[----:B------:R-:W0:Y:S01]  /*03c0*/  LDS.128 R8, [R38+0x10] ;  /* 0x0000100026087984 */ /* 0x000e220000000c00 */
[----:B------:R-:W-:Y:S02]  /*03d0*/  ISETP.NE.AND.EX P0, PT, R33, R31, PT, P0 ;  /* 0x0000001f2100720c */ /* 0x000fe40003f05300 */
[----:B------:R-:W-:Y:S01]  /*03e0*/  ISETP.NE.AND.EX P2, PT, R31, R29, PT, P2 ;  /* 0x0000001d1f00720c */ /* 0x000fe20003f45320 */
[----:B------:R1:W3:Y:S01]  /*03f0*/  LDS.128 R12, [R38+0x20] ;  /* 0x00002000260c7984 */ /* 0x0002e20000000c00 */
[----:B--2---:R-:W-:Y:S01]  /*0400*/  IMAD.MOV.U32 R37, RZ, RZ, RZ ;  /* 0x000000ffff257224 */ /* 0x004fe200078e00ff */
[----:B------:R-:W-:Y:S01]  /*0410*/  BAR.SYNC.DEFER_BLOCKING 0x0 ;  /* 0x0000000000007b1d */ /* 0x000fe20000010000 */
[----:B-1----:R-:W-:-:S05]  /*0420*/  SEL R38, RZ, 0x1, !P0 ;  /* 0x00000001ff267807 */ /* 0x002fca0004000000 */
[----:B------:R-:W-:Y:S02]  /*0430*/  STS.64 [R39+0x9b0], R28 ;  /* 0x0009b01c27007388 */ /* 0x000fe40000000a00 */
[----:B------:R-:W-:Y:S06]  /*0440*/  BAR.SYNC.DEFER_BLOCKING 0x0 ;  /* 0x0000000000007b1d */ /* 0x000fec0000010000 */
[----:B0-----:R-:W-:Y:S02]  /*0450*/  DADD R34, R8, R4 ;  /* 0x0000000008227229 */ /* 0x001fe40000000004 */
[----:B------:R-:W-:-:S08]  /*0460*/  DADD R16, R10, R6 ;  /* 0x000000000a107229 */ /* 0x000fd00000000006 */
[----:B------:R-:W-:Y:S02]  /*0470*/  FSEL R18, R8, R34, P0 ;  /* 0x0000002208127208 */ /* 0x000fe40000000000 */
[----:B------:R-:W-:Y:S02]  /*0480*/  FSEL R19, R9, R35, P0 ;  /* 0x0000002309137208 */ /* 0x000fe40000000000 */
[----:B------:R-:W-:Y:S02]  /*0490*/  FSEL R20, R10, R16, P0 ;  /* 0x000000100a147208 */ /* 0x000fe40000000000 */
[----:B------:R-:W-:Y:S01]  /*04a0*/  FSEL R21, R11, R17, P0 ;  /* 0x000000110b157208 */ /* 0x000fe20000000000 */
[----:B------:R-:W0:Y:S01]  /*04b0*/  @P3 LDS.64 R2, [R39+0x9a8] ;  /* 0x0009a80027023984 */ /* 0x000e220000000a00 */
[----:B---3--:R-:W-:Y:S01]  /*04c0*/  DADD R16, R12, R18 ;  /* 0x000000000c107229 */ /* 0x008fe20000000012 */
[----:B------:R-:W-:-:S03]  /*04d0*/  SEL R35, RZ, 0x1, !P2 ;  /* 0x00000001ff237807 */ /* 0x000fc60005000000 */
[----:B------:R-:W-:-:S06]  /*04e0*/  DADD R18, R14, R20 ;  /* 0x000000000e127229 */ /* 0x000fcc0000000014 */
[----:B------:R-:W-:Y:S02]  /*04f0*/  FSEL R46, R12, R16, P2 ;  /* 0x000000100c2e7208 */ /* 0x000fe40001000000 */
[----:B------:R-:W-:Y:S02]  /*0500*/  FSEL R51, R13, R17, P2 ;  /* 0x000000110d337208 */ /* 0x000fe40001000000 */
[----:B------:R-:W-:Y:S01]  /*0510*/  FSEL R12, R14, R18, P2 ;  /* 0x000000120e0c7208 */ /* 0x000fe20001000000 */
[----:B------:R-:W-:Y:S01]  /*0520*/  SHFL.UP PT, R16, R46, 0x1, RZ ;  /* 0x042000002e107989 */ /* 0x000fe200000e00ff */
[----:B------:R-:W-:Y:S01]  /*0530*/  FSEL R13, R15, R19, P2 ;  /* 0x000000130f0d7208 */ /* 0x000fe20001000000 */
[----:B------:R-:W-:Y:S01]  /*0540*/  IMAD.MOV.U32 R50, RZ, RZ, R46 ;  /* 0x000000ffff327224 */ /* 0x000fe200078e002e */
[----:B------:R-:W-:Y:S01]  /*0550*/  ISETP.GE.AND P2, PT, R36, 0x1, PT ;  /* 0x000000012400780c */ /* 0x000fe20003f46270 */
[----:B------:R-:W1:Y:S04]  /*0560*/  SHFL.UP PT, R17, R51, 0x1, RZ ;  /* 0x0420000033117989 */ /* 0x000e6800000e00ff */
[----:B------:R-:W-:Y:S04]  /*0570*/  SHFL.UP PT, R14, R12, 0x1, RZ ;  /* 0x042000000c0e7989 */ /* 0x000fe800000e00ff */
[----:B------:R-:W2:Y:S01]  /*0580*/  SHFL.UP PT, R15, R13, 0x1, RZ ;  /* 0x042000000d0f7989 */ /* 0x000ea200000e00ff */
[----:B0-----:R-:W-:-:S04]  /*0590*/  @P3 ISETP.NE.U32.AND P1, PT, R2, R32, PT ;  /* 0x000000200200320c */ /* 0x001fc80003f25070 */
[----:B------:R-:W-:Y:S01]  /*05a0*/  @P3 ISETP.NE.AND.EX P1, PT, R3, R33, PT, P1 ;  /* 0x000000210300320c */ /* 0x000fe20003f25310 */
[----:B-1----:R-:W-:-:S03]  /*05b0*/  DADD R16, R16, R50 ;  /* 0x0000000010107229 */ /* 0x002fc60000000032 */
[----:B------:R-:W-:-:S04]  /*05c0*/  @P3 SEL R37, RZ, 0x1, !P1 ;  /* 0x00000001ff253807 */ /* 0x000fc80004800000 */
[----:B------:R-:W-:Y:S01]  /*05d0*/  IADD3 R35, P4, P5, R35, R37, R38 ;  /* 0x0000002523237210 */ /* 0x000fe20007d9e026 */
[----:B--2---:R-:W-:-:S03]  /*05e0*/  DADD R14, R14, R12 ;  /* 0x000000000e0e7229 */ /* 0x004fc6000000000c */
[----:B------:R-:W-:Y:S01]  /*05f0*/  IADD3.X R20, PT, PT, RZ, UR4, RZ, P4, P5 ;  /* 0x00000004ff147c10 */ /* 0x000fe2000a7ea4ff */
[----:B------:R-:W0:Y:S01]  /*0600*/  SHFL.UP PT, R18, R35, 0x1, RZ ;  /* 0x0420000023127989 */ /* 0x000e2200000e00ff */
[----:B------:R-:W-:-:S03]  /*0610*/  ISETP.NE.U32.AND P1, PT, R35, RZ, PT ;  /* 0x000000ff2300720c */ /* 0x000fc60003f25070 */
[----:B------:R-:W1:Y:S01]  /*0620*/  SHFL.UP PT, R19, R20, 0x1, RZ ;  /* 0x0420000014137989 */ /* 0x000e6200000e00ff */
[----:B------:R-:W-:-:S04]  /*0630*/  ISETP.NE.AND.EX P1, PT, R20, RZ, PT, P1 ;  /* 0x000000ff1400720c */ /* 0x000fc80003f25310 */
[----:B------:R-:W-:Y:S02]  /*0640*/  @P2 FSEL R46, R16, R46, !P1 ;  /* 0x0000002e102e2208 */ /* 0x000fe40004800000 */
[----:B------:R-:W-:Y:S02]  /*0650*/  @P2 FSEL R51, R17, R51, !P1 ;  /* 0x0000003311332208 */ /* 0x000fe40004800000 */
[----:B------:R-:W-:Y:S01]  /*0660*/  @P2 FSEL R12, R14, R12, !P1 ;  /* 0x0000000c0e0c2208 */ /* 0x000fe20004800000 */
[----:B------:R-:W-:Y:S01]  /*0670*/  IMAD.MOV.U32 R50, RZ, RZ, R46 ;  /* 0x000000ffff327224 */ /* 0x000fe200078e002e */
[----:B------:R-:W-:Y:S01]  /*0680*/  @P2 FSEL R13, R15, R13, !P1 ;  /* 0x0000000d0f0d2208 */ /* 0x000fe20004800000 */
[----:B------:R-:W-:Y:S04]  /*0690*/  SHFL.UP PT, R14, R46, 0x2, RZ ;  /* 0x044000002e0e7989 */ /* 0x000fe800000e00ff */
[----:B------:R-:W2:Y:S04]  /*06a0*/  SHFL.UP PT, R15, R51, 0x2, RZ ;  /* 0x04400000330f7989 */ /* 0x000ea800000e00ff */
[----:B------:R-:W-:Y:S01]  /*06b0*/  SHFL.UP PT, R16, R12, 0x2, RZ ;  /* 0x044000000c107989 */ /* 0x000fe200000e00ff */
[----:B0-----:R-:W-:-:S03]  /*06c0*/  SEL R18, R18, RZ, P2 ;  /* 0x000000ff12127207 */ /* 0x001fc60001000000 */
[----:B------:R-:W0:Y:S01]  /*06d0*/  SHFL.UP PT, R17, R13, 0x2, RZ ;  /* 0x044000000d117989 */ /* 0x000e2200000e00ff */
[----:B------:R-:W-:Y:S02]  /*06e0*/  IADD3 R35, P1, PT, R18, R35, RZ ;  /* 0x0000002312237210 */ /* 0x000fe40007f3e0ff */
[----:B-1----:R-:W-:Y:S02]  /*06f0*/  SEL R19, R19, RZ, P2 ;  /* 0x000000ff13137207 */ /* 0x002fe40001000000 */
[----:B------:R-:W-:Y:S01]  /*0700*/  ISETP.GE.AND P2, PT, R36, 0x2, PT ;  /* 0x000000022400780c */ /* 0x000fe20003f46270 */
[----:B------:R-:W1:Y:S02]  /*0710*/  SHFL.UP PT, R18, R35, 0x2, RZ ;  /* 0x0440000023127989 */ /* 0x000e6400000e00ff */
[----:B------:R-:W-:Y:S01]  /*0720*/  IMAD.X R20, R19, 0x1, R20, P1 ;  /* 0x0000000113147824 */ /* 0x000fe200008e0614 */
[----:B------:R-:W-:-:S04]  /*0730*/  ISETP.NE.U32.AND P1, PT, R35, RZ, PT ;  /* 0x000000ff2300720c */ /* 0x000fc80003f25070 */
[----:B------:R-:W3:Y:S01]  /*0740*/  SHFL.UP PT, R19, R20, 0x2, RZ ;  /* 0x0440000014137989 */ /* 0x000ee200000e00ff */
[----:B------:R-:W-:Y:S01]  /*0750*/  ISETP.NE.AND.EX P1, PT, R20, RZ, PT, P1 ;  /* 0x000000ff1400720c */ /* 0x000fe20003f25310 */
[----:B--2---:R-:W-:Y:S02]  /*0760*/  DADD R14, R14, R50 ;  /* 0x000000000e0e7229 */ /* 0x004fe40000000032 */
[----:B0-----:R-:W-:-:S08]  /*0770*/  DADD R16, R16, R12 ;  /* 0x0000000010107229 */ /* 0x001fd0000000000c */
[----:B------:R-:W-:Y:S02]  /*0780*/  @P2 FSEL R46, R14, R46, !P1 ;  /* 0x0000002e0e2e2208 */ /* 0x000fe40004800000 */
[----:B------:R-:W-:Y:S02]  /*0790*/  @P2 FSEL R51, R15, R51, !P1 ;  /* 0x000000330f332208 */ /* 0x000fe40004800000 */
[----:B-1----:R-:W-:Y:S01]  /*07a0*/  SEL R18, R18, RZ, P2 ;  /* 0x000000ff12127207 */ /* 0x002fe20001000000 */
[----:B------:R-:W-:Y:S01]  /*07b0*/  SHFL.UP PT, R14, R46, 0x4, RZ ;  /* 0x048000002e0e7989 */ /* 0x000fe200000e00ff */
[----:B------:R-:W-:Y:S01]  /*07c0*/  IMAD.MOV.U32 R50, RZ, RZ, R46 ;  /* 0x000000ffff327224 */ /* 0x000fe200078e002e */
[----:B------:R-:W-:Y:S02]  /*07d0*/  @P2 FSEL R12, R16, R12, !P1 ;  /* 0x0000000c100c2208 */ /* 0x000fe40004800000 */
[----:B------:R-:W0:Y:S01]  /*07e0*/  SHFL.UP PT, R15, R51, 0x4, RZ ;  /* 0x04800000330f7989 */ /* 0x000e2200000e00ff */
[----:B------:R-:W-:-:S02]  /*07f0*/  @P2 FSEL R13, R17, R13, !P1 ;  /* 0x0000000d110d2208 */ /* 0x000fc40004800000 */
[----:B------:R-:W-:Y:S01]  /*0800*/  IADD3 R35, P1, PT, R18, R35, RZ ;  /* 0x0000002312237210 */ /* 0x000fe20007f3e0ff */
[----:B------:R-:W-:Y:S01]  /*0810*/  SHFL.UP PT, R16, R12, 0x4, RZ ;  /* 0x048000000c107989 */ /* 0x000fe200000e00ff */
[----:B---3--:R-:W-:Y:S02]  /*0820*/  SEL R19, R19, RZ, P2 ;  /* 0x000000ff13137207 */ /* 0x008fe40001000000 */
[----:B------:R-:W-:Y:S01]  /*0830*/  ISETP.GE.AND P2, PT, R36, 0x4, PT ;  /* 0x000000042400780c */ /* 0x000fe20003f46270 */
[----:B------:R-:W1:Y:S02]  /*0840*/  SHFL.UP PT, R17, R13, 0x4, RZ ;  /* 0x048000000d117989 */ /* 0x000e6400000e00ff */
[----:B------:R-:W-:Y:S01]  /*0850*/  IMAD.X R20, R19, 0x1, R20, P1 ;  /* 0x0000000113147824 */ /* 0x000fe200008e0614 */
[----:B------:R-:W-:Y:S01]  /*0860*/  ISETP.NE.U32.AND P1, PT, R35, RZ, PT ;  /* 0x000000ff2300720c */ /* 0x000fe20003f25070 */
[----:B------:R-:W2:Y:S03]  /*0870*/  SHFL.UP PT, R18, R35, 0x4, RZ ;  /* 0x0480000023127989 */ /* 0x000ea600000e00ff */
[----:B------:R-:W-:Y:S01]  /*0880*/  ISETP.NE.AND.EX P1, PT, R20, RZ, PT, P1 ;  /* 0x000000ff1400720c */ /* 0x000fe20003f25310 */
[----:B------:R-:W3:Y:S01]  /*0890*/  SHFL.UP PT, R19, R20, 0x4, RZ ;  /* 0x0480000014137989 */ /* 0x000ee200000e00ff */
[----:B0-----:R-:W-:-:S02]  /*08a0*/  DADD R14, R14, R50 ;  /* 0x000000000e0e7229 */ /* 0x001fc40000000032 */
[----:B-1----:R-:W-:-:S08]  /*08b0*/  DADD R16, R16, R12 ;  /* 0x0000000010107229 */ /* 0x002fd0000000000c */
[----:B------:R-:W-:Y:S02]  /*08c0*/  @P2 FSEL R46, R14, R46, !P1 ;  /* 0x0000002e0e2e2208 */ /* 0x000fe40004800000 */
[----:B------:R-:W-:Y:S02]  /*08d0*/  @P2 FSEL R51, R15, R51, !P1 ;  /* 0x000000330f332208 */ /* 0x000fe40004800000 */
[----:B--2---:R-:W-:Y:S01]  /*08e0*/  SEL R18, R18, RZ, P2 ;  /* 0x000000ff12127207 */ /* 0x004fe20001000000 */
[----:B------:R-:W-:Y:S01]  /*08f0*/  SHFL.UP PT, R14, R46, 0x8, RZ ;  /* 0x050000002e0e7989 */ /* 0x000fe200000e00ff */
[----:B---3--:R-:W-:Y:S01]  /*0900*/  SEL R19, R19, RZ, P2 ;  /* 0x000000ff13137207 */ /* 0x008fe20001000000 */
[----:B------:R-:W-:Y:S01]  /*0910*/  IMAD.MOV.U32 R50, RZ, RZ, R46 ;  /* 0x000000ffff327224 */ /* 0x000fe200078e002e */
[----:B------:R-:W-:Y:S01]  /*0920*/  @P2 FSEL R12, R16, R12, !P1 ;  /* 0x0000000c100c2208 */ /* 0x000fe20004800000 */
[----:B------:R-:W0:Y:S01]  /*0930*/  SHFL.UP PT, R15, R51, 0x8, RZ ;  /* 0x05000000330f7989 */ /* 0x000e2200000e00ff */
[----:B------:R-:W-:-:S02]  /*0940*/  @P2 FSEL R13, R17, R13, !P1 ;  /* 0x0000000d110d2208 */ /* 0x000fc40004800000 */
[----:B------:R-:W-:Y:S01]  /*0950*/  IADD3 R35, P1, PT, R18, R35, RZ ;  /* 0x0000002312237210 */ /* 0x000fe20007f3e0ff */
[----:B------:R-:W-:Y:S01]  /*0960*/  SHFL.UP PT, R16, R12, 0x8, RZ ;  /* 0x050000000c107989 */ /* 0x000fe200000e00ff */
[----:B------:R-:W-:-:S03]  /*0970*/  ISETP.GE.AND P2, PT, R36, 0x8, PT ;  /* 0x000000082400780c */ /* 0x000fc60003f46270 */
[----:B------:R-:W1:Y:S01]  /*0980*/  SHFL.UP PT, R17, R13, 0x8, RZ ;  /* 0x050000000d117989 */ /* 0x000e6200000e00ff */
[----:B------:R-:W-:Y:S01]  /*0990*/  IMAD.X R20, R19, 0x1, R20, P1 ;  /* 0x0000000113147824 */ /* 0x000fe200008e0614 */
[----:B------:R-:W-:Y:S02]  /*09a0*/  ISETP.NE.U32.AND P1, PT, R35, RZ, PT ;  /* 0x000000ff2300720c */ /* 0x000fe40003f25070 */
[----:B------:R-:W2:Y:S02]  /*09b0*/  SHFL.UP PT, R18, R35, 0x8, RZ ;  /* 0x0500000023127989 */ /* 0x000ea400000e00ff */
[----:B------:R-:W-:Y:S02]  /*09c0*/  ISETP.NE.AND.EX P1, PT, R20, RZ, PT, P1 ;  /* 0x000000ff1400720c */ /* 0x000fe40003f25310 */
[----:B------:R-:W3:Y:S01]  /*09d0*/  SHFL.UP PT, R19, R20, 0x8, RZ ;  /* 0x0500000014137989 */ /* 0x000ee200000e00ff */
[----:B0-----:R-:W-:Y:S02]  /*09e0*/  DADD R14, R14, R50 ;  /* 0x000000000e0e7229 */ /* 0x001fe40000000032 */
[----:B-1----:R-:W-:-:S08]  /*09f0*/  DADD R16, R16, R12 ;  /* 0x0000000010107229 */ /* 0x002fd0000000000c */
[----:B------:R-:W-:Y:S02]  /*0a00*/  @P2 FSEL R46, R14, R46, !P1 ;  /* 0x0000002e0e2e2208 */ /* 0x000fe40004800000 */
[----:B------:R-:W-:Y:S02]  /*0a10*/  @P2 FSEL R51, R15, R51, !P1 ;  /* 0x000000330f332208 */ /* 0x000fe40004800000 */
[----:B--2---:R-:W-:Y:S01]  /*0a20*/  SEL R18, R18, RZ, P2 ;  /* 0x000000ff12127207 */ /* 0x004fe20001000000 */
[----:B------:R-:W-:Y:S01]  /*0a30*/  SHFL.UP PT, R14, R46, 0x10, RZ ;  /* 0x060000002e0e7989 */ /* 0x000fe200000e00ff */
[----:B---3--:R-:W-:Y:S01]  /*0a40*/  SEL R19, R19, RZ, P2 ;  /* 0x000000ff13137207 */ /* 0x008fe20001000000 */
[----:B------:R-:W-:Y:S01]  /*0a50*/  IMAD.MOV.U32 R50, RZ, RZ, R46 ;  /* 0x000000ffff327224 */ /* 0x000fe200078e002e */
[----:B------:R-:W-:Y:S01]  /*0a60*/  IADD3 R35, P4, PT, R18, R35, RZ ;  /* 0x0000002312237210 */ /* 0x000fe20007f9e0ff */
[----:B------:R-:W0:Y:S01]  /*0a70*/  SHFL.UP PT, R15, R51, 0x10, RZ ;  /* 0x06000000330f7989 */ /* 0x000e2200000e00ff */
[----:B------:R-:W-:-:S02]  /*0a80*/  @P2 FSEL R12, R16, R12, !P1 ;  /* 0x0000000c100c2208 */ /* 0x000fc40004800000 */
[----:B------:R-:W-:Y:S01]  /*0a90*/  @P2 FSEL R13, R17, R13, !P1 ;  /* 0x0000000d110d2208 */ /* 0x000fe20004800000 */
[----:B------:R-:W-:Y:S01]  /*0aa0*/  IMAD.X R20, R19, 0x1, R20, P4 ;  /* 0x0000000113147824 */ /* 0x000fe200020e0614 */
[----:B------:R-:W1:Y:S01]  /*0ab0*/  SHFL.UP PT, R18, R35, 0x10, RZ ;  /* 0x0600000023127989 */ /* 0x000e6200000e00ff */
[C---:B------:R-:W-:Y:S02]  /*0ac0*/  ISETP.GE.AND P2, PT, R36.reuse, 0x10, PT ;  /* 0x000000102400780c */ /* 0x040fe40003f46270 */
[----:B------:R-:W-:Y:S01]  /*0ad0*/  ISETP.NE.AND P4, PT, R36, 0x1f, PT ;  /* 0x0000001f2400780c */ /* 0x000fe20003f85270 */
[----:B------:R-:W-:Y:S01]  /*0ae0*/  SHFL.UP PT, R16, R12, 0x10, RZ ;  /* 0x060000000c107989 */ /* 0x000fe200000e00ff */
[----:B------:R-:W-:-:S03]  /*0af0*/  ISETP.NE.U32.AND P1, PT, R35, RZ, PT ;  /* 0x000000ff2300720c */ /* 0x000fc60003f25070 */
[----:B------:R-:W2:Y:S01]  /*0b00*/  SHFL.UP PT, R17, R13, 0x10, RZ ;  /* 0x060000000d117989 */ /* 0x000ea200000e00ff */
[----:B------:R-:W-:-:S03]  /*0b10*/  ISETP.NE.AND.EX P1, PT, R20, RZ, PT, P1 ;  /* 0x000000ff1400720c */ /* 0x000fc60003f25310 */
[----:B------:R-:W3:Y:S04]  /*0b20*/  SHFL.UP PT, R19, R20, 0x10, RZ ;  /* 0x0600000014137989 */ /* 0x000ee800000e00ff */
[----:B------:R-:W-:Y:S01]  /*0b30*/  @!P4 LEA R43, R47, UR5, 0x5 ;  /* 0x000000052f2bcc11 */ /* 0x000fe2000f8e28ff */
[----:B0-----:R-:W-:-:S04]  /*0b40*/  DADD R14, R14, R50 ;  /* 0x000000000e0e7229 */ /* 0x001fc80000000032 */
[----:B------:R-:W-:Y:S01]  /*0b50*/  @!P4 STS.64 [R43+0x8], RZ ;  /* 0x000008ff2b00c388 */ /* 0x000fe20000000a00 */
[----:B-1----:R-:W-:-:S04]  /*0b60*/  SEL R18, R18, RZ, P2 ;  /* 0x000000ff12127207 */ /* 0x002fc80001000000 */
[----:B------:R-:W-:Y:S02]  /*0b70*/  IADD3 R34, P5, PT, R18, R35, RZ ;  /* 0x0000002312227210 */ /* 0x000fe40007fbe0ff */
[----:B------:R-:W-:Y:S01]  /*0b80*/  FSEL R59, R14, R46, !P1 ;  /* 0x0000002e0e3b7208 */ /* 0x000fe20004800000 */
[----:B--2---:R-:W-:Y:S01]  /*0b90*/  DADD R16, R16, R12 ;  /* 0x0000000010107229 */ /* 0x004fe2000000000c */
[----:B------:R-:W-:-:S03]  /*0ba0*/  FSEL R50, R15, R51, !P1 ;  /* 0x000000330f327208 */ /* 0x000fc60004800000 */
[----:B------:R-:W-:Y:S01]  /*0bb0*/  @!P4 IMAD.MOV.U32 R52, RZ, RZ, R59 ;  /* 0x000000ffff34c224 */ /* 0x000fe200078e003b */
[----:B---3--:R-:W-:Y:S01]  /*0bc0*/  SEL R19, R19, RZ, P2 ;  /* 0x000000ff13137207 */ /* 0x008fe20001000000 */
[----:B------:R-:W-:-:S04]  /*0bd0*/  @!P4 IMAD.MOV.U32 R53, RZ, RZ, R50 ;  /* 0x000000ffff35c224 */ /* 0x000fc800078e0032 */
[----:B------:R-:W-:Y:S01]  /*0be0*/  IMAD.X R35, R19, 0x1, R20, P5 ;  /* 0x0000000113237824 */ /* 0x000fe200028e0614 */
[----:B------:R-:W-:Y:S02]  /*0bf0*/  FSEL R54, R16, R12, !P1 ;  /* 0x0000000c10367208 */ /* 0x000fe40004800000 */
[----:B------:R-:W-:Y:S02]  /*0c00*/  FSEL R55, R17, R13, !P1 ;  /* 0x0000000d11377208 */ /* 0x000fe40004800000 */
[----:B------:R-:W-:Y:S01]  /*0c10*/  @!P4 STS.64 [R43], R34 ;  /* 0x000000222b00c388 */ /* 0x000fe20000000a00 */
[----:B------:R-:W-:Y:S02]  /*0c20*/  FSEL R39, R12, R54, !P2 ;  /* 0x000000360c277208 */ /* 0x000fe40005000000 */
[----:B------:R-:W-:Y:S01]  /*0c30*/  FSEL R42, R13, R55, !P2 ;  /* 0x000000370d2a7208 */ /* 0x000fe20005000000 */
[----:B------:R0:W-:Y:S01]  /*0c40*/  @!P4 STS.128 [R43+0x10], R52 ;  /* 0x000010342b00c388 */ /* 0x0001e20000000c00 */
[----:B------:R-:W-:Y:S01]  /*0c50*/  BAR.SYNC.DEFER_BLOCKING 0x0 ;  /* 0x0000000000007b1d */ /* 0x000fe20000010000 */
[----:B------:R-:W-:-:S05]  /*0c60*/  ISETP.NE.AND P4, PT, R47, 0x2, PT ;  /* 0x000000022f00780c */ /* 0x000fca0003f85270 */
[----:B------:R-:W-:Y:S01]  /*0c70*/  SHFL.UP PT, R39, R39, 0x1, RZ ;  /* 0x0420000027277989 */ /* 0x000fe200000e00ff */
[----:B0-----:R-:W-:-:S03]  /*0c80*/  FSEL R43, R46, R59, !P2 ;  /* 0x0000003b2e2b7208 */ /* 0x001fc60005000000 */
[----:B------:R-:W-:Y:S01]  /*0c90*/  SHFL.UP PT, R42, R42, 0x1, RZ ;  /* 0x042000002a2a7989 */ /* 0x000fe200000e00ff */
[----:B------:R-:W-:-:S03]  /*0ca0*/  FSEL R46, R51, R50, !P2 ;  /* 0x00000032332e7208 */ /* 0x000fc60005000000 */
[----:B------:R-:W-:Y:S04]  /*0cb0*/  SHFL.UP PT, R34, R34, 0x1, RZ ;  /* 0x0420000022227989 */ /* 0x000fe800000e00ff */
[----:B------:R-:W-:Y:S04]  /*0cc0*/  SHFL.UP PT, R46, R46, 0x1, RZ ;  /* 0x042000002e2e7989 */ /* 0x000fe800000e00ff */
[----:B------:R-:W-:Y:S04]  /*0cd0*/  LDS.128 R20, [UR5+0x10] ;  /* 0x00001005ff147984 */ /* 0x000fe80008000c00 */
[----:B------:R-:W0:Y:S04]  /*0ce0*/  LDS.128 R16, [UR5+0x30] ;  /* 0x00003005ff107984 */ /* 0x000e280008000c00 */
[----:B------:R-:W1:Y:S04]  /*0cf0*/  LDS.64 R56, [UR5+0x20] ;  /* 0x00002005ff387984 */ /* 0x000e680008000a00 */
[----:B------:R-:W2:Y:S04]  /*0d00*/  LDS.64 R40, [UR5] ;  /* 0x00000005ff287984 */ /* 0x000ea80008000a00 */
[----:B------:R-:W3:Y:S04]  /*0d10*/  LDS.128 R24, [UR5+0x50] ;  /* 0x00005005ff187984 */ /* 0x000ee80008000c00 */
[----:B------:R-:W4:Y:S04]  /*0d20*/  LDS.64 R48, [UR5+0x40] ;  /* 0x00004005ff307984 */ /* 0x000f280008000a00 */
[----:B------:R-:W5:Y:S04]  /*0d30*/  LDS.128 R12, [UR5+0x70] ;  /* 0x00007005ff0c7984 */ /* 0x000f680008000c00 */
[----:B------:R-:W5:Y:S04]  /*0d40*/  LDS.64 R44, [UR5+0x60] ;  /* 0x00006005ff2c7984 */ /* 0x000f680008000a00 */
[----:B------:R-:W-:Y:S04]  /*0d50*/  SHFL.UP PT, R43, R43, 0x1, RZ ;  /* 0x042000002b2b7989 */ /* 0x000fe800000e00ff */
[----:B------:R-:W-:Y:S01]  /*0d60*/  SHFL.UP PT, R35, R35, 0x1, RZ ;  /* 0x0420000023237989 */ /* 0x000fe200000e00ff */
[----:B0-----:R-:W-:-:S02]  /*0d70*/  DADD R54, R22, R18 ;  /* 0x0000000016367229 */ /* 0x001fc40000000012 */
[----:B------:R-:W-:Y:S01]  /*0d80*/  DADD R52, R20, R16 ;  /* 0x0000000014347229 */ /* 0x000fe20000000010 */
[----:B-1----:R-:W-:Y:S02]  /*0d90*/  ISETP.NE.U32.AND P1, PT, R56, RZ, PT ;  /* 0x000000ff3800720c */ /* 0x002fe40003f25070 */
[----:B--2---:R-:W-:Y:S02]  /*0da0*/  IADD3 R61, P5, PT, R40, R56, RZ ;  /* 0x00000038283d7210 */ /* 0x004fe40007fbe0ff */
[----:B------:R-:W-:Y:S02]  /*0db0*/  ISETP.NE.AND.EX P1, PT, R57, RZ, PT, P1 ;  /* 0x000000ff3900720c */ /* 0x000fe40003f25310 */
[----:B------:R-:W-:Y:S01]  /*0dc0*/  SEL R50, R61, R40, !P4 ;  /* 0x000000283d327207 */ /* 0x000fe20006000000 */
[----:B------:R-:W-:Y:S01]  /*0dd0*/  IMAD.X R59, R41, 0x1, R57, P5 ;  /* 0x00000001293b7824 */ /* 0x000fe200028e0639 */
[----:B------:R-:W-:Y:S02]  /*0de0*/  FSEL R54, R54, R18, !P1 ;  /* 0x0000001236367208 */ /* 0x000fe40004800000 */
[----:B------:R-:W-:-:S02]  /*0df0*/  FSEL R55, R55, R19, !P1 ;  /* 0x0000001337377208 */ /* 0x000fc40004800000 */
[----:B------:R-:W-:Y:S02]  /*0e00*/  FSEL R52, R52, R16, !P1 ;  /* 0x0000001034347208 */ /* 0x000fe40004800000 */
[----:B------:R-:W-:Y:S02]  /*0e10*/  FSEL R53, R53, R17, !P1 ;  /* 0x0000001135357208 */ /* 0x000fe40004800000 */
[----:B------:R-:W-:Y:S01]  /*0e20*/  LDS.128 R16, [UR5+0x90] ;  /* 0x00009005ff107984 */ /* 0x000fe20008000c00 */
[----:B------:R-:W-:Y:S02]  /*0e30*/  SEL R51, R59, R41, !P4 ;  /* 0x000000293b337207 */ /* 0x000fe40006000000 */
[----:B------:R-:W-:Y:S01]  /*0e40*/  FSEL R63, R54, R22, !P4 ;  /* 0x00000016363f7208 */ /* 0x000fe20006000000 */
[----:B------:R-:W0:Y:S01]  /*0e50*/  LDS.64 R40, [UR5+0x80] ;  /* 0x00008005ff287984 */ /* 0x000e220008000a00 */
[----:B------:R-:W-:Y:S01]  /*0e60*/  FSEL R69, R55, R23, !P4 ;  /* 0x0000001737457208 */ /* 0x000fe20006000000 */
[----:B---3--:R-:W-:Y:S01]  /*0e70*/  DADD R22, R24, R52 ;  /* 0x0000000018167229 */ /* 0x008fe20000000034 */
[C---:B----4-:R-:W-:Y:S01]  /*0e80*/  ISETP.NE.U32.AND P1, PT, R48.reuse, RZ, PT ;  /* 0x000000ff3000720c */ /* 0x050fe20003f25070 */
[----:B------:R-:W-:Y:S01]  /*0e90*/  DADD R54, R26, R54 ;  /* 0x000000001a367229 */ /* 0x000fe20000000036 */
[----:B------:R-:W-:-:S02]  /*0ea0*/  IADD3 R57, P2, PT, R48, R61, RZ ;  /* 0x0000003d30397210 */ /* 0x000fc40007f5e0ff */
[C---:B------:R-:W-:Y:S02]  /*0eb0*/  ISETP.NE.AND.EX P1, PT, R49.reuse, RZ, PT, P1 ;  /* 0x000000ff3100720c */ /* 0x040fe40003f25310 */
[----:B------:R-:W-:Y:S01]  /*0ec0*/  FSEL R61, R52, R20, !P4 ;  /* 0x00000014343d7208 */ /* 0x000fe20006000000 */
[----:B------:R-:W-:Y:S01]  /*0ed0*/  IMAD.X R65, R49, 0x1, R59, P2 ;  /* 0x0000000131417824 */ /* 0x000fe200010e063b */
[----:B------:R-:W-:Y:S02]  /*0ee0*/  FSEL R67, R53, R21, !P4 ;  /* 0x0000001535437208 */ /* 0x000fe40006000000 */
[----:B------:R-:W-:Y:S02]  /*0ef0*/  FSEL R48, R22, R24, !P1 ;  /* 0x0000001816307208 */ /* 0x000fe40004800000 */
[----:B------:R-:W-:Y:S02]  /*0f00*/  FSEL R49, R23, R25, !P1 ;  /* 0x0000001917317208 */ /* 0x000fe40004800000 */
[----:B------:R-:W1:Y:S01]  /*0f10*/  LDS.128 R20, [UR5+0xb0] ;  /* 0x0000b005ff147984 */ /* 0x000e620008000c00 */
[----:B------:R-:W-:-:S02]  /*0f20*/  FSEL R52, R54, R26, !P1 ;  /* 0x0000001a36347208 */ /* 0x000fc40004800000 */
[----:B------:R-:W-:Y:S01]  /*0f30*/  FSEL R53, R55, R27, !P1 ;  /* 0x0000001b37357208 */ /* 0x000fe20004800000 */
[----:B-----5:R-:W-:Y:S01]  /*0f40*/  DADD R24, R12, R48 ;  /* 0x000000000c187229 */ /* 0x020fe20000000030 */
[----:B------:R-:W2:Y:S01]  /*0f50*/  LDS.64 R26, [UR5+0xa0] ;  /* 0x0000a005ff1a7984 */ /* 0x000ea20008000a00 */
[----:B------:R-:W-:Y:S02]  /*0f60*/  ISETP.NE.AND P2, PT, R47, 0x3, PT ;  /* 0x000000032f00780c */ /* 0x000fe40003f45270 */
[----:B------:R-:W-:Y:S02]  /*0f70*/  ISETP.NE.U32.AND P1, PT, R44, RZ, PT ;  /* 0x000000ff2c00720c */ /* 0x000fe40003f25070 */
[----:B------:R-:W-:Y:S02]  /*0f80*/  FSEL R63, R52, R63, !P2 ;  /* 0x0000003f343f7208 */ /* 0x000fe40005000000 */
[----:B------:R-:W-:Y:S01]  /*0f90*/  FSEL R59, R53, R69, !P2 ;  /* 0x00000045353b7208 */ /* 0x000fe20005000000 */
[----:B------:R-:W-:Y:S01]  /*0fa0*/  DADD R52, R14, R52 ;  /* 0x000000000e347229 */ /* 0x000fe20000000034 */
[----:B------:R-:W-:-:S02]  /*0fb0*/  ISETP.NE.AND.EX P1, PT, R45, RZ, PT, P1 ;  /* 0x000000ff2d00720c */ /* 0x000fc40003f25310 */
[----:B------:R-:W-:Y:S02]  /*0fc0*/  SEL R50, R57, R50, !P2 ;  /* 0x0000003239327207 */ /* 0x000fe40005000000 */
[----:B------:R-:W-:Y:S02]  /*0fd0*/  IADD3 R55, P4, PT, R44, R57, RZ ;  /* 0x000000392c377210 */ /* 0x000fe40007f9e0ff */
[----:B------:R-:W-:Y:S02]  /*0fe0*/  FSEL R61, R48, R61, !P2 ;  /* 0x0000003d303d7208 */ /* 0x000fe40005000000 */
[----:B------:R-:W-:Y:S02]  /*0ff0*/  FSEL R57, R49, R67, !P2 ;  /* 0x0000004331397208 */ /* 0x000fe40005000000 */
[----:B------:R-:W-:Y:S01]  /*1000*/  SEL R54, R65, R51, !P2 ;  /* 0x0000003341367207 */ /* 0x000fe20005000000 */
[----:B------:R-:W-:Y:S01]  /*1010*/  IMAD.X R65, R45, 0x1, R65, P4 ;  /* 0x000000012d417824 */ /* 0x000fe200020e0641 */
[----:B------:R-:W-:Y:S01]  /*1020*/  FSEL R48, R52, R14, !P1 ;  /* 0x0000000e34307208 */ /* 0x000fe20004800000 */
[----:B------:R-:W-:Y:S01]  /*1030*/  LDS.64 R44, [UR5+0xc0] ;  /* 0x0000c005ff2c7984 */ /* 0x000fe20008000a00 */
[----:B------:R-:W-:-:S02]  /*1040*/  FSEL R49, R53, R15, !P1 ;  /* 0x0000000f35317208 */ /* 0x000fc40004800000 */
[----:B------:R-:W-:Y:S02]  /*1050*/  FSEL R24, R24, R12, !P1 ;  /* 0x0000000c18187208 */ /* 0x000fe40004800000 */
[----:B------:R-:W-:Y:S02]  /*1060*/  FSEL R25, R25, R13, !P1 ;  /* 0x0000000d19197208 */ /* 0x000fe40004800000 */
[----:B------:R-:W-:Y:S01]  /*1070*/  ISETP.NE.AND P2, PT, R47, 0x4, PT ;  /* 0x000000042f00780c */ /* 0x000fe20003f45270 */
[----:B------:R-:W3:Y:S01]  /*1080*/  LDS.128 R12, [UR5+0xd0] ;  /* 0x0000d005ff0c7984 */ /* 0x000ee20008000c00 */
[----:B0-----:R-:W-:Y:S02]  /*1090*/  ISETP.NE.U32.AND P1, PT, R40, RZ, PT ;  /* 0x000000ff2800720c */ /* 0x001fe40003f25070 */
[----:B------:R-:W-:Y:S02]  /*10a0*/  FSEL R63, R48, R63, !P2 ;  /* 0x0000003f303f7208 */ /* 0x000fe40005000000 */
[----:B------:R-:W-:Y:S01]  /*10b0*/  FSEL R59, R49, R59, !P2 ;  /* 0x0000003b313b7208 */ /* 0x000fe20005000000 */
[----:B------:R-:W-:Y:S01]  /*10c0*/  DADD R48, R18, R48 ;  /* 0x0000000012307229 */ /* 0x000fe20000000030 */
[----:B------:R-:W-:-:S02]  /*10d0*/  FSEL R53, R24, R61, !P2 ;  /* 0x0000003d18357208 */ /* 0x000fc40005000000 */
[----:B------:R-:W-:Y:S01]  /*10e0*/  FSEL R51, R25, R57, !P2 ;  /* 0x0000003919337208 */ /* 0x000fe20005000000 */
[----:B------:R-:W-:Y:S01]  /*10f0*/  DADD R24, R16, R24 ;  /* 0x0000000010187229 */ /* 0x000fe20000000018 */
[----:B------:R-:W-:Y:S02]  /*1100*/  IADD3 R57, P6, PT, R40, R55, RZ ;  /* 0x0000003728397210 */ /* 0x000fe40007fde0ff */
[----:B------:R-:W-:Y:S02]  /*1110*/  ISETP.NE.AND.EX P1, PT, R41, RZ, PT, P1 ;  /* 0x000000ff2900720c */ /* 0x000fe40003f25310 */
[----:B------:R-:W-:Y:S01]  /*1120*/  ISETP.NE.AND P5, PT, R47, 0x5, PT ;  /* 0x000000052f00780c */ /* 0x000fe20003fa5270 */
[----:B------:R-:W-:Y:S01]  /*1130*/  IMAD.X R61, R41, 0x1, R65, P6 ;  /* 0x00000001293d7824 */ /* 0x000fe200030e0641 */
[----:B------:R-:W-:Y:S02]  /*1140*/  FSEL R18, R48, R18, !P1 ;  /* 0x0000001230127208 */ /* 0x000fe40004800000 */
[----:B------:R-:W-:-:S02]  /*1150*/  FSEL R19, R49, R19, !P1 ;  /* 0x0000001331137208 */ /* 0x000fc40004800000 */
[----:B------:R-:W-:Y:S02]  /*1160*/  FSEL R40, R24, R16, !P1 ;  /* 0x0000001018287208 */ /* 0x000fe40004800000 */
[----:B------:R-:W-:Y:S02]  /*1170*/  FSEL R41, R25, R17, !P1 ;  /* 0x0000001119297208 */ /* 0x000fe40004800000 */
[----:B------:R-:W-:Y:S01]  /*1180*/  SEL R50, R55, R50, !P2 ;  /* 0x0000003237327207 */ /* 0x000fe20005000000 */
[----:B------:R-:W0:Y:S01]  /*1190*/  LDS.64 R24, [UR5+0xe0] ;  /* 0x0000e005ff187984 */ /* 0x000e220008000a00 */
[----:B------:R-:W-:Y:S02]  /*11a0*/  FSEL R55, R18, R63, !P5 ;  /* 0x0000003f12377208 */ /* 0x000fe40006800000 */
[----:B------:R-:W-:Y:S01]  /*11b0*/  FSEL R59, R19, R59, !P5 ;  /* 0x0000003b133b7208 */ /* 0x000fe20006800000 */
[----:B-1----:R-:W-:Y:S01]  /*11c0*/  DADD R18, R22, R18 ;  /* 0x0000000016127229 */ /* 0x002fe20000000012 */
[----:B--2---:R-:W-:Y:S01]  /*11d0*/  ISETP.NE.U32.AND P1, PT, R26, RZ, PT ;  /* 0x000000ff1a00720c */ /* 0x004fe20003f25070 */
[----:B------:R-:W-:Y:S01]  /*11e0*/  DADD R16, R20, R40 ;  /* 0x0000000014107229 */ /* 0x000fe20000000028 */
[----:B------:R-:W-:-:S02]  /*11f0*/  SEL R54, R65, R54, !P2 ;  /* 0x0000003641367207 */ /* 0x000fc40005000000 */
[----:B------:R-:W-:Y:S02]  /*1200*/  ISETP.NE.AND.EX P1, PT, R27, RZ, PT, P1 ;  /* 0x000000ff1b00720c */ /* 0x000fe40003f25310 */
[C---:B------:R-:W-:Y:S02]  /*1210*/  ISETP.NE.AND P4, PT, R47.reuse, 0x6, PT ;  /* 0x000000062f00780c */ /* 0x040fe40003f85270 */
[----:B------:R-:W-:Y:S02]  /*1220*/  ISETP.NE.AND P2, PT, R47, 0x7, PT ;  /* 0x000000072f00780c */ /* 0x000fe40003f45270 */
[----:B------:R-:W-:Y:S02]  /*1230*/  FSEL R22, R18, R22, !P1 ;  /* 0x0000001612167208 */ /* 0x000fe40004800000 */
[----:B------:R-:W-:Y:S02]  /*1240*/  FSEL R23, R19, R23, !P1 ;  /* 0x0000001713177208 */ /* 0x000fe40004800000 */
[----:B------:R-:W-:-:S02]  /*1250*/  FSEL R20, R16, R20, !P1 ;  /* 0x0000001410147208 */ /* 0x000fc40004800000 */
[----:B------:R-:W-:Y:S02]  /*1260*/  FSEL R21, R17, R21, !P1 ;  /* 0x0000001511157208 */ /* 0x000fe40004800000 */
[----:B------:R-:W1:Y:S01]  /*1270*/  LDS.128 R16, [UR5+0xf0] ;  /* 0x0000f005ff107984 */ /* 0x000e620008000c00 */
[----:B------:R-:W-:Y:S02]  /*1280*/  IADD3 R47, P6, PT, R26, R57, RZ ;  /* 0x000000391a2f7210 */ /* 0x000fe40007fde0ff */
[----:B------:R-:W-:Y:S02]  /*1290*/  FSEL R49, R40, R53, !P5 ;  /* 0x0000003528317208 */ /* 0x000fe40006800000 */
[----:B------:R-:W-:Y:S01]  /*12a0*/  SEL R40, R57, R50, !P5 ;  /* 0x0000003239287207 */ /* 0x000fe20006800000 */
[----:B------:R-:W-:Y:S01]  /*12b0*/  IMAD.X R57, R27, 0x1, R61, P6 ;  /* 0x000000011b397824 */ /* 0x000fe200030e063d */
[----:B------:R-:W-:Y:S01]  /*12c0*/  FSEL R51, R41, R51, !P5 ;  /* 0x0000003329337208 */ /* 0x000fe20006800000 */
[----:B---3--:R-:W-:Y:S01]  /*12d0*/  DADD R26, R12, R20 ;  /* 0x000000000c1a7229 */ /* 0x008fe20000000014 */
[----:B------:R-:W-:-:S02]  /*12e0*/  SEL R48, R61, R54, !P5 ;  /* 0x000000363d307207 */ /* 0x000fc40006800000 */
[----:B------:R-:W-:Y:S02]  /*12f0*/  IADD3 R41, P5, PT, R44, R47, RZ ;  /* 0x0000002f2c297210 */ /* 0x000fe40007fbe0ff */
[----:B------:R-:W-:Y:S02]  /*1300*/  FSEL R49, R20, R49, !P4 ;  /* 0x0000003114317208 */ /* 0x000fe40006000000 */
[----:B------:R-:W-:Y:S02]  /*1310*/  FSEL R53, R22, R55, !P4 ;  /* 0x0000003716357208 */ /* 0x000fe40006000000 */
[----:B------:R-:W-:Y:S01]  /*1320*/  SEL R20, R47, R40, !P4 ;  /* 0x000000282f147207 */ /* 0x000fe20006000000 */
[----:B------:R-:W-:Y:S01]  /*1330*/  IMAD.X R47, R45, 0x1, R57, P5 ;  /* 0x000000012d2f7824 */ /* 0x000fe200028e0639 */
[----:B------:R-:W-:Y:S01]  /*1340*/  FSEL R55, R23, R59, !P4 ;  /* 0x0000003b17377208 */ /* 0x000fe20006000000 */
[----:B------:R-:W-:Y:S01]  /*1350*/  DADD R22, R14, R22 ;  /* 0x000000000e167229 */ /* 0x000fe20000000016 */
[----:B------:R-:W-:-:S02]  /*1360*/  ISETP.GE.U32.AND P5, PT, R0, 0x20, PT ;  /* 0x000000200000780c */ /* 0x000fc40003fa6070 */
[----:B------:R-:W-:Y:S02]  /*1370*/  ISETP.NE.U32.AND P1, PT, R44, RZ, PT ;  /* 0x000000ff2c00720c */ /* 0x000fe40003f25070 */
[----:B------:R-:W-:Y:S02]  /*1380*/  FSEL R51, R21, R51, !P4 ;  /* 0x0000003315337208 */ /* 0x000fe40006000000 */
[----:B------:R-:W-:Y:S02]  /*1390*/  ISETP.NE.AND.EX P1, PT, R45, RZ, PT, P1 ;  /* 0x000000ff2d00720c */ /* 0x000fe40003f25310 */
[----:B------:R-:W-:Y:S02]  /*13a0*/  SEL R44, R57, R48, !P4 ;  /* 0x00000030392c7207 */ /* 0x000fe40006000000 */
[----:B------:R-:W-:Y:S01]  /*13b0*/  FSEL R22, R22, R14, !P1 ;  /* 0x0000000e16167208 */ /* 0x000fe20004800000 */
[----:B------:R-:W-:Y:S01]  /*13c0*/  IMAD.MOV.U32 R14, RZ, RZ, R39 ;  /* 0x000000ffff0e7224 */ /* 0x000fe200078e0027 */
[----:B------:R-:W-:Y:S01]  /*13d0*/  FSEL R23, R23, R15, !P1 ;  /* 0x0000000f17177208 */ /* 0x000fe20004800000 */
[----:B------:R-:W-:Y:S01]  /*13e0*/  IMAD.MOV.U32 R15, RZ, RZ, R42 ;  /* 0x000000ffff0f7224 */ /* 0x000fe200078e002a */
[----:B------:R-:W-:Y:S01]  /*13f0*/  FSEL R26, R26, R12, !P1 ;  /* 0x0000000c1a1a7208 */ /* 0x000fe20004800000 */
[----:B------:R-:W-:Y:S01]  /*1400*/  IMAD.MOV.U32 R12, RZ, RZ, R43 ;  /* 0x000000ffff0c7224 */ /* 0x000fe200078e002b */
[----:B------:R-:W-:Y:S01]  /*1410*/  FSEL R27, R27, R13, !P1 ;  /* 0x0000000d1b1b7208 */ /* 0x000fe20004800000 */
[----:B------:R-:W-:Y:S01]  /*1420*/  IMAD.MOV.U32 R13, RZ, RZ, R46 ;  /* 0x000000ffff0d7224 */ /* 0x000fe200078e002e */
[----:B0-----:R-:W-:-:S02]  /*1430*/  ISETP.NE.U32.AND P1, PT, R24, RZ, PT ;  /* 0x000000ff1800720c */ /* 0x001fc40003f25070 */
[----:B------:R-:W-:Y:S02]  /*1440*/  SEL R21, R41, R20, !P2 ;  /* 0x0000001429157207 */ /* 0x000fe40005000000 */
[----:B------:R-:W-:Y:S02]  /*1450*/  ISETP.NE.AND.EX P1, PT, R25, RZ, PT, P1 ;  /* 0x000000ff1900720c */ /* 0x000fe40003f25310 */
[----:B------:R-:W-:Y:S02]  /*1460*/  IADD3 R20, P4, PT, R24, R41, RZ ;  /* 0x0000002918147210 */ /* 0x000fe40007f9e0ff */
[----:B------:R-:W-:Y:S02]  /*1470*/  SEL R44, R47, R44, !P2 ;  /* 0x0000002c2f2c7207 */ /* 0x000fe40005000000 */
[----:B------:R-:W-:Y:S02]  /*1480*/  FSEL R45, R22, R53, !P2 ;  /* 0x00000035162d7208 */ /* 0x000fe40005000000 */
[----:B------:R-:W-:-:S02]  /*1490*/  FSEL R48, R23, R55, !P2 ;  /* 0x0000003717307208 */ /* 0x000fc40005000000 */
[----:B------:R-:W-:Y:S02]  /*14a0*/  FSEL R39, R26, R49, !P2 ;  /* 0x000000311a277208 */ /* 0x000fe40005000000 */
[----:B------:R-:W-:Y:S01]  /*14b0*/  FSEL R46, R27, R51, !P2 ;  /* 0x000000331b2e7208 */ /* 0x000fe20005000000 */
[----:B-1----:R-:W-:Y:S06]  /*14c0*/  @!P5 BRA `(.L_x_901) ;  /* 0x000000000054d947 */ /* 0x002fec0003800000 */
[----:B------:R-:W-:Y:S01]  /*14d0*/  IMAD.MOV.U32 R40, RZ, RZ, R45 ;  /* 0x000000ffff287224 */ /* 0x000fe200078e002d */
[----:B------:R-:W-:Y:S01]  /*14e0*/  ISETP.NE.AND P5, PT, R36, RZ, PT ;  /* 0x000000ff2400720c */ /* 0x000fe20003fa5270 */
[----:B------:R-:W-:Y:S01]  /*14f0*/  IMAD.MOV.U32 R41, RZ, RZ, R48 ;  /* 0x000000ffff297224 */ /* 0x000fe200078e0030 */
[C---:B------:R-:W-:Y:S02]  /*1500*/  ISETP.NE.U32.AND P2, PT, R34.reuse, RZ, PT ;  /* 0x000000ff2200720c */ /* 0x040fe40003f45070 */
[----:B------:R-:W-:Y:S02]  /*1510*/  SEL R34, R34, RZ, P5 ;  /* 0x000000ff22227207 */ /* 0x000fe40002800000 */
[C---:B------:R-:W-:Y:S01]  /*1520*/  ISETP.NE.AND.EX P2, PT, R35.reuse, RZ, PT, P2 ;  /* 0x000000ff2300720c */ /* 0x040fe20003f45320 */
[----:B------:R-:W-:Y:S01]  /*1530*/  DADD R42, R14, R40 ;  /* 0x000000000e2a7229 */ /* 0x000fe20000000028 */
[----:B------:R-:W-:Y:S01]  /*1540*/  IADD3 R34, P6, PT, R34, R21, RZ ;  /* 0x0000001522227210 */ /* 0x000fe20007fde0ff */
[----:B------:R-:W-:Y:S01]  /*1550*/  IMAD.MOV.U32 R40, RZ, RZ, R39 ;  /* 0x000000ffff287224 */ /* 0x000fe200078e0027 */
[----:B------:R-:W-:Y:S01]  /*1560*/  SEL R35, R35, RZ, P5 ;  /* 0x000000ff23237207 */ /* 0x000fe20002800000 */
[----:B------:R-:W-:-:S04]  /*1570*/  IMAD.MOV.U32 R41, RZ, RZ, R46 ;  /* 0x000000ffff297224 */ /* 0x000fc800078e002e */
[----:B------:R-:W-:Y:S02]  /*1580*/  IMAD.X R35, R35, 0x1, R44, P6 ;  /* 0x0000000123237824 */ /* 0x000fe400030e062c */
[----:B------:R-:W-:Y:S01]  /*1590*/  DADD R40, R12, R40 ;  /* 0x000000000c287229 */ /* 0x000fe20000000028 */
[----:B------:R-:W-:Y:S02]  /*15a0*/  @P5 FSEL R45, R42, R14, !P2 ;  /* 0x0000000e2a2d5208 */ /* 0x000fe40005000000 */
[----:B------:R-:W-:-:S03]  /*15b0*/  @P5 FSEL R48, R43, R15, !P2 ;  /* 0x0000000f2b305208 */ /* 0x000fc60005000000 */
[----:B------:R-:W-:Y:S02]  /*15c0*/  IMAD.MOV.U32 R14, RZ, RZ, R45 ;  /* 0x000000ffff0e7224 */ /* 0x000fe400078e002d */
[----:B------:R-:W-:Y:S02]  /*15d0*/  IMAD.MOV.U32 R15, RZ, RZ, R48 ;  /* 0x000000ffff0f7224 */ /* 0x000fe400078e0030 */
[----:B------:R-:W-:Y:S02]  /*15e0*/  @P5 FSEL R39, R40, R12, !P2 ;  /* 0x0000000c28275208 */ /* 0x000fe40005000000 */
[----:B------:R-:W-:-:S03]  /*15f0*/  @P5 FSEL R46, R41, R13, !P2 ;  /* 0x0000000d292e5208 */ /* 0x000fc60005000000 */
[----:B------:R-:W-:Y:S02]  /*1600*/  IMAD.MOV.U32 R12, RZ, RZ, R39 ;  /* 0x000000ffff0c7224 */ /* 0x000fe400078e0027 */
[----:B------:R-:W-:-:S07]  /*1610*/  IMAD.MOV.U32 R13, RZ, RZ, R46 ;  /* 0x000000ffff0d7224 */ /* 0x000fce00078e002e */
.L_x_901:
[----:B------:R-:W-:Y:S05]  /*1620*/  BSYNC.RECONVERGENT B0 ;  /* 0x0000000000007941 */ /* 0x000fea0003800200 */
.L_x_900:
[----:B------:R-:W-:Y:S01]  /*1630*/  BSSY.RECONVERGENT B0, `(.L_x_902) ;  /* 0x000000b000007945 */ /* 0x000fe20003800200 */
[----:B------:R-:W-:Y:S02]  /*1640*/  IMAD.X R21, R25, 0x1, R47, P4 ;  /* 0x0000000119157824 */ /* 0x000fe400020e062f */
[----:B------:R-:W-:Y:S02]  /*1650*/  IMAD.U32 R24, RZ, RZ, UR4 ;  /* 0x00000004ff187e24 */ /* 0x000fe4000f8e00ff */
[----:B------:R-:W-:Y:S01]  /*1660*/  IMAD.MOV.U32 R25, RZ, RZ, R37 ;  /* 0x000000ffff197224 */ /* 0x000fe200078e0025 */
[----:B------:R-:W-:Y:S06]  /*1670*/  @!P3 BRA `(.L_x_903) ;  /* 0x000000000018b947 */ /* 0x000fec0003800000 */
[C---:B------:R-:W-:Y:S02]  /*1680*/  ISETP.NE.U32.AND P2, PT, R37.reuse, RZ, PT ;  /* 0x000000ff2500720c */ /* 0x040fe40003f45070 */
[----:B------:R-:W-:Y:S02]  /*1690*/  IADD3 R25, P3, PT, R37, R34, RZ ;  /* 0x0000002225197210 */ /* 0x000fe40007f7e0ff */
[----:B------:R-:W-:Y:S02]  /*16a0*/  ISETP.NE.AND.EX P2, PT, RZ, UR4, PT, P2 ;  /* 0x00000004ff007c0c */ /* 0x000fe4000bf45320 */
[----:B------:R-:W-:-:S11]  /*16b0*/  IADD3.X R24, PT, PT, R35, UR4, RZ, P3, !PT ;  /* 0x0000000423187c10 */ /* 0x000fd60009ffe4ff */
[----:B------:R-:W-:Y:S02]  /*16c0*/  @!P2 DADD R4, R4, R12 ;  /* 0x000000000404a229 */ /* 0x000fe4000000000c */
[----:B------:R-:W-:-:S11]  /*16d0*/  @!P2 DADD R6, R6, R14 ;  /* 0x000000000606a229 */ /* 0x000fd6000000000e */
.L_x_903:
[----:B------:R-:W-:Y:S05]  /*16e0*/  BSYNC.RECONVERGENT B0 ;  /* 0x0000000000007941 */ /* 0x000fea0003800200 */
.L_x_902:
[----:B------:R-:W-:Y:S01]  /*16f0*/  ISETP.NE.AND P3, PT, R0, RZ, PT ;  /* 0x000000ff0000720c */ /* 0x000fe20003f65270 */
[----:B------:R-:W-:Y:S01]  /*1700*/  DADD R40, R8, R4 ;  /* 0x0000000008287229 */ /* 0x000fe20000000004 */
[----:B------:R-:W-:Y:S01]  /*1710*/  ISETP.GE.U32.AND P2, PT, R20, 0x101, PT ;  /* 0x000001011400780c */ /* 0x000fe20003f46070 */
[----:B------:R-:W-:Y:S01]  /*1720*/  DADD R42, R10, R6 ;  /* 0x000000000a2a7229 */ /* 0x000fe20000000006 */
[----:B------:R-:W-:Y:S01]  /*1730*/  BSSY.RECONVERGENT B0, `(.L_x_904) ;  /* 0x0000019000007945 */ /* 0x000fe20003800200 */
[----:B------:R-:W-:Y:S01]  /*1740*/  DADD R22, R18, R22 ;  /* 0x0000000012167229 */ /* 0x000fe20000000016 */
[----:B------:R-:W-:Y:S01]  /*1750*/  ISETP.GE.AND.EX P2, PT, R21, RZ, PT, P2 ;  /* 0x000000ff1500720c */ /* 0x000fe20003f46320 */
[----:B------:R-:W-:Y:S01]  /*1760*/  DADD R26, R16, R26 ;  /* 0x00000000101a7229 */ /* 0x000fe2000000001a */
[----:B------:R-:W-:-:S03]  /*1770*/  IADD3 R38, P4, PT, R25, R38, RZ ;  /* 0x0000002619267210 */ /* 0x000fc60007f9e0ff */
[----:B------:R-:W-:Y:S02]  /*1780*/  FSEL R39, R8, R40, P0 ;  /* 0x0000002808277208 */ /* 0x000fe40000000000 */
[----:B------:R-:W-:Y:S02]  /*1790*/  FSEL R36, R10, R42, P0 ;  /* 0x0000002a0a247208 */ /* 0x000fe40000000000 */
[----:B------:R-:W-:Y:S02]  /*17a0*/  FSEL R43, R11, R43, P0 ;  /* 0x0000002b0b2b7208 */ /* 0x000fe40000000000 */
[----:B------:R-:W-:Y:S02]  /*17b0*/  FSEL R40, R9, R41, P0 ;  /* 0x0000002909287208 */ /* 0x000fe40000000000 */
[----:B------:R-:W-:Y:S02]  /*17c0*/  FSEL R10, R22, R18, !P1 ;  /* 0x00000012160a7208 */ /* 0x000fe40004800000 */
[----:B------:R-:W-:-:S02]  /*17d0*/  FSEL R11, R23, R19, !P1 ;  /* 0x00000013170b7208 */ /* 0x000fc40004800000 */
[----:B------:R-:W-:Y:S02]  /*17e0*/  FSEL R8, R26, R16, !P1 ;  /* 0x000000101a087208 */ /* 0x000fe40004800000 */
[----:B------:R-:W-:Y:S01]  /*17f0*/  FSEL R9, R27, R17, !P1 ;  /* 0x000000111b097208 */ /* 0x000fe20004800000 */
[----:B------:R-:W-:Y:S06]  /*1800*/  @P3 BRA `(.L_x_905) ;  /* 0x00000000002c3947 */ /* 0x000fec0003800000 */
[----:B------:R-:W0:Y:S01]  /*1810*/  LDC.64 R16, c[0x0][0x3b8] ;  /* 0x0000ee00ff107b82 */ /* 0x000e220000000a00 */
[----:B------:R-:W-:Y:S01]  /*1820*/  CS2R R22, SRZ ;  /* 0x0000000000167805 */ /* 0x000fe2000001ff00 */
[----:B------:R-:W-:Y:S01]  /*1830*/  IMAD.MOV.U32 R27, RZ, RZ, 0x65 ;  /* 0x00000065ff1b7424 */ /* 0x000fe200078e00ff */
[----:B------:R-:W-:-:S05]  /*1840*/  CS2R R34, SRZ ;  /* 0x0000000000227805 */ /* 0x000fca000001ff00 */
[----:B------:R-:W1:Y:S01]  /*1850*/  LDC.64 R18, c[0x0][0x3a8] ;  /* 0x0000ea00ff127b82 */ /* 0x000e620000000a00 */
[----:B0-----:R0:W-:Y:S04]  /*1860*/  ST.E.128.STRONG.GPU desc[UR8][R16.64+0x400], R20 ;  /* 0x0004001410007985 */ /* 0x0011e8000c10fd08 */
[----:B------:R0:W-:Y:S01]  /*1870*/  ST.E.128.STRONG.GPU desc[UR8][R16.64+0x410], R8 ;  /* 0x0004100810007985 */ /* 0x0001e2000c10fd08 */
[----:B------:R-:W-:Y:S06]  /*1880*/  MEMBAR.ALL.GPU ;  /* 0x0000000000007992 */ /* 0x000fec000000a000 */
[----:B------:R-:W-:-:S00]  /*1890*/  ERRBAR ;  /* 0x00000000000079ab */ /* 0x000fc00000000000 */
[----:B------:R-:W-:Y:S06]  /*18a0*/  CGAERRBAR ;  /* 0x00000000000075ab */ /* 0x000fec0000000000 */
[----:B-1----:R0:W-:Y:S02]  /*18b0*/  ST.E.STRONG.GPU desc[UR8][R18.64+0x80], R27 ;  /* 0x0000801b12007985 */ /* 0x0021e4000c10f908 */
.L_x_905:
[----:B------:R-:W-:Y:S05]  /*18c0*/  BSYNC.RECONVERGENT B0 ;  /* 0x0000000000007941 */ /* 0x000fea0003800200 */
.L_x_904:
[----:B0-----:R-:W-:Y:S02]  /*18d0*/  IMAD.X R23, RZ, RZ, R24, P4 ;  /* 0x000000ffff177224 */ /* 0x001fe400020e0618 */
[----:B------:R-:W-:Y:S02]  /*18e0*/  IMAD.MOV.U32 R10, RZ, RZ, R36 ;  /* 0x000000ffff0a7224 */ /* 0x000fe400078e0024 */
[----:B------:R-:W-:Y:S02]  /*18f0*/  IMAD.MOV.U32 R11, RZ, RZ, R43 ;  /* 0x000000ffff0b7224 */ /* 0x000fe400078e002b */
[----:B------:R-:W-:Y:S02]  /*1900*/  IMAD.MOV.U32 R8, RZ, RZ, R39 ;  /* 0x000000ffff087224 */ /* 0x000fe400078e0027 */
[----:B------:R-:W-:Y:S01]  /*1910*/  IMAD.MOV.U32 R9, RZ, RZ, R40 ;  /* 0x000000ffff097224 */ /* 0x000fe200078e0028 */
[----:B------:R-:W-:Y:S06]  /*1920*/  @!P2 BRA `(.L_x_906) ;  /* 0x0000000400a8a947 */ /* 0x000fec0003800000 */
[----:B------:R-:W-:Y:S01]  /*1930*/  BAR.SYNC.DEFER_BLOCKING 0x0 ;  /* 0x0000000000007b1d */ /* 0x000fe20000010000 */
[----:B------:R-:W-:Y:S02]  /*1940*/  ISETP.NE.U32.AND P0, PT, R37, RZ, PT ;  /* 0x000000ff2500720c */ /* 0x000fe40003f05070 */
[----:B------:R-:W-:Y:S02]  /*1950*/  ISETP.NE.U32.AND P1, PT, R32, R30, PT ;  /* 0x0000001e2000720c */ /* 0x000fe40003f25070 */
[----:B------:R-:W-:Y:S02]  /*1960*/  ISETP.NE.U32.AND P2, PT, R30, R28, PT ;  /* 0x0000001c1e00720c */ /* 0x000fe40003f45070 */
[----:B------:R-:W-:Y:S02]  /*1970*/  ISETP.NE.AND.EX P0, PT, RZ, UR4, PT, P0 ;  /* 0x00000004ff007c0c */ /* 0x000fe4000bf05300 */
[----:B------:R-:W-:Y:S02]  /*1980*/  ISETP.NE.AND.EX P1, PT, R33, R31, PT, P1 ;  /* 0x0000001f2100720c */ /* 0x000fe40003f25310 */
[----:B------:R-:W-:-:S02]  /*1990*/  ISETP.NE.AND.EX P2, PT, R31, R29, PT, P2 ;  /* 0x0000001d1f00720c */ /* 0x000fc40003f45320 */
[----:B------:R-:W-:-:S07]  /*19a0*/  ISETP.GT.U32.AND P3, PT, R20, R0, PT ;  /* 0x000000001400720c */ /* 0x000fce0003f64070 */
[----:B------:R-:W-:Y:S02]  /*19b0*/  @P0 LEA R17, R34, UR5, 0x5 ;  /* 0x0000000522110c11 */ /* 0x000fe4000f8e28ff */
[----:B------:R-:W-:Y:S02]  /*19c0*/  @P1 LEA R25, R25, UR5, 0x5 ;  /* 0x0000000519191c11 */ /* 0x000fe4000f8e28ff */
[----:B------:R-:W-:Y:S01]  /*19d0*/  @P2 LEA R19, R38, UR5, 0x5 ;  /* 0x0000000526132c11 */ /* 0x000fe2000f8e28ff */
[----:B------:R0:W-:Y:S04]  /*19e0*/  @P0 STS.128 [R17+0x10], R12 ;  /* 0x0000100c11000388 */ /* 0x0001e80000000c00 */
[----:B------:R0:W-:Y:S01]  /*19f0*/  @P0 STS.64 [R17], R2 ;  /* 0x0000000211000388 */ /* 0x0001e20000000a00 */
[----:B------:R-:W-:-:S03]  /*1a00*/  ISETP.GT.U32.AND.EX P0, PT, R21, RZ, PT, P3 ;  /* 0x000000ff1500720c */ /* 0x000fc60003f04130 */
[----:B------:R0:W-:Y:S04]  /*1a10*/  @P1 STS.128 [R25+0x10], R4 ;  /* 0x0000100419001388 */ /* 0x0001e80000000c00 */
[----:B------:R0:W-:Y:S04]  /*1a20*/  @P1 STS.64 [R25], R32 ;  /* 0x0000002019001388 */ /* 0x0001e80000000a00 */
[----:B------:R0:W-:Y:S04]  /*1a30*/  @P2 STS.128 [R19+0x10], R8 ;  /* 0x0000100813002388 */ /* 0x0001e80000000c00 */
[----:B------:R0:W-:Y:S01]  /*1a40*/  @P2 STS.64 [R19], R30 ;  /* 0x0000001e13002388 */ /* 0x0001e20000000a00 */
[----:B------:R-:W-:Y:S06]  /*1a50*/  BAR.SYNC.DEFER_BLOCKING 0x0 ;  /* 0x0000000000007b1d */ /* 0x000fec0000010000 */
[----:B------:R-:W-:Y:S05]  /*1a60*/  @!P0 EXIT ;  /* 0x000000000000894d */ /* 0x000fea0003800000 */
[----:B------:R-:W-:Y:S01]  /*1a70*/  IMAD.MOV.U32 R37, RZ, RZ, R0 ;  /* 0x000000ffff257224 */ /* 0x000fe200078e0000 */
[----:B------:R-:W1:Y:S01]  /*1a80*/  LDCU.128 UR16, c[0x0][0x390] ;  /* 0x00007200ff1077ac */ /* 0x000e620008000c00 */
[----:B0-----:R-:W-:Y:S01]  /*1a90*/  IMAD.MOV.U32 R32, RZ, RZ, RZ ;  /* 0x000000ffff207224 */ /* 0x001fe200078e00ff */
[----:B------:R-:W-:Y:S02]  /*1aa0*/  BSSY.RECONVERGENT B0, `(.L_x_907) ;  /* 0x000002a000007945 */ /* 0x000fe40003800200 */
        /* <DEDUP_REMOVED lines=9> */
[----:B-1----:R-:W-:Y:S05]  /*1b40*/  @!P1 BRA `(.L_x_908) ;  /* 0x00000000007c9947 */ /* 0x002fea0003800000 */
[----:B------:R-:W0:Y:S01]  /*1b50*/  LDCU.128 UR12, c[0x0][0x390] ;  /* 0x00007200ff0c77ac */ /* 0x000e220008000c00 */
[----:B------:R-:W-:Y:S01]  /*1b60*/  SHF.R.U64 R16, R3, 0x8, R2 ;  /* 0x0000000803107819 */ /* 0x000fe20000001202 */
[----:B------:R-:W-:Y:S01]  /*1b70*/  IMAD.MOV.U32 R17, RZ, RZ, RZ ;  /* 0x000000ffff117224 */ /* 0x000fe200078e00ff */
[----:B------:R-:W-:-:S03]  /*1b80*/  LEA R0, R0, UR5, 0x5 ;  /* 0x0000000500007c11 */ /* 0x000fc6000f8e28ff */
[----:B------:R-:W-:Y:S02]  /*1b90*/  VIADD R16, R16, 0x1 ;  /* 0x0000000110107836 */ /* 0x000fe40000000000 */
[----:B------:R-:W-:-:S03]  /*1ba0*/  VIADD R0, R0, 0x10 ;  /* 0x0000001000007836 */ /* 0x000fc60000000000 */
[----:B------:R-:W-:Y:S02]  /*1bb0*/  LOP3.LUT R16, R16, 0x3, RZ, 0xc0, !PT ;  /* 0x0000000310107812 */ /* 0x000fe400078ec0ff */
[C---:B0-----:R-:W-:Y:S02]  /*1bc0*/  LEA R14, P1, R37.reuse, UR14, 0x4 ;  /* 0x0000000e250e7c11 */ /* 0x041fe4000f8220ff */
[C---:B------:R-:W-:Y:S02]  /*1bd0*/  LEA R12, P2, R37.reuse, UR12, 0x3 ;  /* 0x0000000c250c7c11 */ /* 0x040fe4000f8418ff */
[C-C-:B------:R-:W-:Y:S02]  /*1be0*/  LEA.HI.X R15, R37.reuse, UR15, R32.reuse, 0x4, P1 ;  /* 0x0000000f250f7c11 */ /* 0x140fe400088f2420 */
[----:B------:R-:W-:Y:S02]  /*1bf0*/  LEA.HI.X R13, R37, UR13, R32, 0x3, P2 ;  /* 0x0000000d250d7c11 */ /* 0x000fe400090f1c20 */
[----:B------:R-:W-:-:S04]  /*1c00*/  LEA R37, P1, R16, R37, 0x8 ;  /* 0x0000002510257211 */ /* 0x000fc800078240ff */
[----:B------:R-:W-:-:S09]  /*1c10*/  LEA.HI.X R32, R16, R32, R17, 0x8, P1 ;  /* 0x0000002010207211 */ /* 0x000fd200008f4411 */
.L_x_909:
[----:B0-----:R-:W0:Y:S01]  /*1c20*/  LDS.64 R2, [R0+-0x10] ;  /* 0xfffff00000027984 */ /* 0x001e220000000a00 */
[----:B------:R-:W-:Y:S01]  /*1c30*/  IMAD.MOV.U32 R8, RZ, RZ, R12 ;  /* 0x000000ffff087224 */ /* 0x000fe200078e000c */
[----:B------:R-:W-:Y:S01]  /*1c40*/  IADD3 R16, P1, PT, R16, -0x1, RZ ;  /* 0xffffffff10107810 */ /* 0x000fe20007f3e0ff */
[----:B------:R-:W-:Y:S01]  /*1c50*/  IMAD.MOV.U32 R9, RZ, RZ, R13 ;  /* 0x000000ffff097224 */ /* 0x000fe200078e000d */
[----:B------:R1:W2:Y:S01]  /*1c60*/  LDS.128 R4, [R0] ;  /* 0x0000000000047984 */ /* 0x0002a20000000c00 */
        /* <DEDUP_REMOVED lines=11> */
[----:B--2---:R0:W-:Y:S01]  /*1d20*/  STG.E.128 desc[UR8][R10.64], R4 ;  /* 0x000000040a007986 */ /* 0x0041e2000c101d08 */
[----:B------:R-:W-:Y:S05]  /*1d30*/  @P1 BRA `(.L_x_909) ;  /* 0xfffffffc00b81947 */ /* 0x000fea000383ffff */
.L_x_908:
[----:B------:R-:W-:Y:S05]  /*1d40*/  BSYNC.RECONVERGENT B0 ;  /* 0x0000000000007941 */ /* 0x000fea0003800200 */
.L_x_907:
[----:B------:R-:W-:Y:S05]  /*1d50*/  @!P0 EXIT ;  /* 0x000000000000894d */ /* 0x000fea0003800000 */
.L_x_910:
[C---:B------:R-:W-:Y:S01]  /*1d60*/  LEA R0, R37.reuse, UR5, 0x5 ;  /* 0x0000000525007c11 */ /* 0x040fe2000f8e28ff */
[C---:B-1----:R-:W-:Y:S01]  /*1d70*/  IMAD.SHL.U32 R24, R37.reuse, 0x8, RZ ;  /* 0x0000000825187824 */ /* 0x042fe200078e00ff */
[C-C-:B------:R-:W-:Y:S01]  /*1d80*/  SHF.L.U64.HI R33, R37.reuse, 0x3, R32.reuse ;  /* 0x0000000325217819 */ /* 0x140fe20000010220 */
[C---:B------:R-:W-:Y:S01]  /*1d90*/  IMAD.SHL.U32 R26, R37.reuse, 0x10, RZ ;  /* 0x00000010251a7824 */ /* 0x040fe200078e00ff */
[C---:B------:R-:W-:Y:S01]  /*1da0*/  SHF.L.U64.HI R27, R37.reuse, 0x4, R32 ;  /* 0x00000004251b7819 */ /* 0x040fe20000010220 */
[----:B0-----:R-:W0:Y:S01]  /*1db0*/  LDS.64 R2, [R0] ;  /* 0x0000000000027984 */ /* 0x001e220000000a00 */
[C---:B------:R-:W-:Y:S01]  /*1dc0*/  IADD3 R32, P0, PT, R24.reuse, UR16, RZ ;  /* 0x0000001018207c10 */ /* 0x040fe2000ff1e0ff */
[----:B------:R-:W-:Y:S01]  /*1dd0*/  VIADD R37, R37, 0x400 ;  /* 0x0000040025257836 */ /* 0x000fe20000000000 */
[----:B------:R-:W-:Y:S01]  /*1de0*/  LOP3.LUT R24, R24, 0xfffffff8, RZ, 0xc0, !PT ;  /* 0xfffffff818187812 */ /* 0x000fe200078ec0ff */
[----:B------:R-:W1:Y:S01]  /*1df0*/  LDS.128 R12, [R0+0x10] ;  /* 0x00001000000c7984 */ /* 0x000e620000000c00 */
[----:B------:R-:W-:-:S02]  /*1e00*/  IADD3 R34, P1, PT, R26, UR18, RZ ;  /* 0x000000121a227c10 */ /* 0x000fc4000ff3e0ff */
[----:B------:R-:W-:Y:S01]  /*1e10*/  LOP3.LUT R26, R26, 0xfffffff0, RZ, 0xc0, !PT ;  /* 0xfffffff01a1a7812 */ /* 0x000fe200078ec0ff */
[----:B------:R-:W2:Y:S01]  /*1e20*/  LDS.64 R22, [R0+0x2000] ;  /* 0x0020000000167984 */ /* 0x000ea20000000a00 */
[C---:B------:R-:W-:Y:S02]  /*1e30*/  LOP3.LUT R25, R33.reuse, 0x7, RZ, 0xc0, !PT ;  /* 0x0000000721197812 */ /* 0x040fe400078ec0ff */
[----:B------:R-:W-:Y:S01]  /*1e40*/  IADD3.X R33, PT, PT, R33, UR17, RZ, P0, !PT ;  /* 0x0000001121217c10 */ /* 0x000fe200087fe4ff */
[----:B------:R-:W3:Y:S01]  /*1e50*/  LDS.128 R8, [R0+0x2010] ;  /* 0x0020100000087984 */ /* 0x000ee20000000c00 */
[----:B------:R-:W-:Y:S02]  /*1e60*/  IADD3 R24, P0, PT, R24, UR16, RZ ;  /* 0x0000001018187c10 */ /* 0x000fe4000ff1e0ff */
[----:B------:R-:W-:Y:S01]  /*1e70*/  IADD3.X R35, PT, PT, R27, UR19, RZ, P1, !PT ;  /* 0x000000131b237c10 */ /* 0x000fe20008ffe4ff */
[----:B------:R-:W4:Y:S01]  /*1e80*/  LDS.64 R28, [R0+0x4000] ;  /* 0x00400000001c7984 */ /* 0x000f220000000a00 */
[----:B------:R-:W-:-:S02]  /*1e90*/  IADD3 R26, P1, PT, R26, UR18, RZ ;  /* 0x000000121a1a7c10 */ /* 0x000fc4000ff3e0ff */
[----:B------:R-:W-:Y:S01]  /*1ea0*/  IADD3.X R25, PT, PT, R25, UR17, RZ, P0, !PT ;  /* 0x0000001119197c10 */ /* 0x000fe200087fe4ff */
[----:B------:R-:W5:Y:S01]  /*1eb0*/  LDS.128 R4, [R0+0x4010] ;  /* 0x0040100000047984 */ /* 0x000f620000000c00 */
[----:B------:R-:W-:-:S03]  /*1ec0*/  ISETP.GT.U32.AND P0, PT, R20, R37, PT ;  /* 0x000000251400720c */ /* 0x000fc60003f04070 */
[----:B------:R-:W5:Y:S01]  /*1ed0*/  LDS.64 R30, [R0+0x6000] ;  /* 0x00600000001e7984 */ /* 0x000f620000000a00 */
[----:B------:R-:W-:-:S03]  /*1ee0*/  ISETP.GT.U32.AND.EX P0, PT, R21, RZ, PT, P0 ;  /* 0x000000ff1500720c */ /* 0x000fc60003f04100 */
[----:B------:R0:W5:Y:S02]  /*1ef0*/  LDS.128 R16, [R0+0x6010] ;  /* 0x0060100000107984 */ /* 0x0001640000000c00 */
[----:B0-----:R-:W-:-:S04]  /*1f00*/  LOP3.LUT R0, R27, 0xf, RZ, 0xc0, !PT ;  /* 0x0000000f1b007812 */ /* 0x001fc800078ec0ff */
[----:B------:R-:W-:Y:S01]  /*1f10*/  IADD3.X R27, PT, PT, R0, UR19, RZ, P1, !PT ;  /* 0x00000013001b7c10 */ /* 0x000fe20008ffe4ff */
[----:B------:R0:W-:Y:S04]  /*1f20*/  STG.E.64 desc[UR8][R32.64], R2 ;  /* 0x0000000220007986 */ /* 0x0001e8000c101b08 */
[----:B-1----:R1:W-:Y:S04]  /*1f30*/  STG.E.128 desc[UR8][R34.64], R12 ;  /* 0x0000000c22007986 */ /* 0x0023e8000c101d08 */
[----:B--2---:R1:W-:Y:S04]  /*1f40*/  STG.E.64 desc[UR8][R24.64+0x800], R22 ;  /* 0x0008001618007986 */ /* 0x0043e8000c101b08 */
[----:B---3--:R1:W-:Y:S01]  /*1f50*/  STG.E.128 desc[UR8][R26.64+0x1000], R8 ;  /* 0x001000081a007986 */ /* 0x0083e2000c101d08 */
[----:B0-----:R-:W-:-:S03]  /*1f60*/  IMAD.MOV.U32 R32, RZ, RZ, RZ ;  /* 0x000000ffff207224 */ /* 0x001fc600078e00ff */
[----:B----4-:R1:W-:Y:S04]  /*1f70*/  STG.E.64 desc[UR8][R24.64+0x1000], R28 ;  /* 0x0010001c18007986 */ /* 0x0103e8000c101b08 */
[----:B-----5:R1:W-:Y:S04]  /*1f80*/  STG.E.128 desc[UR8][R26.64+0x2000], R4 ;  /* 0x002000041a007986 */ /* 0x0203e8000c101d08 */
[----:B------:R1:W-:Y:S04]  /*1f90*/  STG.E.64 desc[UR8][R24.64+0x1800], R30 ;  /* 0x0018001e18007986 */ /* 0x0003e8000c101b08 */
[----:B------:R1:W-:Y:S01]  /*1fa0*/  STG.E.128 desc[UR8][R26.64+0x3000], R16 ;  /* 0x003000101a007986 */ /* 0x0003e2000c101d08 */
[----:B------:R-:W-:Y:S05]  /*1fb0*/  @P0 BRA `(.L_x_910) ;  /* 0xfffffffc00680947 */ /* 0x000fea000383ffff */
[----:B------:R-:W-:Y:S05]  /*1fc0*/  EXIT ;  /* 0x000000000000794d */ /* 0x000fea0003800000 */
.L_x_906:
[----:B------:R-:W-:Y:S01]  /*1fd0*/  ISETP.NE.U32.AND P1, PT, R37, RZ, PT ;  /* 0x000000ff2500720c */ /* 0x000fe20003f25070 */
[----:B------:R-:W-:Y:S01]  /*1fe0*/  BSSY.RECONVERGENT B0, `(.L_x_911) ;  /* 0x000000e000007945 */ /* 0x000fe20003800200 */
[----:B------:R-:W-:Y:S02]  /*1ff0*/  ISETP.NE.U32.AND P0, PT, R30, R28, PT ;  /* 0x0000001c1e00720c */ /* 0x000fe40003f05070 */
[----:B------:R-:W-:Y:S02]  /*2000*/  ISETP.NE.AND.EX P1, PT, RZ, UR4, PT, P1 ;  /* 0x00000004ff007c0c */ /* 0x000fe4000bf25310 */
[----:B------:R-:W-:Y:S02]  /*2010*/  ISETP.NE.U32.AND P2, PT, R32, R30, PT ;  /* 0x0000001e2000720c */ /* 0x000fe40003f45070 */
[----:B------:R-:W-:Y:S02]  /*2020*/  ISETP.NE.AND.EX P0, PT, R31, R29, PT, P0 ;  /* 0x0000001d1f00720c */ /* 0x000fe40003f05300 */
[----:B------:R-:W-:-:S07]  /*2030*/  ISETP.NE.AND.EX P2, PT, R33, R31, PT, P2 ;  /* 0x0000001f2100720c */ /* 0x000fce0003f45320 */
[----:B------:R-:W-:Y:S06]  /*2040*/  @!P1 BRA `(.L_x_912) ;  /* 0x00000000001c9947 */ /* 0x000fec0003800000 */
[----:B------:R-:W0:Y:S02]  /*2050*/  LDCU.128 UR4, c[0x0][0x390] ;  /* 0x00007200ff0477ac */ /* 0x000e240008000c00 */
[C---:B0-----:R-:W-:Y:S02]  /*2060*/  LEA R16, P1, R34.reuse, UR4, 0x3 ;  /* 0x0000000422107c11 */ /* 0x041fe4000f8218ff */
[C---:B------:R-:W-:Y:S02]  /*2070*/  LEA R18, P3, R34.reuse, UR6, 0x4 ;  /* 0x0000000622127c11 */ /* 0x040fe4000f8620ff */
[C-C-:B------:R-:W-:Y:S02]  /*2080*/  LEA.HI.X R17, R34.reuse, UR5, R35.reuse, 0x3, P1 ;  /* 0x0000000522117c11 */ /* 0x140fe400088f1c23 */
[----:B------:R-:W-:-:S03]  /*2090*/  LEA.HI.X R19, R34, UR7, R35, 0x4, P3 ;  /* 0x0000000722137c11 */ /* 0x000fc600098f2423 */
[----:B------:R0:W-:Y:S04]  /*20a0*/  STG.E.64 desc[UR8][R16.64], R2 ;  /* 0x0000000210007986 */ /* 0x0001e8000c101b08 */
[----:B------:R0:W-:Y:S02]  /*20b0*/  STG.E.128 desc[UR8][R18.64], R12 ;  /* 0x0000000c12007986 */ /* 0x0001e4000c101d08 */
.L_x_912:
[----:B------:R-:W-:Y:S05]  /*20c0*/  BSYNC.RECONVERGENT B0 ;  /* 0x0000000000007941 */ /* 0x000fea0003800200 */
.L_x_911:
[----:B------:R-:W-:Y:S04]  /*20d0*/  BSSY.RECONVERGENT B0, `(.L_x_913) ;  /* 0x0000009000007945 */ /* 0x000fe80003800200 */
[----:B------:R-:W-:Y:S05]  /*20e0*/  @!P2 BRA `(.L_x_914) ;  /* 0x00000000001ca947 */ /* 0x000fea0003800000 */
[----:B------:R-:W0:Y:S02]  /*20f0*/  LDCU.128 UR4, c[0x0][0x390] ;  /* 0x00007200ff0477ac */ /* 0x000e240008000c00 */
[C---:B0-----:R-:W-:Y:S02]  /*2100*/  LEA R2, P1, R25.reuse, UR4, 0x3 ;  /* 0x0000000419027c11 */ /* 0x041fe4000f8218ff */
[C---:B------:R-:W-:Y:S02]  /*2110*/  LEA R12, P2, R25.reuse, UR6, 0x4 ;  /* 0x00000006190c7c11 */ /* 0x040fe4000f8420ff */
[C-C-:B------:R-:W-:Y:S02]  /*2120*/  LEA.HI.X R3, R25.reuse, UR5, R24.reuse, 0x3, P1 ;  /* 0x0000000519037c11 */ /* 0x140fe400088f1c18 */
[----:B------:R-:W-:-:S03]  /*2130*/  LEA.HI.X R13, R25, UR7, R24, 0x4, P2 ;  /* 0x00000007190d7c11 */ /* 0x000fc600090f2418 */
[----:B------:R1:W-:Y:S04]  /*2140*/  STG.E.64 desc[UR8][R2.64], R32 ;  /* 0x0000002002007986 */ /* 0x0003e8000c101b08 */
[----:B------:R1:W-:Y:S02]  /*2150*/  STG.E.128 desc[UR8][R12.64], R4 ;  /* 0x000000040c007986 */ /* 0x0003e4000c101d08 */
.L_x_914:
[----:B------:R-:W-:Y:S05]  /*2160*/  BSYNC.RECONVERGENT B0 ;  /* 0x0000000000007941 */ /* 0x000fea0003800200 */
.L_x_913:
[----:B------:R-:W-:Y:S05]  /*2170*/  @!P0 EXIT ;  /* 0x000000000000894d */ /* 0x000fea0003800000 */
[----:B------:R-:W0:Y:S02]  /*2180*/  LDCU.128 UR4, c[0x0][0x390] ;  /* 0x00007200ff0477ac */ /* 0x000e240008000c00 */
[C---:B01----:R-:W-:Y:S02]  /*2190*/  LEA R2, P0, R38.reuse, UR4, 0x3 ;  /* 0x0000000426027c11 */ /* 0x043fe4000f8018ff */
[C---:B------:R-:W-:Y:S02]  /*21a0*/  LEA R4, P1, R38.reuse, UR6, 0x4 ;  /* 0x0000000626047c11 */ /* 0x040fe4000f8220ff */
[C-C-:B------:R-:W-:Y:S02]  /*21b0*/  LEA.HI.X R3, R38.reuse, UR5, R23.reuse, 0x3, P0 ;  /* 0x0000000526037c11 */ /* 0x140fe400080f1c17 */
[----:B------:R-:W-:-:S03]  /*21c0*/  LEA.HI.X R5, R38, UR7, R23, 0x4, P1 ;  /* 0x0000000726057c11 */ /* 0x000fc600088f2417 */
[----:B------:R-:W-:Y:S04]  /*21d0*/  STG.E.64 desc[UR8][R2.64], R30 ;  /* 0x0000001e02007986 */ /* 0x000fe8000c101b08 */
[----:B------:R-:W-:Y:S01]  /*21e0*/  STG.E.128 desc[UR8][R4.64], R8 ;  /* 0x0000000804007986 */ /* 0x000fe2000c101d08 */
[----:B------:R-:W-:Y:S05]  /*21f0*/  EXIT ;  /* 0x000000000000794d */ /* 0x000fea0003800000 */
.L_x_899:
        /* <DEDUP_REMOVED lines=17> */
[----:B------:R1:W2:Y:S01]  /*2310*/  LDG.E.128.CONSTANT R28, desc[UR8][R22.64+0x400] ;  /* 0x00040008161c7981 */ /* 0x0002a2000c1e9d00 */
[----:B------:R-:W-:Y:S02]  /*2320*/  ISETP.NE.AND P3, PT, R5, RZ, PT ;  /* 0x000000ff0500720c */ /* 0x000fe40003f65270 */
[----:B------:R-:W-:-:S11]  /*2330*/  CS2R R50, SRZ ;  /* 0x0000000000327805 */ /* 0x000fd6000001ff00 */
[----:B------:R-:W0:Y:S02]  /*2340*/  @!P3 LDC.64 R6, c[0x0][0x380] ;  /* 0x0000e000ff06bb82 */ /* 0x000e240000000a00 */
[----:B0-----:R-:W-:-:S05]  /*2350*/  @!P3 IMAD.WIDE.U32 R6, R0, 0x1800, R6 ;  /* 0x000018000006b825 */ /* 0x001fca00078e0006 */
[----:B------:R0:W2:Y:S01]  /*2360*/  @!P3 LDG.E.64.CONSTANT R50, desc[UR8][R6.64+-0x8] ;  /* 0xfffff8080632b981 */ /* 0x0000a2000c1e9b00 */
[----:B------:R-:W1:Y:S01]  /*2370*/  S2UR UR5, SR_CgaCtaId ;  /* 0x00000000000579c3 */ /* 0x000e620000008800 */
[----:B------:R-:W-:Y:S01]  /*2380*/  SHF.R.U32.HI R3, RZ, 0x5, R5 ;  /* 0x00000005ff037819 */ /* 0x000fe20000011605 */
[----:B------:R-:W-:Y:S01]  /*2390*/  UMOV UR4, 0x400 ;  /* 0x0000040000047882 */ /* 0x000fe20000000000 */
[----:B------:R-:W0:Y:S01]  /*23a0*/  S2R R2, SR_LANEID ;  /* 0x0000000000027919 */ /* 0x000e220000000000 */
[----:B------:R-:W-:Y:S02]  /*23b0*/  ISETP.NE.AND P0, PT, R5, RZ, PT ;  /* 0x000000ff0500720c */ /* 0x000fe40003f05270 */
[----:B------:R-:W-:Y:S01]  /*23c0*/  ISETP.NE.AND P5, PT, R3, 0x4, PT ;  /* 0x000000040300780c */ /* 0x000fe20003fa5270 */
[----:B-1----:R-:W-:-:S06]  /*23d0*/  ULEA UR4, UR5, UR4, 0x18 ;  /* 0x0000000405047291 */ /* 0x002fcc000f8ec0ff */
[----:B------:R-:W-:Y:S01]  /*23e0*/  LEA R33, R5, UR4, 0x3 ;  /* 0x0000000405217c11 */ /* 0x000fe2000f8e18ff */
[----:B0-----:R-:W-:Y:S01]  /*23f0*/  IMAD R23, R3, 0x60, R2 ;  /* 0x0000006003177824 */ /* 0x001fe200078e0202 */
[----:B------:R-:W-:-:S03]  /*2400*/  ISETP.NE.AND P4, PT, R2, 0x1f, PT ;  /* 0x0000001f0200780c */ /* 0x000fc60003f85270 */
[----:B------:R-:W-:Y:S01]  /*2410*/  IMAD R27, R2, 0x2, R23 ;  /* 0x00000002021b7824 */ /* 0x000fe200078e0217 */
[----:B------:R-:W-:-:S05]  /*2420*/  LEA R25, R23, UR4, 0x3 ;  /* 0x0000000417197c11 */ /* 0x000fca000f8e18ff */
[--C-:B------:R-:W-:Y:S02]  /*2430*/  IMAD R4, R2, 0x10, R25.reuse ;  /* 0x0000001002047824 */ /* 0x100fe400078e0219 */
[----:B------:R-:W-:Y:S02]  /*2440*/  IMAD R7, R23, 0x8, R25 ;  /* 0x0000000817077824 */ /* 0x000fe400078e0219 */
[----:B------:R-:W-:Y:S01]  /*2450*/  IMAD R32, R27, 0x8, R4 ;  /* 0x000000081b207824 */ /* 0x000fe200078e0204 */
[----:B------:R-:W-:Y:S01]  /*2460*/  @!P4 LEA R43, R3, UR4, 0x5 ;  /* 0x00000004032bcc11 */ /* 0x000fe2000f8e28ff */
        /* <DEDUP_REMOVED lines=9> */
[----:B------:R2:W-:Y:S04]  /*2500*/  STS.128 [R7+0x200], R16 ;  /* 0x0002001007007388 */ /* 0x0005e80000000c00 */
[----:B------:R-:W-:Y:S01]  /*2510*/  STS.128 [R7+0x400], R28 ;  /* 0x0004001c07007388 */ /* 0x000fe20000000c00 */
[----:B------:R-:W-:-:S03]  /*2520*/  NOP ;  /* 0x0000000000007918 */ /* 0x000fc60000000000 */
[----:B------:R-:W-:Y:S01]  /*2530*/  LDS.128 R20, [R32] ;  /* 0x0000000020147984 */ /* 0x000fe20000000c00 */
[----:B0-----:R-:W-:Y:S02]  /*2540*/  ISETP.NE.U32.AND P1, PT, R48, R46, PT ;  /* 0x0000002e3000720c */ /* 0x001fe40003f25070 */
[----:B-1----:R-:W-:Y:S01]  /*2550*/  ISETP.NE.U32.AND P2, PT, R46, R44, PT ;  /* 0x0000002c2e00720c */ /* 0x002fe20003f45070 */
[----:B------:R-:W0:Y:S01]  /*2560*/  LDS.128 R24, [R32+0x10] ;  /* 0x0000100020187984 */ /* 0x000e220000000c00 */
[----:B------:R-:W-:Y:S02]  /*2570*/  ISETP.NE.AND.EX P1, PT, R49, R47, PT, P1 ;  /* 0x0000002f3100720c */ /* 0x000fe40003f25310 */
[----:B------:R-:W-:Y:S01]  /*2580*/  ISETP.NE.AND.EX P2, PT, R47, R45, PT, P2 ;  /* 0x0000002d2f00720c */ /* 0x000fe20003f45320 */
[----:B------:R-:W1:Y:S03]  /*2590*/  LDS.128 R8, [R32+0x20] ;  /* 0x0000200020087984 */ /* 0x000e660000000c00 */
[----:B--2---:R-:W-:Y:S01]  /*25a0*/  SEL R17, RZ, 0x1, !P2 ;  /* 0x00000001ff117807 */ /* 0x004fe20005000000 */
[----:B------:R-:W-:Y:S06]  /*25b0*/  BAR.SYNC.DEFER_BLOCKING 0x0 ;  /* 0x0000000000007b1d */ /* 0x000fec0000010000 */
[----:B------:R-:W-:Y:S02]  /*25c0*/  STS.64 [R33+0x9b0], R44 ;  /* 0x0009b02c21007388 */ /* 0x000fe40000000a00 */
[----:B------:R-:W-:Y:S06]  /*25d0*/  BAR.SYNC.DEFER_BLOCKING 0x0 ;  /* 0x0000000000007b1d */ /* 0x000fec0000010000 */
[----:B0-----:R-:W-:-:S02]  /*25e0*/  DADD R6, R20, R24 ;  /* 0x0000000014067229 */ /* 0x001fc40000000018 */
[----:B------:R-:W-:-:S08]  /*25f0*/  DADD R12, R22, R26 ;  /* 0x00000000160c7229 */ /* 0x000fd0000000001a */
[----:B------:R-:W-:Y:S02]  /*2600*/  FSEL R6, R24, R6, P1 ;  /* 0x0000000618067208 */ /* 0x000fe40000800000 */
[----:B------:R-:W-:Y:S02]  /*2610*/  FSEL R7, R25, R7, P1 ;  /* 0x0000000719077208 */ /* 0x000fe40000800000 */
[----:B------:R-:W-:Y:S02]  /*2620*/  FSEL R12, R26, R12, P1 ;  /* 0x0000000c1a0c7208 */ /* 0x000fe40000800000 */
[----:B------:R-:W-:Y:S01]  /*2630*/  FSEL R13, R27, R13, P1 ;  /* 0x0000000d1b0d7208 */ /* 0x000fe20000800000 */
[----:B------:R-:W0:Y:S01]  /*2640*/  @P0 LDS.64 R50, [R33+0x9a8] ;  /* 0x0009a80021320984 */ /* 0x000e220000000a00 */
[----:B-1----:R-:W-:-:S04]  /*2650*/  DADD R6, R8, R6 ;  /* 0x0000000008067229 */ /* 0x002fc80000000006 */
[----:B------:R-:W-:Y:S01]  /*2660*/  DADD R12, R10, R12 ;  /* 0x000000000a0c7229 */ /* 0x000fe2000000000c */
[----:B------:R-:W-:Y:S05]  /*2670*/  @!P4 STS.64 [R43+0x8], RZ ;  /* 0x000008ff2b00c388 */ /* 0x000fea0000000a00 */
[----:B------:R-:W-:Y:S02]  /*2680*/  FSEL R4, R8, R6, P2 ;  /* 0x0000000608047208 */ /* 0x000fe40001000000 */
[----:B------:R-:W-:Y:S02]  /*2690*/  FSEL R9, R9, R7, P2 ;  /* 0x0000000709097208 */ /* 0x000fe40001000000 */
[----:B------:R-:W-:Y:S01]  /*26a0*/  FSEL R34, R10, R12, P2 ;  /* 0x0000000c0a227208 */ /* 0x000fe20001000000 */
[----:B------:R-:W-:Y:S01]  /*26b0*/  SHFL.UP PT, R6, R4, 0x1, RZ ;  /* 0x0420000004067989 */ /* 0x000fe200000e00ff */
[----:B------:R-:W-:-:S02]  /*26c0*/  FSEL R35, R11, R13, P2 ;  /* 0x0000000d0b237208 */ /* 0x000fc40001000000 */
[----:B------:R-:W-:Y:S01]  /*26d0*/  SEL R8, RZ, 0x1, !P1 ;  /* 0x00000001ff087807 */ /* 0x000fe20004800000 */
[----:B------:R-:W-:Y:S01]  /*26e0*/  SHFL.UP PT, R7, R9, 0x1, RZ ;  /* 0x0420000009077989 */ /* 0x000fe200000e00ff */
[----:B------:R-:W-:-:S03]  /*26f0*/  ISETP.GE.AND P2, PT, R2, 0x1, PT ;  /* 0x000000010200780c */ /* 0x000fc60003f46270 */
[----:B------:R-:W-:Y:S04]  /*2700*/  SHFL.UP PT, R10, R34, 0x1, RZ ;  /* 0x04200000220a7989 */ /* 0x000fe800000e00ff */
[----:B------:R-:W1:Y:S01]  /*2710*/  SHFL.UP PT, R11, R35, 0x1, RZ ;  /* 0x04200000230b7989 */ /* 0x000e6200000e00ff */
[----:B0-----:R-:W-:-:S04]  /*2720*/  ISETP.NE.U32.AND P0, PT, R50, R48, PT ;  /* 0x000000303200720c */ /* 0x001fc80003f05070 */
[----:B------:R-:W-:-:S04]  /*2730*/  ISETP.NE.AND.EX P0, PT, R51, R49, PT, P0 ;  /* 0x000000313300720c */ /* 0x000fc80003f05300 */
[----:B------:R-:W-:-:S04]  /*2740*/  SEL R13, RZ, 0x1, !P0 ;  /* 0x00000001ff0d7807 */ /* 0x000fc80004000000 */
[----:B------:R-:W-:Y:S01]  /*2750*/  IADD3 R8, P0, PT, R8, R13, RZ ;  /* 0x0000000d08087210 */ /* 0x000fe20007f1e0ff */
[----:B-1----:R-:W-:-:S03]  /*2760*/  DADD R10, R10, R34 ;  /* 0x000000000a0a7229 */ /* 0x002fc60000000022 */
[----:B------:R-:W-:Y:S01]  /*2770*/  IADD3 R17, P1, PT, R8, R17, RZ ;  /* 0x0000001108117210 */ /* 0x000fe20007f3e0ff */
[----:B------:R-:W-:Y:S02]  /*2780*/  IMAD.MOV.U32 R8, RZ, RZ, R4 ;  /* 0x000000ffff087224 */ /* 0x000fe400078e0004 */
[----:B------:R-:W-:Y:S01]  /*2790*/  IMAD.X R13, RZ, RZ, RZ, P0 ;  /* 0x000000ffff0d7224 */ /* 0x000fe200000e06ff */
[----:B------:R-:W-:-:S03]  /*27a0*/  ISETP.NE.U32.AND P0, PT, R17, RZ, PT ;  /* 0x000000ff1100720c */ /* 0x000fc60003f05070 */
[----:B------:R-:W-:Y:S01]  /*27b0*/  DADD R6, R6, R8 ;  /* 0x0000000006067229 */ /* 0x000fe20000000008 */
[----:B------:R-:W-:Y:S01]  /*27c0*/  IMAD.X R13, RZ, RZ, R13, P1 ;  /* 0x000000ffff0d7224 */ /* 0x000fe200008e060d */
[----:B------:R-:W0:Y:S01]  /*27d0*/  SHFL.UP PT, R8, R17, 0x1, RZ ;  /* 0x0420000011087989 */ /* 0x000e2200000e00ff */
[----:B------:R-:W-:-:S03]  /*27e0*/  ISETP.GE.AND P1, PT, R2, 0x2, PT ;  /* 0x000000020200780c */ /* 0x000fc60003f26270 */
[----:B------:R-:W-:Y:S01]  /*27f0*/  ISETP.NE.AND.EX P0, PT, R13, RZ, PT, P0 ;  /* 0x000000ff0d00720c */ /* 0x000fe20003f05300 */
[----:B------:R-:W1:Y:S03]  /*2800*/  SHFL.UP PT, R12, R13, 0x1, RZ ;  /* 0x042000000d0c7989 */ /* 0x000e6600000e00ff */
[----:B------:R-:W-:Y:S02]  /*2810*/  @P2 FSEL R4, R6, R4, !P0 ;  /* 0x0000000406042208 */ /* 0x000fe40004000000 */
[----:B------:R-:W-:Y:S02]  /*2820*/  @P2 FSEL R9, R7, R9, !P0 ;  /* 0x0000000907092208 */ /* 0x000fe40004000000 */
[----:B------:R-:W-:Y:S01]  /*2830*/  @P2 FSEL R34, R10, R34, !P0 ;  /* 0x000000220a222208 */ /* 0x000fe20004000000 */
[----:B------:R-:W-:Y:S01]  /*2840*/  SHFL.UP PT, R6, R4, 0x2, RZ ;  /* 0x0440000004067989 */ /* 0x000fe200000e00ff */
[----:B------:R-:W-:-:S03]  /*2850*/  @P2 FSEL R35, R11, R35, !P0 ;  /* 0x000000230b232208 */ /* 0x000fc60004000000 */
[----:B------:R-:W2:Y:S04]  /*2860*/  SHFL.UP PT, R7, R9, 0x2, RZ ;  /* 0x0440000009077989 */ /* 0x000ea800000e00ff */
[----:B------:R-:W-:Y:S01]  /*2870*/  SHFL.UP PT, R10, R34, 0x2, RZ ;  /* 0x04400000220a7989 */ /* 0x000fe200000e00ff */
[----:B0-----:R-:W-:-:S03]  /*2880*/  SEL R8, R8, RZ, P2 ;  /* 0x000000ff08087207 */ /* 0x001fc60001000000 */
[----:B------:R-:W0:Y:S01]  /*2890*/  SHFL.UP PT, R11, R35, 0x2, RZ ;  /* 0x04400000230b7989 */ /* 0x000e2200000e00ff */
[----:B------:R-:W-:Y:S01]  /*28a0*/  IADD3 R17, P0, PT, R8, R17, RZ ;  /* 0x0000001108117210 */ /* 0x000fe20007f1e0ff */
[----:B------:R-:W-:Y:S01]  /*28b0*/  IMAD.MOV.U32 R8, RZ, RZ, R4 ;  /* 0x000000ffff087224 */ /* 0x000fe200078e0004 */
[----:B-1----:R-:W-:Y:S02]  /*28c0*/  SEL R12, R12, RZ, P2 ;  /* 0x000000ff0c0c7207 */ /* 0x002fe40001000000 */
[----:B------:R-:W-:-:S03]  /*28d0*/  ISETP.GE.AND P2, PT, R2, 0x8, PT ;  /* 0x000000080200780c */ /* 0x000fc60003f46270 */
[----:B------:R-:W-:Y:S01]  /*28e0*/  IMAD.X R13, R12, 0x1, R13, P0 ;  /* 0x000000010c0d7824 */ /* 0x000fe200000e060d */
[----:B------:R-:W-:-:S04]  /*28f0*/  ISETP.NE.U32.AND P0, PT, R17, RZ, PT ;  /* 0x000000ff1100720c */ /* 0x000fc80003f05070 */
[----:B------:R-:W1:Y:S01]  /*2900*/  SHFL.UP PT, R12, R13, 0x2, RZ ;  /* 0x044000000d0c7989 */ /* 0x000e6200000e00ff */
[----:B--2---:R-:W-:Y:S01]  /*2910*/  DADD R6, R6, R8 ;  /* 0x0000000006067229 */ /* 0x004fe20000000008 */
[----:B------:R-:W-:Y:S02]  /*2920*/  ISETP.NE.AND.EX P0, PT, R13, RZ, PT, P0 ;  /* 0x000000ff0d00720c */ /* 0x000fe40003f05300 */
[----:B------:R-:W2:Y:S01]  /*2930*/  SHFL.UP PT, R8, R17, 0x2, RZ ;  /* 0x0440000011087989 */ /* 0x000ea200000e00ff */
[----:B0-----:R-:W-:-:S06]  /*2940*/  DADD R10, R10, R34 ;  /* 0x000000000a0a7229 */ /* 0x001fcc0000000022 */
[----:B------:R-:W-:Y:S02]  /*2950*/  @P1 FSEL R4, R6, R4, !P0 ;  /* 0x0000000406041208 */ /* 0x000fe40004000000 */
[----:B------:R-:W-:-:S03]  /*2960*/  @P1 FSEL R9, R7, R9, !P0 ;  /* 0x0000000907091208 */ /* 0x000fc60004000000 */
[----:B------:R-:W-:Y:S01]  /*2970*/  SHFL.UP PT, R6, R4, 0x4, RZ ;  /* 0x0480000004067989 */ /* 0x000fe200000e00ff */
[----:B------:R-:W-:-:S03]  /*2980*/  @P1 FSEL R34, R10, R34, !P0 ;  /* 0x000000220a221208 */ /* 0x000fc60004000000 */
[----:B------:R-:W0:Y:S01]  /*2990*/  SHFL.UP PT, R7, R9, 0x4, RZ ;  /* 0x0480000009077989 */ /* 0x000e2200000e00ff */
[----:B------:R-:W-:-:S03]  /*29a0*/  @P1 FSEL R35, R11, R35, !P0 ;  /* 0x000000230b231208 */ /* 0x000fc60004000000 */
[----:B------:R-:W-:Y:S01]  /*29b0*/  SHFL.UP PT, R10, R34, 0x4, RZ ;  /* 0x04800000220a7989 */ /* 0x000fe200000e00ff */
[----:B-1----:R-:W-:-:S03]  /*29c0*/  SEL R12, R12, RZ, P1 ;  /* 0x000000ff0c0c7207 */ /* 0x002fc60000800000 */
[----:B------:R-:W1:Y:S01]  /*29d0*/  SHFL.UP PT, R11, R35, 0x4, RZ ;  /* 0x04800000230b7989 */ /* 0x000e6200000e00ff */
[----:B--2---:R-:W-:Y:S02]  /*29e0*/  SEL R8, R8, RZ, P1 ;  /* 0x000000ff08087207 */ /* 0x004fe40000800000 */
[----:B------:R-:W-:Y:S02]  /*29f0*/  ISETP.GE.AND P1, PT, R2, 0x4, PT ;  /* 0x000000040200780c */ /* 0x000fe40003f26270 */
[----:B------:R-:W-:Y:S01]  /*2a00*/  IADD3 R17, P0, PT, R8, R17, RZ ;  /* 0x0000001108117210 */ /* 0x000fe20007f1e0ff */
[----:B------:R-:W-:-:S04]  /*2a10*/  IMAD.MOV.U32 R8, RZ, RZ, R4 ;  /* 0x000000ffff087224 */ /* 0x000fc800078e0004 */
[----:B------:R-:W-:Y:S01]  /*2a20*/  IMAD.X R16, R12, 0x1, R13, P0 ;  /* 0x000000010c107824 */ /* 0x000fe200000e060d */
[----:B------:R-:W-:Y:S01]  /*2a30*/  ISETP.NE.U32.AND P0, PT, R17, RZ, PT ;  /* 0x000000ff1100720c */ /* 0x000fe20003f05070 */
[----:B------:R-:W2:Y:S03]  /*2a40*/  SHFL.UP PT, R12, R17, 0x4, RZ ;  /* 0x04800000110c7989 */ /* 0x000ea600000e00ff */
[----:B------:R-:W-:Y:S01]  /*2a50*/  ISETP.NE.AND.EX P0, PT, R16, RZ, PT, P0 ;  /* 0x000000ff1000720c */ /* 0x000fe20003f05300 */
[----:B------:R-:W3:Y:S01]  /*2a60*/  SHFL.UP PT, R13, R16, 0x4, RZ ;  /* 0x04800000100d7989 */ /* 0x000ee200000e00ff */
[----:B0-----:R-:W-:Y:S02]  /*2a70*/  DADD R6, R6, R8 ;  /* 0x0000000006067229 */ /* 0x001fe40000000008 */
[----:B-1----:R-:W-:-:S08]  /*2a80*/  DADD R10, R10, R34 ;  /* 0x000000000a0a7229 */ /* 0x002fd00000000022 */
[----:B------:R-:W-:Y:S02]  /*2a90*/  @P1 FSEL R4, R6, R4, !P0 ;  /* 0x0000000406041208 */ /* 0x000fe40004000000 */
[----:B------:R-:W-:-:S03]  /*2aa0*/  @P1 FSEL R9, R7, R9, !P0 ;  /* 0x0000000907091208 */ /* 0x000fc60004000000 */
[----:B------:R-:W-:Y:S01]  /*2ab0*/  SHFL.UP PT, R6, R4, 0x8, RZ ;  /* 0x0500000004067989 */ /* 0x000fe200000e00ff */
[----:B------:R-:W-:Y:S01]  /*2ac0*/  IMAD.MOV.U32 R8, RZ, RZ, R4 ;  /* 0x000000ffff087224 */ /* 0x000fe200078e0004 */
[----:B------:R-:W-:Y:S02]  /*2ad0*/  @P1 FSEL R34, R10, R34, !P0 ;  /* 0x000000220a221208 */ /* 0x000fe40004000000 */
[----:B------:R-:W-:Y:S01]  /*2ae0*/  @P1 FSEL R35, R11, R35, !P0 ;  /* 0x000000230b231208 */ /* 0x000fe20004000000 */
[----:B------:R-:W0:Y:S01]  /*2af0*/  SHFL.UP PT, R7, R9, 0x8, RZ ;  /* 0x0500000009077989 */ /* 0x000e2200000e00ff */
[----:B--2---:R-:W-:Y:S02]  /*2b00*/  SEL R12, R12, RZ, P1 ;  /* 0x000000ff0c0c7207 */ /* 0x004fe40000800000 */
[----:B---3--:R-:W-:Y:S01]  /*2b10*/  SEL R13, R13, RZ, P1 ;  /* 0x000000ff0d0d7207 */ /* 0x008fe20000800000 */
[----:B------:R-:W-:Y:S01]  /*2b20*/  SHFL.UP PT, R10, R34, 0x8, RZ ;  /* 0x05000000220a7989 */ /* 0x000fe200000e00ff */
[----:B------:R-:W-:-:S03]  /*2b30*/  IADD3 R17, P0, PT, R12, R17, RZ ;  /* 0x000000110c117210 */ /* 0x000fc60007f1e0ff */
[----:B------:R-:W1:Y:S02]  /*2b40*/  SHFL.UP PT, R11, R35, 0x8, RZ ;  /* 0x05000000230b7989 */ /* 0x000e6400000e00ff */
        /* <DEDUP_REMOVED lines=8> */
[----:B--2---:R-:W-:Y:S02]  /*2bd0*/  SEL R12, R12, RZ, P2 ;  /* 0x000000ff0c0c7207 */ /* 0x004fe40001000000 */
[----:B------:R-:W-:Y:S01]  /*2be0*/  @P2 FSEL R9, R7, R9, !P0 ;  /* 0x0000000907092208 */ /* 0x000fe20004000000 */
[----:B------:R-:W-:Y:S01]  /*2bf0*/  SHFL.UP PT, R6, R4, 0x10, RZ ;  /* 0x0600000004067989 */ /* 0x000fe200000e00ff */
[----:B------:R-:W-:Y:S01]  /*2c00*/  IADD3 R17, P1, PT, R12, R17, RZ ;  /* 0x000000110c117210 */ /* 0x000fe20007f3e0ff */
[----:B------:R-:W-:Y:S01]  /*2c10*/  IMAD.MOV.U32 R8, RZ, RZ, R4 ;  /* 0x000000ffff087224 */ /* 0x000fe200078e0004 */
[----:B------:R-:W-:Y:S01]  /*2c20*/  @P2 FSEL R34, R10, R34, !P0 ;  /* 0x000000220a222208 */ /* 0x000fe20004000000 */
[----:B------:R-:W0:Y:S01]  /*2c30*/  SHFL.UP PT, R7, R9, 0x10, RZ ;  /* 0x0600000009077989 */ /* 0x000e2200000e00ff */
[----:B------:R-:W-:-:S02]  /*2c40*/  @P2 FSEL R35, R11, R35, !P0 ;  /* 0x000000230b232208 */ /* 0x000fc40004000000 */
[----:B---3--:R-:W-:Y:S01]  /*2c50*/  SEL R13, R13, RZ, P2 ;  /* 0x000000ff0d0d7207 */ /* 0x008fe20001000000 */
[----:B------:R-:W-:Y:S01]  /*2c60*/  SHFL.UP PT, R10, R34, 0x10, RZ ;  /* 0x06000000220a7989 */ /* 0x000fe200000e00ff */
[----:B------:R-:W-:-:S03]  /*2c70*/  ISETP.NE.U32.AND P0, PT, R17, RZ, PT ;  /* 0x000000ff1100720c */ /* 0x000fc60003f05070 */
[----:B------:R-:W1:Y:S01]  /*2c80*/  SHFL.UP PT, R11, R35, 0x10, RZ ;  /* 0x06000000230b7989 */ /* 0x000e6200000e00ff */
[----:B------:R-:W-:Y:S01]  /*2c90*/  IMAD.X R16, R13, 0x1, R16, P1 ;  /* 0x000000010d107824 */ /* 0x000fe200008e0610 */
[----:B------:R-:W-:Y:S02]  /*2ca0*/  ISETP.GE.AND P1, PT, R2, 0x10, PT ;  /* 0x000000100200780c */ /* 0x000fe40003f26270 */
[----:B------:R-:W2:Y:S02]  /*2cb0*/  SHFL.UP PT, R14, R17, 0x10, RZ ;  /* 0x06000000110e7989 */ /* 0x000ea400000e00ff */
[----:B------:R-:W-:Y:S02]  /*2cc0*/  ISETP.NE.AND.EX P0, PT, R16, RZ, PT, P0 ;  /* 0x000000ff1000720c */ /* 0x000fe40003f05300 */
[----:B------:R-:W3:Y:S01]  /*2cd0*/  SHFL.UP PT, R15, R16, 0x10, RZ ;  /* 0x06000000100f7989 */ /* 0x000ee200000e00ff */
[----:B0-----:R-:W-:Y:S02]  /*2ce0*/  DADD R12, R6, R8 ;  /* 0x00000000060c7229 */ /* 0x001fe40000000008 */
[----:B-1----:R-:W-:-:S08]  /*2cf0*/  DADD R10, R10, R34 ;  /* 0x000000000a0a7229 */ /* 0x002fd00000000022 */
[----:B------:R-:W-:Y:S02]  /*2d00*/  FSEL R52, R12, R4, !P0 ;  /* 0x000000040c347208 */ /* 0x000fe40004000000 */
[----:B--2---:R-:W-:Y:S02]  /*2d10*/  SEL R14, R14, RZ, P1 ;  /* 0x000000ff0e0e7207 */ /* 0x004fe40000800000 */
[----:B------:R-:W-:Y:S02]  /*2d20*/  FSEL R53, R13, R9, !P0 ;  /* 0x000000090d357208 */ /* 0x000fe40004000000 */
[----:B------:R-:W-:Y:S02]  /*2d30*/  IADD3 R6, P2, PT, R14, R17, RZ ;  /* 0x000000110e067210 */ /* 0x000fe40007f5e0ff */
[----:B---3--:R-:W-:Y:S02]  /*2d40*/  SEL R15, R15, RZ, P1 ;  /* 0x000000ff0f0f7207 */ /* 0x008fe40000800000 */
[----:B------:R-:W-:-:S02]  /*2d50*/  FSEL R42, R11, R35, !P0 ;  /* 0x000000230b2a7208 */ /* 0x000fc40004000000 */
[----:B------:R-:W-:Y:S01]  /*2d60*/  FSEL R54, R10, R34, !P0 ;  /* 0x000000220a367208 */ /* 0x000fe20004000000 */
[----:B------:R-:W-:Y:S01]  /*2d70*/  IMAD.X R7, R15, 0x1, R16, P2 ;  /* 0x000000010f077824 */ /* 0x000fe200010e0610 */
[----:B------:R-:W-:Y:S01]  /*2d80*/  FSEL R33, R4, R52, !P1 ;  /* 0x0000003404217208 */ /* 0x000fe20004800000 */
[----:B------:R-:W-:Y:S01]  /*2d90*/  @!P4 IMAD.MOV.U32 R55, RZ, RZ, R42 ;  /* 0x000000ffff37c224 */ /* 0x000fe200078e002a */
[----:B------:R-:W-:Y:S02]  /*2da0*/  FSEL R32, R9, R53, !P1 ;  /* 0x0000003509207208 */ /* 0x000fe40004800000 */
[----:B------:R-:W-:Y:S01]  /*2db0*/  @!P4 STS.64 [R43], R6 ;  /* 0x000000062b00c388 */ /* 0x000fe20000000a00 */
[----:B------:R-:W-:Y:S02]  /*2dc0*/  FSEL R34, R34, R54, !P1 ;  /* 0x0000003622227208 */ /* 0x000fe40004800000 */
[----:B------:R-:W-:Y:S01]  /*2dd0*/  ISETP.NE.AND P2, PT, R3, 0x2, PT ;  /* 0x000000020300780c */ /* 0x000fe20003f45270 */
[----:B------:R-:W-:Y:S01]  /*2de0*/  @!P4 STS.128 [R43+0x10], R52 ;  /* 0x000010342b00c388 */ /* 0x000fe20000000c00 */
[----:B------:R-:W-:Y:S01]  /*2df0*/  FSEL R35, R35, R42, !P1 ;  /* 0x0000002a23237208 */ /* 0x000fe20004800000 */
[----:B------:R-:W-:Y:S06]  /*2e00*/  BAR.SYNC.DEFER_BLOCKING 0x0 ;  /* 0x0000000000007b1d */ /* 0x000fec0000010000 */
[----:B------:R-:W-:Y:S04]  /*2e10*/  SHFL.UP PT, R33, R33, 0x1, RZ ;  /* 0x0420000021217989 */ /* 0x000fe800000e00ff */
[----:B------:R-:W-:Y:S04]  /*2e20*/  SHFL.UP PT, R32, R32, 0x1, RZ ;  /* 0x0420000020207989 */ /* 0x000fe800000e00ff */
        /* <DEDUP_REMOVED lines=8> */
[----:B------:R-:W-:Y:S04]  /*2eb0*/  LDS.128 R8, [UR4+0x70] ;  /* 0x00007004ff087984 */ /* 0x000fe80008000c00 */
[----:B------:R-:W5:Y:S01]  /*2ec0*/  LDS.64 R40, [UR4+0x60] ;  /* 0x00006004ff287984 */ /* 0x000f620008000a00 */
[----:B0-----:R-:W-:-:S02]  /*2ed0*/  DADD R52, R16, R12 ;  /* 0x0000000010347229 */ /* 0x001fc4000000000c */
[----:B------:R-:W-:Y:S01]  /*2ee0*/  DADD R54, R18, R14 ;  /* 0x0000000012367229 */ /* 0x000fe2000000000e */
[----:B-1----:R-:W-:-:S04]  /*2ef0*/  ISETP.NE.U32.AND P0, PT, R56, RZ, PT ;  /* 0x000000ff3800720c */ /* 0x002fc80003f05070 */
[----:B------:R-:W-:Y:S02]  /*2f00*/  ISETP.NE.AND.EX P0, PT, R57, RZ, PT, P0 ;  /* 0x000000ff3900720c */ /* 0x000fe40003f05300 */
[----:B--2---:R-:W-:Y:S02]  /*2f10*/  IADD3 R61, P4, PT, R38, R56, RZ ;  /* 0x00000038263d7210 */ /* 0x004fe40007f9e0ff */
[----:B------:R-:W-:Y:S02]  /*2f20*/  FSEL R12, R52, R12, !P0 ;  /* 0x0000000c340c7208 */ /* 0x000fe40004000000 */
[----:B------:R-:W-:Y:S01]  /*2f30*/  FSEL R13, R53, R13, !P0 ;  /* 0x0000000d350d7208 */ /* 0x000fe20004000000 */
[----:B------:R-:W-:Y:S01]  /*2f40*/  IMAD.X R43, R39, 0x1, R57, P4 ;  /* 0x00000001272b7824 */ /* 0x000fe200020e0639 */
[----:B------:R-:W-:Y:S02]  /*2f50*/  FSEL R58, R54, R14, !P0 ;  /* 0x0000000e363a7208 */ /* 0x000fe40004000000 */
[----:B------:R-:W-:-:S02]  /*2f60*/  FSEL R59, R55, R15, !P0 ;  /* 0x0000000f373b7208 */ /* 0x000fc40004000000 */
[----:B------:R-:W-:Y:S01]  /*2f70*/  FSEL R63, R12, R16, !P2 ;  /* 0x000000100c3f7208 */ /* 0x000fe20005000000 */
[----:B---3--:R-:W-:Y:S01]  /*2f80*/  DADD R54, R28, R12 ;  /* 0x000000001c367229 */ /* 0x008fe2000000000c */
[----:B------:R-:W-:Y:S02]  /*2f90*/  FSEL R65, R13, R17, !P2 ;  /* 0x000000110d417208 */ /* 0x000fe40005000000 */
[----:B------:R-:W0:Y:S01]  /*2fa0*/  LDS.128 R12, [UR4+0x90] ;  /* 0x00009004ff0c7984 */ /* 0x000e220008000c00 */
[----:B------:R-:W-:Y:S01]  /*2fb0*/  SEL R4, R61, R38, !P2 ;  /* 0x000000263d047207 */ /* 0x000fe20005000000 */
[----:B------:R-:W-:Y:S01]  /*2fc0*/  DADD R52, R30, R58 ;  /* 0x000000001e347229 */ /* 0x000fe2000000003a */
[----:B------:R-:W-:Y:S02]  /*2fd0*/  SEL R42, R43, R39, !P2 ;  /* 0x000000272b2a7207 */ /* 0x000fe40005000000 */
[----:B------:R-:W1:Y:S01]  /*2fe0*/  LDS.64 R38, [UR4+0x80] ;  /* 0x00008004ff267984 */ /* 0x000e620008000a00 */
[----:B----4-:R-:W-:-:S02]  /*2ff0*/  ISETP.NE.U32.AND P0, PT, R36, RZ, PT ;  /* 0x000000ff2400720c */ /* 0x010fc40003f05070 */
[----:B------:R-:W-:Y:S02]  /*3000*/  IADD3 R57, P1, PT, R36, R61, RZ ;  /* 0x0000003d24397210 */ /* 0x000fe40007f3e0ff */
[----:B------:R-:W-:Y:S02]  /*3010*/  ISETP.NE.AND.EX P0, PT, R37, RZ, PT, P0 ;  /* 0x000000ff2500720c */ /* 0x000fe40003f05300 */
[----:B------:R-:W-:Y:S01]  /*3020*/  FSEL R67, R59, R19, !P2 ;  /* 0x000000133b437208 */ /* 0x000fe20005000000 */
[----:B------:R-:W-:Y:S01]  /*3030*/  IMAD.X R59, R37, 0x1, R43, P1 ;  /* 0x00000001253b7824 */ /* 0x000fe200008e062b */
[----:B------:R-:W-:Y:S01]  /*3040*/  FSEL R61, R58, R18, !P2 ;  /* 0x000000123a3d7208 */ /* 0x000fe20005000000 */
[----:B------:R-:W-:Y:S01]  /*3050*/  LDS.64 R36, [UR4+0xa0] ;  /* 0x0000a004ff247984 */ /* 0x000fe20008000a00 */
[----:B------:R-:W-:Y:S02]  /*3060*/  FSEL R28, R54, R28, !P0 ;  /* 0x0000001c361c7208 */ /* 0x000fe40004000000 */
[----:B------:R-:W-:Y:S01]  /*3070*/  FSEL R29, R55, R29, !P0 ;  /* 0x0000001d371d7208 */ /* 0x000fe20004000000 */
[----:B------:R-:W2:Y:S01]  /*3080*/  LDS.128 R16, [UR4+0xb0] ;  /* 0x0000b004ff107984 */ /* 0x000ea20008000c00 */
[----:B------:R-:W-:-:S02]  /*3090*/  FSEL R30, R52, R30, !P0 ;  /* 0x0000001e341e7208 */ /* 0x000fc40004000000 */
[----:B------:R-:W-:Y:S02]  /*30a0*/  FSEL R31, R53, R31, !P0 ;  /* 0x0000001f351f7208 */ /* 0x000fe40004000000 */
[----:B------:R-:W-:Y:S02]  /*30b0*/  ISETP.NE.AND P1, PT, R3, 0x3, PT ;  /* 0x000000030300780c */ /* 0x000fe40003f25270 */
[----:B-----5:R-:W-:Y:S02]  /*30c0*/  ISETP.NE.U32.AND P0, PT, R40, RZ, PT ;  /* 0x000000ff2800720c */ /* 0x020fe40003f05070 */
[----:B------:R-:W-:Y:S02]  /*30d0*/  FSEL R63, R28, R63, !P1 ;  /* 0x0000003f1c3f7208 */ /* 0x000fe40004800000 */
[----:B------:R-:W-:Y:S01]  /*30e0*/  FSEL R65, R29, R65, !P1 ;  /* 0x000000411d417208 */ /* 0x000fe20004800000 */
[----:B------:R-:W-:Y:S01]  /*30f0*/  DADD R28, R8, R28 ;  /* 0x00000000081c7229 */ /* 0x000fe2000000001c */
[----:B------:R-:W-:-:S02]  /*3100*/  FSEL R55, R30, R61, !P1 ;  /* 0x0000003d1e377208 */ /* 0x000fc40004800000 */
[----:B------:R-:W-:Y:S01]  /*3110*/  FSEL R43, R31, R67, !P1 ;  /* 0x000000431f2b7208 */ /* 0x000fe20004800000 */
[----:B------:R-:W-:Y:S01]  /*3120*/  DADD R30, R10, R30 ;  /* 0x000000000a1e7229 */ /* 0x000fe2000000001e */
[----:B------:R-:W-:Y:S02]  /*3130*/  ISETP.NE.AND.EX P0, PT, R41, RZ, PT, P0 ;  /* 0x000000ff2900720c */ /* 0x000fe40003f05300 */
[----:B------:R-:W-:Y:S02]  /*3140*/  SEL R4, R57, R4, !P1 ;  /* 0x0000000439047207 */ /* 0x000fe40004800000 */
[----:B------:R-:W-:Y:S02]  /*3150*/  IADD3 R57, P6, PT, R40, R57, RZ ;  /* 0x0000003928397210 */ /* 0x000fe40007fde0ff */
[----:B------:R-:W-:Y:S02]  /*3160*/  FSEL R8, R28, R8, !P0 ;  /* 0x000000081c087208 */ /* 0x000fe40004000000 */
[----:B------:R-:W-:-:S02]  /*3170*/  FSEL R9, R29, R9, !P0 ;  /* 0x000000091d097208 */ /* 0x000fc40004000000 */
[----:B------:R-:W-:Y:S02]  /*3180*/  FSEL R52, R30, R10, !P0 ;  /* 0x0000000a1e347208 */ /* 0x000fe40004000000 */
[----:B------:R-:W-:Y:S02]  /*3190*/  FSEL R53, R31, R11, !P0 ;  /* 0x0000000b1f357208 */ /* 0x000fe40004000000 */
[----:B------:R-:W3:Y:S01]  /*31a0*/  LDS.128 R28, [UR4+0xd0] ;  /* 0x0000d004ff1c7984 */ /* 0x000ee20008000c00 */
[----:B------:R-:W-:Y:S01]  /*31b0*/  SEL R42, R59, R42, !P1 ;  /* 0x0000002a3b2a7207 */ /* 0x000fe20004800000 */
[----:B------:R-:W-:Y:S01]  /*31c0*/  IMAD.X R59, R41, 0x1, R59, P6 ;  /* 0x00000001293b7824 */ /* 0x000fe200030e063b */
[----:B------:R-:W-:Y:S01]  /*31d0*/  FSEL R63, R8, R63, !P5 ;  /* 0x0000003f083f7208 */ /* 0x000fe20006800000 */
[----:B------:R-:W4:Y:S01]  /*31e0*/  LDS.64 R40, [UR4+0xc0] ;  /* 0x0000c004ff287984 */ /* 0x000f220008000a00 */
[----:B------:R-:W-:Y:S01]  /*31f0*/  FSEL R65, R9, R65, !P5 ;  /* 0x0000004109417208 */ /* 0x000fe20006800000 */
[----:B0-----:R-:W-:Y:S01]  /*3200*/  DADD R10, R12, R8 ;  /* 0x000000000c0a7229 */ /* 0x001fe20000000008 */
[----:B-1----:R-:W-:Y:S01]  /*3210*/  ISETP.NE.U32.AND P0, PT, R38, RZ, PT ;  /* 0x000000ff2600720c */ /* 0x002fe20003f05070 */
[----:B------:R-:W-:Y:S01]  /*3220*/  DADD R8, R14, R52 ;  /* 0x000000000e087229 */ /* 0x000fe20000000034 */
[----:B------:R-:W-:-:S02]  /*3230*/  SEL R4, R57, R4, !P5 ;  /* 0x0000000439047207 */ /* 0x000fc40006800000 */
[----:B------:R-:W-:Y:S02]  /*3240*/  IADD3 R57, P6, PT, R38, R57, RZ ;  /* 0x0000003926397210 */ /* 0x000fe40007fde0ff */
[----:B------:R-:W-:Y:S02]  /*3250*/  ISETP.NE.AND.EX P0, PT, R39, RZ, PT, P0 ;  /* 0x000000ff2700720c */ /* 0x000fe40003f05300 */
[C---:B------:R-:W-:Y:S02]  /*3260*/  ISETP.NE.AND P4, PT, R3.reuse, 0x5, PT ;  /* 0x000000050300780c */ /* 0x040fe40003f85270 */
[C---:B------:R-:W-:Y:S02]  /*3270*/  ISETP.NE.AND P2, PT, R3.reuse, 0x6, PT ;  /* 0x000000060300780c */ /* 0x040fe40003f45270 */
[----:B------:R-:W-:Y:S02]  /*3280*/  ISETP.NE.AND P1, PT, R3, 0x7, PT ;  /* 0x000000070300780c */ /* 0x000fe40003f25270 */
[----:B------:R-:W-:Y:S01]  /*3290*/  SEL R3, R59, R42, !P5 ;  /* 0x0000002a3b037207 */ /* 0x000fe20006800000 */
[----:B------:R-:W-:Y:S01]  /*32a0*/  IMAD.X R59, R39, 0x1, R59, P6 ;  /* 0x00000001273b7824 */ /* 0x000fe200030e063b */
[----:B------:R-:W-:-:S02]  /*32b0*/  FSEL R61, R53, R43, !P5 ;  /* 0x0000002b353d7208 */ /* 0x000fc40006800000 */
[----:B------:R-:W-:Y:S02]  /*32c0*/  FSEL R38, R10, R12, !P0 ;  /* 0x0000000c0a267208 */ /* 0x000fe40004000000 */
[----:B------:R-:W-:Y:S02]  /*32d0*/  FSEL R39, R11, R13, !P0 ;  /* 0x0000000d0b277208 */ /* 0x000fe40004000000 */
[----:B------:R-:W-:Y:S01]  /*32e0*/  FSEL R42, R8, R14, !P0 ;  /* 0x0000000e082a7208 */ /* 0x000fe20004000000 */
[----:B------:R-:W-:Y:S01]  /*32f0*/  LDS.64 R12, [UR4+0xe0] ;  /* 0x0000e004ff0c7984 */ /* 0x000fe20008000a00 */
[----:B------:R-:W-:Y:S02]  /*3300*/  FSEL R43, R9, R15, !P0 ;  /* 0x0000000f092b7208 */ /* 0x000fe40004000000 */
[----:B------:R-:W-:Y:S01]  /*3310*/  FSEL R63, R38, R63, !P4 ;  /* 0x0000003f263f7208 */ /* 0x000fe20006000000 */
[----:B------:R-:W0:Y:S01]  /*3320*/  LDS.128 R8, [UR4+0xf0] ;  /* 0x0000f004ff087984 */ /* 0x000e220008000c00 */
[----:B------:R-:W-:Y:S01]  /*3330*/  FSEL R65, R39, R65, !P4 ;  /* 0x0000004127417208 */ /* 0x000fe20006000000 */
[----:B--2---:R-:W-:Y:S01]  /*3340*/  DADD R38, R16, R38 ;  /* 0x0000000010267229 */ /* 0x004fe20000000026 */
[----:B------:R-:W-:Y:S01]  /*3350*/  ISETP.NE.U32.AND P0, PT, R36, RZ, PT ;  /* 0x000000ff2400720c */ /* 0x000fe20003f05070 */
[----:B------:R-:W-:Y:S01]  /*3360*/  DADD R14, R18, R42 ;  /* 0x00000000120e7229 */ /* 0x000fe2000000002a */
[----:B------:R-:W-:-:S02]  /*3370*/  FSEL R55, R52, R55, !P5 ;  /* 0x0000003734377208 */ /* 0x000fc40006800000 */
[----:B------:R-:W-:Y:S02]  /*3380*/  ISETP.NE.AND.EX P0, PT, R37, RZ, PT, P0 ;  /* 0x000000ff2500720c */ /* 0x000fe40003f05300 */
[----:B------:R-:W-:Y:S02]  /*3390*/  FSEL R53, R42, R55, !P4 ;  /* 0x000000372a357208 */ /* 0x000fe40006000000 */
[----:B------:R-:W-:Y:S02]  /*33a0*/  SEL R42, R59, R3, !P4 ;  /* 0x000000033b2a7207 */ /* 0x000fe40006000000 */
[----:B------:R-:W-:Y:S02]  /*33b0*/  FSEL R16, R38, R16, !P0 ;  /* 0x0000001026107208 */ /* 0x000fe40004000000 */
[----:B------:R-:W-:Y:S02]  /*33c0*/  FSEL R17, R39, R17, !P0 ;  /* 0x0000001127117208 */ /* 0x000fe40004000000 */
[----:B------:R-:W-:-:S02]  /*33d0*/  FSEL R14, R14, R18, !P0 ;  /* 0x000000120e0e7208 */ /* 0x000fc40004000000 */
[----:B------:R-:W-:Y:S02]  /*33e0*/  FSEL R15, R15, R19, !P0 ;  /* 0x000000130f0f7208 */ /* 0x000fe40004000000 */
[----:B------:R-:W-:Y:S01]  /*33f0*/  FSEL R3, R16, R63, !P2 ;  /* 0x0000003f10037208 */ /* 0x000fe20005000000 */
[----:B---3--:R-:W-:Y:S01]  /*3400*/  DADD R18, R28, R16 ;  /* 0x000000001c127229 */ /* 0x008fe20000000010 */
[----:B------:R-:W-:Y:S02]  /*3410*/  FSEL R55, R17, R65, !P2 ;  /* 0x0000004111377208 */ /* 0x000fe40005000000 */
[----:B------:R-:W-:Y:S01]  /*3420*/  DADD R16, R30, R14 ;  /* 0x000000001e107229 */ /* 0x000fe2000000000e */
[----:B----4-:R-:W-:Y:S02]  /*3430*/  ISETP.NE.U32.AND P0, PT, R40, RZ, PT ;  /* 0x000000ff2800720c */ /* 0x010fe40003f05070 */
[----:B------:R-:W-:Y:S02]  /*3440*/  SEL R4, R57, R4, !P4 ;  /* 0x0000000439047207 */ /* 0x000fe40006000000 */
[----:B------:R-:W-:-:S02]  /*3450*/  IADD3 R57, P5, PT, R36, R57, RZ ;  /* 0x0000003924397210 */ /* 0x000fc40007fbe0ff */
[----:B------:R-:W-:Y:S02]  /*3460*/  FSEL R61, R43, R61, !P4 ;  /* 0x0000003d2b3d7208 */ /* 0x000fe40006000000 */
[----:B------:R-:W-:Y:S01]  /*3470*/  ISETP.NE.AND.EX P0, PT, R41, RZ, PT, P0 ;  /* 0x000000ff2900720c */ /* 0x000fe20003f05300 */
[----:B------:R-:W-:Y:S01]  /*3480*/  IMAD.X R59, R37, 0x1, R59, P5 ;  /* 0x00000001253b7824 */ /* 0x000fe200028e063b */
[----:B------:R-:W-:Y:S02]  /*3490*/  FSEL R43, R14, R53, !P2 ;  /* 0x000000350e2b7208 */ /* 0x000fe40005000000 */
[----:B------:R-:W-:Y:S02]  /*34a0*/  FSEL R53, R15, R61, !P2 ;  /* 0x0000003d0f357208 */ /* 0x000fe40005000000 */
[----:B------:R-:W-:Y:S02]  /*34b0*/  IADD3 R37, P4, PT, R40, R57, RZ ;  /* 0x0000003928257210 */ /* 0x000fe40007f9e0ff */
[----:B------:R-:W-:-:S02]  /*34c0*/  FSEL R14, R18, R28, !P0 ;  /* 0x0000001c120e7208 */ /* 0x000fc40004000000 */
[----:B------:R-:W-:Y:S01]  /*34d0*/  FSEL R15, R19, R29, !P0 ;  /* 0x0000001d130f7208 */ /* 0x000fe20004000000 */
[----:B------:R-:W-:Y:S01]  /*34e0*/  IMAD.X R39, R41, 0x1, R59, P4 ;  /* 0x0000000129277824 */ /* 0x000fe200020e063b */
[----:B------:R-:W-:Y:S02]  /*34f0*/  FSEL R30, R16, R30, !P0 ;  /* 0x0000001e101e7208 */ /* 0x000fe40004000000 */
[----:B------:R-:W-:Y:S02]  /*3500*/  FSEL R31, R17, R31, !P0 ;  /* 0x0000001f111f7208 */ /* 0x000fe40004000000 */
[----:B0-----:R-:W-:Y:S01]  /*3510*/  DADD R18, R8, R14 ;  /* 0x0000000008127229 */ /* 0x001fe2000000000e */
[----:B------:R-:W-:Y:S02]  /*3520*/  ISETP.GE.U32.AND P4, PT, R5, 0x20, PT ;  /* 0x000000200500780c */ /* 0x000fe40003f86070 */
[----:B------:R-:W-:Y:S01]  /*3530*/  ISETP.NE.U32.AND P0, PT, R12, RZ, PT ;  /* 0x000000ff0c00720c */ /* 0x000fe20003f05070 */
[----:B------:R-:W-:Y:S01]  /*3540*/  DADD R28, R10, R30 ;  /* 0x000000000a1c7229 */ /* 0x000fe2000000001e */
[----:B------:R-:W-:-:S02]  /*3550*/  FSEL R16, R14, R3, !P1 ;  /* 0x000000030e107208 */ /* 0x000fc40004800000 */
[----:B------:R-:W-:Y:S01]  /*3560*/  ISETP.NE.AND.EX P0, PT, R13, RZ, PT, P0 ;  /* 0x000000ff0d00720c */ /* 0x000fe20003f05300 */
[----:B------:R0:W1:Y:S01]  /*3570*/  SHFL.UP PT, R3, R6, 0x1, RZ ;  /* 0x0420000006037989 */ /* 0x00006200000e00ff */
[----:B------:R-:W-:Y:S02]  /*3580*/  SEL R36, R57, R4, !P2 ;  /* 0x0000000439247207 */ /* 0x000fe40005000000 */
[----:B------:R-:W-:Y:S01]  /*3590*/  SEL R38, R59, R42, !P2 ;  /* 0x0000002a3b267207 */ /* 0x000fe20005000000 */
[----:B------:R2:W3:Y:S01]  /*35a0*/  SHFL.UP PT, R4, R7, 0x1, RZ ;  /* 0x0420000007047989 */ /* 0x0004e200000e00ff */
[----:B------:R-:W-:Y:S01]  /*35b0*/  FSEL R14, R30, R43, !P1 ;  /* 0x0000002b1e0e7208 */ /* 0x000fe20004800000 */
[----:B------:R-:W-:Y:S01]  /*35c0*/  IMAD.MOV.U32 R30, RZ, RZ, R34 ;  /* 0x000000ffff1e7224 */ /* 0x000fe200078e0022 */
[----:B------:R-:W-:Y:S02]  /*35d0*/  FSEL R42, R18, R8, !P0 ;  /* 0x00000008122a7208 */ /* 0x000fe40004000000 */
[----:B------:R-:W-:-:S02]  /*35e0*/  FSEL R43, R19, R9, !P0 ;  /* 0x00000009132b7208 */ /* 0x000fc40004000000 */
[----:B0-----:R-:W-:Y:S01]  /*35f0*/  IADD3 R6, P2, PT, R12, R37, RZ ;  /* 0x000000250c067210 */ /* 0x001fe20007f5e0ff */
[----:B------:R-:W-:Y:S01]  /*3600*/  IMAD.MOV.U32 R8, RZ, RZ, R42 ;  /* 0x000000ffff087224 */ /* 0x000fe200078e002a */
[----:B------:R-:W-:Y:S01]  /*3610*/  FSEL R40, R28, R10, !P0 ;  /* 0x0000000a1c287208 */ /* 0x000fe20004000000 */
[----:B------:R-:W-:Y:S01]  /*3620*/  IMAD.MOV.U32 R28, RZ, RZ, R33 ;  /* 0x000000ffff1c7224 */ /* 0x000fe200078e0021 */
[----:B------:R-:W-:Y:S01]  /*3630*/  FSEL R41, R29, R11, !P0 ;  /* 0x0000000b1d297208 */ /* 0x000fe20004000000 */
[----:B--2---:R-:W-:Y:S01]  /*3640*/  IMAD.X R7, R13, 0x1, R39, P2 ;  /* 0x000000010d077824 */ /* 0x004fe200010e0627 */
[----:B------:R-:W-:Y:S01]  /*3650*/  FSEL R17, R15, R55, !P1 ;  /* 0x000000370f117208 */ /* 0x000fe20004800000 */
[----:B------:R-:W-:Y:S01]  /*3660*/  IMAD.MOV.U32 R29, RZ, RZ, R32 ;  /* 0x000000ffff1d7224 */ /* 0x000fe200078e0020 */
[----:B------:R-:W-:Y:S01]  /*3670*/  FSEL R15, R31, R53, !P1 ;  /* 0x000000351f0f7208 */ /* 0x000fe20004800000 */
[----:B------:R-:W-:Y:S01]  /*3680*/  IMAD.MOV.U32 R31, RZ, RZ, R35 ;  /* 0x000000ffff1f7224 */ /* 0x000fe200078e0023 */
[----:B------:R-:W-:Y:S01]  /*3690*/  SEL R18, R37, R36, !P1 ;  /* 0x0000002425127207 */ /* 0x000fe20004800000 */
[----:B------:R-:W-:Y:S01]  /*36a0*/  IMAD.MOV.U32 R9, RZ, RZ, R43 ;  /* 0x000000ffff097224 */ /* 0x000fe200078e002b */
[----:B------:R-:W-:Y:S01]  /*36b0*/  SEL R19, R39, R38, !P1 ;  /* 0x0000002627137207 */ /* 0x000fe20004800000 */
[----:B------:R-:W-:-:S02]  /*36c0*/  IMAD.MOV.U32 R10, RZ, RZ, R40 ;  /* 0x000000ffff0a7224 */ /* 0x000fc400078e0028 */
[----:B------:R-:W-:Y:S01]  /*36d0*/  IMAD.MOV.U32 R11, RZ, RZ, R41 ;  /* 0x000000ffff0b7224 */ /* 0x000fe200078e0029 */
[----:B-1----:R-:W-:Y:S06]  /*36e0*/  @!P4 BRA `(.L_x_915) ;  /* 0x000000000050c947 */ /* 0x002fec0003800000 */
[----:B------:R-:W-:Y:S01]  /*36f0*/  IMAD.MOV.U32 R6, RZ, RZ, R14 ;  /* 0x000000ffff067224 */ /* 0x000fe200078e000e */
[----:B------:R-:W-:Y:S01]  /*3700*/  ISETP.NE.AND P2, PT, R2, RZ, PT ;  /* 0x000000ff0200720c */ /* 0x000fe20003f45270 */
[----:B------:R-:W-:Y:S01]  /*3710*/  IMAD.MOV.U32 R7, RZ, RZ, R15 ;  /* 0x000000ffff077224 */ /* 0x000fe200078e000f */
[C---:B------:R-:W-:Y:S02]  /*3720*/  ISETP.NE.U32.AND P0, PT, R3.reuse, RZ, PT ;  /* 0x000000ff0300720c */ /* 0x040fe40003f05070 */
[----:B------:R-:W-:Y:S02]  /*3730*/  SEL R3, R3, RZ, P2 ;  /* 0x000000ff03037207 */ /* 0x000fe40001000000 */
[C---:B---3--:R-:W-:Y:S01]  /*3740*/  ISETP.NE.AND.EX P0, PT, R4.reuse, RZ, PT, P0 ;  /* 0x000000ff0400720c */ /* 0x048fe20003f05300 */
[----:B------:R-:W-:Y:S01]  /*3750*/  DADD R8, R30, R6 ;  /* 0x000000001e087229 */ /* 0x000fe20000000006 */
[----:B------:R-:W-:Y:S01]  /*3760*/  IADD3 R3, P1, PT, R3, R18, RZ ;  /* 0x0000001203037210 */ /* 0x000fe20007f3e0ff */
[----:B------:R-:W-:Y:S01]  /*3770*/  DADD R6, R28, R16 ;  /* 0x000000001c067229 */ /* 0x000fe20000000010 */
[----:B------:R-:W-:-:S05]  /*3780*/  SEL R4, R4, RZ, P2 ;  /* 0x000000ff04047207 */ /* 0x000fca0001000000 */
[----:B------:R-:W-:Y:S02]  /*3790*/  IMAD.X R4, R4, 0x1, R19, P1 ;  /* 0x0000000104047824 */ /* 0x000fe400008e0613 */
[----:B------:R-:W-:Y:S02]  /*37a0*/  @P2 FSEL R14, R8, R30, !P0 ;  /* 0x0000001e080e2208 */ /* 0x000fe40004000000 */
[----:B------:R-:W-:Y:S02]  /*37b0*/  @P2 FSEL R15, R9, R31, !P0 ;  /* 0x0000001f090f2208 */ /* 0x000fe40004000000 */
[----:B------:R-:W-:Y:S01]  /*37c0*/  @P2 FSEL R16, R6, R28, !P0 ;  /* 0x0000001c06102208 */ /* 0x000fe20004000000 */
[----:B------:R-:W-:Y:S01]  /*37d0*/  IMAD.MOV.U32 R30, RZ, RZ, R14 ;  /* 0x000000ffff1e7224 */ /* 0x000fe200078e000e */
[----:B------:R-:W-:Y:S01]  /*37e0*/  @P2 FSEL R17, R7, R29, !P0 ;  /* 0x0000001d07112208 */ /* 0x000fe20004000000 */
[----:B------:R-:W-:Y:S02]  /*37f0*/  IMAD.MOV.U32 R31, RZ, RZ, R15 ;  /* 0x000000ffff1f7224 */ /* 0x000fe400078e000f */
[----:B------:R-:W-:-:S02]  /*3800*/  IMAD.MOV.U32 R28, RZ, RZ, R16 ;  /* 0x000000ffff1c7224 */ /* 0x000fc400078e0010 */
[----:B------:R-:W-:Y:S01]  /*3810*/  IMAD.MOV.U32 R29, RZ, RZ, R17 ;  /* 0x000000ffff1d7224 */ /* 0x000fe200078e0011 */
[----:B------:R-:W-:Y:S06]  /*3820*/  BRA `(.L_x_916) ;  /* 0x0000002000287947 */ /* 0x000fec0003800000 */
.L_x_915:
[----:B------:R-:W0:Y:S01]  /*3830*/  LDC.64 R14, c[0x0][0x3a8] ;  /* 0x0000ea00ff0e7b82 */ /* 0x000e220000000a00 */
[----:B------:R-:W-:Y:S01]  /*3840*/  BSSY.RECONVERGENT B0, `(.L_x_917) ;  /* 0x0000012000007945 */ /* 0x000fe20003800200 */
[----:B0-----:R-:W-:-:S03]  /*3850*/  IMAD.WIDE.U32 R14, R0, 0x4, R14 ;  /* 0x00000004000e7825 */ /* 0x001fc600078e000e */
[----:B------:R-:W-:Y:S05]  /*3860*/  @P3 BRA `(.L_x_918) ;  /* 0x00000000003c3947 */ /* 0x000fea0003800000 */
[----:B------:R-:W0:Y:S01]  /*3870*/  LDC.64 R12, c[0x0][0x3b0] ;  /* 0x0000ec00ff0c7b82 */ /* 0x000e220000000a00 */
[----:B------:R-:W-:Y:S01]  /*3880*/  IMAD.MOV.U32 R16, RZ, RZ, R6 ;  /* 0x000000ffff107224 */ /* 0x000fe200078e0006 */
[----:B------:R-:W-:Y:S01]  /*3890*/  CS2R R18, SRZ ;  /* 0x0000000000127805 */ /* 0x000fe2000001ff00 */
[----:B------:R-:W-:Y:S01]  /*38a0*/  IMAD.MOV.U32 R17, RZ, RZ, R7 ;  /* 0x000000ffff117224 */ /* 0x000fe200078e0007 */
[----:B------:R-:W-:Y:S01]  /*38b0*/  STS.64 [UR4+0x198], RZ ;  /* 0x000198ffff007988 */ /* 0x000fe20008000a04 */
[----:B------:R-:W-:-:S03]  /*38c0*/  IMAD.MOV.U32 R33, RZ, RZ, 0x64 ;  /* 0x00000064ff217424 */ /* 0x000fc600078e00ff */
[----:B------:R1:W-:Y:S04]  /*38d0*/  STS.128 [UR4+0x1a0], R8 ;  /* 0x0001a008ff007988 */ /* 0x0003e80008000c04 */
[----:B------:R1:W-:Y:S01]  /*38e0*/  STS.64 [UR4+0x190], R16 ;  /* 0x00019010ff007988 */ /* 0x0003e20008000a04 */
[----:B0-----:R-:W-:-:S05]  /*38f0*/  IMAD.WIDE.U32 R12, R0, 0x20, R12 ;  /* 0x00000020000c7825 */ /* 0x001fca00078e000c */
[----:B------:R1:W-:Y:S04]  /*3900*/  ST.E.128.STRONG.GPU desc[UR8][R12.64+0x400], R16 ;  /* 0x000400100c007985 */ /* 0x0003e8000c10fd08 */
[----:B------:R1:W-:Y:S01]  /*3910*/  ST.E.128.STRONG.GPU desc[UR8][R12.64+0x410], R8 ;  /* 0x000410080c007985 */ /* 0x0003e2000c10fd08 */
[----:B------:R-:W-:Y:S06]  /*3920*/  MEMBAR.ALL.GPU ;  /* 0x0000000000007992 */ /* 0x000fec000000a000 */
[----:B------:R-:W-:-:S00]  /*3930*/  ERRBAR ;  /* 0x00000000000079ab */ /* 0x000fc00000000000 */
[----:B------:R-:W-:Y:S06]  /*3940*/  CGAERRBAR ;  /* 0x00000000000075ab */ /* 0x000fec0000000000 */
[----:B------:R1:W-:Y:S02]  /*3950*/  ST.E.STRONG.GPU desc[UR8][R14.64+0x80], R33 ;  /* 0x000080210e007985 */ /* 0x0003e4000c10f908 */
.L_x_918:
[----:B------:R-:W-:Y:S05]  /*3960*/  BSYNC.RECONVERGENT B0 ;  /* 0x0000000000007941 */ /* 0x000fea0003800200 */
.L_x_917:
[----:B------:R-:W0:Y:S01]  /*3970*/  LDCU UR5, c[0x0][0x370] ;  /* 0x00006e00ff0577ac */ /* 0x000e220008000800 */
[----:B-1----:R-:W-:-:S05]  /*3980*/  LOP3.LUT R9, RZ, R5, RZ, 0x33, !PT ;  /* 0x00000005ff097212 */ /* 0x002fca00078e33ff */
[----:B------:R-:W-:Y:S01]  /*3990*/  IMAD.IADD R5, R9, 0x1, R0 ;  /* 0x0000000109057824 */ /* 0x000fe200078e0200 */
[----:B0-----:R-:W-:-:S09]  /*39a0*/  UISETP.GT.U32.AND UP0, UPT, UR5, 0x1f3, UPT ;  /* 0x000001f30500788c */ /* 0x001fd2000bf04070 */
[----:B------:R-:W-:Y:S05]  /*39b0*/  BRA.U UP0, `(.L_x_919) ;  /* 0x0000000100087547 */ /* 0x000fea000b800000 */
[----:B------:R0:W-:Y:S06]  /*39c0*/  MEMBAR.SC.CTA ;  /* 0x0000000000007992 */ /* 0x0001ec0000000000 */
[----:B0-----:R-:W-:Y:S05]  /*39d0*/  BRA `(.L_x_920) ;  /* 0x0000000000087947 */ /* 0x001fea0003800000 */
.L_x_919:
[----:B------:R-:W-:Y:S05]  /*39e0*/  NANOSLEEP 0x1c2 ;  /* 0x000001c20000795d */ /* 0x000fea0003800000 */
[----:B------:R-:W-:Y:S01]  /*39f0*/  NOP ;  /* 0x0000000000007918 */ /* 0x000fe20000000000 */
.L_x_920:
[----:B------:R-:W-:-:S07]  /*3a00*/  IMAD.WIDE R8, R9, 0x4, R14 ;  /* 0x0000000409087825 */ /* 0x000fce00078e020e */
.L_x_922:
[----:B------:R-:W2:Y:S01]  /*3a10*/  LD.E.STRONG.GPU R16, desc[UR8][R8.64+0x80] ;  /* 0x0000800808107980 */ /* 0x000ea2000c10f900 */
[----:B------:R-:W-:Y:S05]  /*3a20*/  YIELD ;  /* 0x0000000000007946 */ /* 0x000fea0003800000 */
[----:B--2---:R-:W-:Y:S01]  /*3a30*/  ISETP.NE.AND P0, PT, R16, 0x63, PT ;  /* 0x000000631000780c */ /* 0x004fe20003f05270 */
[----:B------:R-:W-:Y:S06]  /*3a40*/  MEMBAR.SC.GPU ;  /* 0x0000000000007992 */ /* 0x000fec0000002000 */
[----:B------:R-:W-:-:S00]  /*3a50*/  ERRBAR ;  /* 0x00000000000079ab */ /* 0x000fc00000000000 */
[----:B------:R-:W-:Y:S06]  /*3a60*/  CGAERRBAR ;  /* 0x00000000000075ab */ /* 0x000fec0000000000 */
[----:B------:R-:W-:Y:S01]  /*3a70*/  CCTL.IVALL ;  /* 0x00000000ff00798f */ /* 0x000fe20002000000 */
[----:B------:R-:W-:-:S03]  /*3a80*/  UMOV UR5, 0xffffffff ;  /* 0xffffffff00057882 */ /* 0x000fc60000000000 */
[----:B------:R-:W-:Y:S05]  /*3a90*/  BRA.DIV UR5, `(.L_x_921) ;  /* 0x0000009205b87947 */ /* 0x000fea000b800000 */
[----:B------:R-:W-:-:S13]  /*3aa0*/  VOTE.ANY P0, !P0 ;  /* 0x0000000000ff7806 */ /* 0x000fda0004000100 */
.L_x_1127:
[----:B------:R-:W-:Y:S05]  /*3ab0*/  @P0 BRA `(.L_x_922) ;  /* 0xfffffffc00d40947 */ /* 0x000fea000383ffff */
[----:B------:R-:W-:Y:S01]  /*3ac0*/  ISETP.NE.AND P0, PT, R16, 0x65, PT ;  /* 0x000000651000780c */ /* 0x000fe20003f05270 */
[----:B------:R-:W-:-:S12]  /*3ad0*/  BSSY.RECONVERGENT B0, `(.L_x_923) ;  /* 0x0000025000007945 */ /* 0x000fd80003800200 */
[----:B------:R-:W-:Y:S05]  /*3ae0*/  @!P0 BRA `(.L_x_924) ;  /* 0x00000000004c8947 */ /* 0x000fea0003800000 */
[----:B------:R-:W-:-:S13]  /*3af0*/  ISETP.NE.AND P1, PT, R16, 0x64, PT ;  /* 0x000000641000780c */ /* 0x000fda0003f25270 */
[----:B------:R-:W-:Y:S05]  /*3b00*/  @P1 BRA `(.L_x_925) ;  /* 0x0000000000841947 */ /* 0x000fea0003800000 */
[----:B------:R-:W0:Y:S02]  /*3b10*/  LDC.64 R12, c[0x0][0x3b0] ;  /* 0x0000ec00ff0c7b82 */ /* 0x000e240000000a00 */
[----:B0-----:R-:W-:-:S05]  /*3b20*/  IMAD.WIDE R12, R5, 0x20, R12 ;  /* 0x00000020050c7825 */ /* 0x001fca00078e020c */
[----:B------:R-:W2:Y:S04]  /*3b30*/  LD.E.128.STRONG.GPU R8, desc[UR8][R12.64+0x400] ;  /* 0x000400080c087980 */ /* 0x000ea8000c10fd00 */
[----:B------:R0:W5:Y:S01]  /*3b40*/  LD.E.128.STRONG.GPU R32, desc[UR8][R12.64+0x410] ;  /* 0x000410080c207980 */ /* 0x000162000c10fd00 */
[C-C-:B--2---:R-:W-:Y:S02]  /*3b50*/  SHF.R.U64 R17, R10.reuse, 0x8, R11.reuse ;  /* 0x000000080a117819 */ /* 0x144fe4000000120b */
[C-C-:B------:R-:W-:Y:S02]  /*3b60*/  SHF.R.U64 R37, R10.reuse, 0x10, R11.reuse ;  /* 0x000000100a257819 */ /* 0x140fe4000000120b */
[--C-:B------:R-:W-:Y:S02]  /*3b70*/  SHF.R.U64 R54, R10, 0x18, R11.reuse ;  /* 0x000000180a367819 */ /* 0x100fe4000000120b */
[----:B------:R-:W-:-:S02]  /*3b80*/  SHF.R.U32.HI R19, RZ, 0x8, R11 ;  /* 0x00000008ff137819 */ /* 0x000fc4000001160b */
[--C-:B------:R-:W-:Y:S02]  /*3b90*/  SHF.R.U32.HI R18, RZ, 0x10, R11.reuse ;  /* 0x00000010ff127819 */ /* 0x100fe4000001160b */
[----:B------:R-:W-:Y:S02]  /*3ba0*/  SHF.R.U32.HI R55, RZ, 0x18, R11 ;  /* 0x00000018ff377819 */ /* 0x000fe4000001160b */
[----:B------:R-:W-:Y:S02]  /*3bb0*/  PRMT R17, R10, 0x3340, R17 ;  /* 0x000033400a117816 */ /* 0x000fe40000000011 */
[----:B------:R-:W-:Y:S02]  /*3bc0*/  PRMT R10, R11, 0x3340, R19 ;  /* 0x000033400b0a7816 */ /* 0x000fe40000000013 */
[----:B------:R-:W-:Y:S02]  /*3bd0*/  PRMT R54, R37, 0x3340, R54 ;  /* 0x0000334025367816 */ /* 0x000fe40000000036 */
[----:B------:R-:W-:-:S02]  /*3be0*/  PRMT R55, R18, 0x3340, R55 ;  /* 0x0000334012377816 */ /* 0x000fc40000000037 */
[----:B------:R-:W-:Y:S02]  /*3bf0*/  PRMT R54, R17, 0x5410, R54 ;  /* 0x0000541011367816 */ /* 0x000fe40000000036 */
[----:B------:R-:W-:Y:S01]  /*3c00*/  PRMT R55, R10, 0x5410, R55 ;  /* 0x000054100a377816 */ /* 0x000fe20000000037 */
[----:B0-----:R-:W-:Y:S06]  /*3c10*/  BRA `(.L_x_925) ;  /* 0x0000000000407947 */ /* 0x001fec0003800000 */
.L_x_924:
        /* <DEDUP_REMOVED lines=15> */
[----:B0-----:R-:W-:-:S07]  /*3d10*/  PRMT R55, R10, 0x5410, R55 ;  /* 0x000054100a377816 */ /* 0x001fce0000000037 */
.L_x_925:
[----:B------:R-:W-:Y:S05]  /*3d20*/  BSYNC.RECONVERGENT B0 ;  /* 0x0000000000007941 */ /* 0x000fea0003800200 */
.L_x_923:
[----:B------:R-:W-:-:S03]  /*3d30*/  UMOV UR5, 0xffffffff ;  /* 0xffffffff00057882 */ /* 0x000fc60000000000 */
[----:B------:R-:W-:Y:S05]  /*3d40*/  BRA.DIV UR5, `(.L_x_926) ;  /* 0x0000009205307947 */ /* 0x000fea000b800000 */
[----:B------:R-:W0:Y:S01]  /*3d50*/  S2R R10, SR_GEMASK ;  /* 0x00000000000a7919 */ /* 0x000e220000003c00 */
[----:B------:R-:W-:-:S04]  /*3d60*/  VOTE.ANY R62, PT, !P0 ;  /* 0x00000000003e7806 */ /* 0x000fc800040e0100 */
[----:B0-----:R-:W-:-:S05]  /*3d70*/  LOP3.LUT R62, R62, 0x80000000, R10, 0xec, !PT ;  /* 0x800000003e3e7812 */ /* 0x001fca00078eec0a */
[----:B------:R-:W-:-:S05]  /*3d80*/  VIADD R11, R62, 0xffffffff ;  /* 0xffffffff3e0b7836 */ /* 0x000fca0000000000 */
[----:B------:R-:W-:-:S04]  /*3d90*/  LOP3.LUT R11, R62, R11, RZ, 0xc, !PT ;  /* 0x0000000b3e0b7212 */ /* 0x000fc800078e0cff */
[----:B------:R-:W0:Y:S02]  /*3da0*/  POPC R63, R11 ;  /* 0x0000000b003f7309 */ /* 0x000e240000000000 */
[----:B0-----:R0:W1:Y:S04]  /*3db0*/  SHFL.DOWN PT, R13, R8, 0x1, R63 ;  /* 0x08200000080d7989 */ /* 0x00106800000e003f */
[----:B------:R0:W2:Y:S02]  /*3dc0*/  SHFL.DOWN PT, R12, R9, 0x1, R63 ;  /* 0x08200000090c7989 */ /* 0x0000a400000e003f */
.L_x_1132:
[----:B------:R-:W-:-:S03]  /*3dd0*/  UMOV UR5, 0xffffffff ;  /* 0xffffffff00057882 */ /* 0x000fc60000000000 */
[----:B------:R-:W-:Y:S05]  /*3de0*/  BRA.DIV UR5, `(.L_x_927) ;  /* 0x00000092056c7947 */ /* 0x000fea000b800000 */
.L_x_1135:
[----:B------:R-:W-:-:S03]  /*3df0*/  UMOV UR5, 0xffffffff ;  /* 0xffffffff00057882 */ /* 0x000fc60000000000 */
[----:B------:R-:W-:Y:S05]  /*3e00*/  BRA.DIV UR5, `(.L_x_928) ;  /* 0x0000009205887947 */ /* 0x000fea000b800000 */
.L_x_1138:
[----:B------:R-:W-:-:S03]  /*3e10*/  UMOV UR5, 0xffffffff ;  /* 0xffffffff00057882 */ /* 0x000fc60000000000 */
[----:B------:R-:W-:Y:S05]  /*3e20*/  BRA.DIV UR5, `(.L_x_929) ;  /* 0x0000009205a47947 */ /* 0x000fea000b800000 */
[----:B-----5:R4:W0:Y:S04]  /*3e30*/  SHFL.DOWN PT, R11, R32, 0x1, R63 ;  /* 0x08200000200b7989 */ /* 0x02082800000e003f */
[----:B------:R4:W0:Y:S04]  /*3e40*/  SHFL.DOWN PT, R18, R33, 0x1, R63 ;  /* 0x0820000021127989 */ /* 0x00082800000e003f */
[----:B------:R4:W0:Y:S04]  /*3e50*/  SHFL.DOWN PT, R17, R34, 0x1, R63 ;  /* 0x0820000022117989 */ /* 0x00082800000e003f */
[----:B------:R4:W0:Y:S02]  /*3e60*/  SHFL.DOWN PT, R64, R35, 0x1, R63 ;  /* 0x0820000023407989 */ /* 0x00082400000e003f */
.L_x_1144:
[----:B------:R-:W-:Y:S01]  /*3e70*/  ISETP.GE.AND P0, PT, R2, R63, PT ;  /* 0x0000003f0200720c */ /* 0x000fe20003f06270 */
[----:B------:R-:W-:-:S12]  /*3e80*/  BSSY.RECONVERGENT B0, `(.L_x_930) ;  /* 0x000000e000007945 */ /* 0x000fd80003800200 */
[----:B------:R-:W-:Y:S05]  /*3e90*/  @P0 BRA `(.L_x_931) ;  /* 0x0000000000300947 */ /* 0x000fea0003800000 */
[----:B------:R-:W-:Y:S02]  /*3ea0*/  ISETP.NE.U32.AND P0, PT, R8, RZ, PT ;  /* 0x000000ff0800720c */ /* 0x000fe40003f05070 */
[----:B-1----:R-:W-:Y:S02]  /*3eb0*/  IADD3 R13, P1, PT, R13, R8, RZ ;  /* 0x000000080d0d7210 */ /* 0x002fe40007f3e0ff */
[----:B------:R-:W-:-:S03]  /*3ec0*/  ISETP.NE.AND.EX P0, PT, R9, RZ, PT, P0 ;  /* 0x000000ff0900720c */ /* 0x000fc60003f05300 */
[----:B--2---:R-:W-:-:S10]  /*3ed0*/  IMAD.X R12, R12, 0x1, R9, P1 ;  /* 0x000000010c0c7824 */ /* 0x004fd400008e0609 */
[----:B0-----:R-:W-:Y:S02]  /*3ee0*/  @!P0 IMAD.MOV.U32 R8, RZ, RZ, R11 ;  /* 0x000000ffff088224 */ /* 0x001fe400078e000b */
[----:B------:R-:W-:-:S06]  /*3ef0*/  @!P0 IMAD.MOV.U32 R9, RZ, RZ, R18 ;  /* 0x000000ffff098224 */ /* 0x000fcc00078e0012 */
[----:B----4-:R-:W-:Y:S01]  /*3f00*/  @!P0 DADD R32, R32, R8 ;  /* 0x0000000020208229 */ /* 0x010fe20000000008 */
[----:B------:R-:W-:Y:S02]  /*3f10*/  @!P0 IMAD.MOV.U32 R8, RZ, RZ, R17 ;  /* 0x000000ffff088224 */ /* 0x000fe400078e0011 */
[----:B------:R-:W-:-:S06]  /*3f20*/  @!P0 IMAD.MOV.U32 R9, RZ, RZ, R64 ;  /* 0x000000ffff098224 */ /* 0x000fcc00078e0040 */
[----:B------:R-:W-:Y:S01]  /*3f30*/  @!P0 DADD R34, R34, R8 ;  /* 0x0000000022228229 */ /* 0x000fe20000000008 */
[----:B------:R-:W-:Y:S02]  /*3f40*/  IMAD.MOV.U32 R8, RZ, RZ, R13 ;  /* 0x000000ffff087224 */ /* 0x000fe400078e000d */
[----:B------:R-:W-:-:S08]  /*3f50*/  IMAD.MOV.U32 R9, RZ, RZ, R12 ;  /* 0x000000ffff097224 */ /* 0x000fd000078e000c */
.L_x_931:
[----:B------:R-:W-:Y:S05]  /*3f60*/  BSYNC.RECONVERGENT B0 ;  /* 0x0000000000007941 */ /* 0x000fea0003800200 */
.L_x_930:
[----:B------:R-:W-:-:S03]  /*3f70*/  UMOV UR5, 0xffffffff ;  /* 0xffffffff00057882 */ /* 0x000fc60000000000 */
[----:B------:R-:W-:Y:S05]  /*3f80*/  BRA.DIV UR5, `(.L_x_932) ;  /* 0x0000009205b47947 */ /* 0x000fea000b800000 */
[----:B-1----:R1:W0:Y:S04]  /*3f90*/  SHFL.DOWN PT, R13, R8, 0x2, R63 ;  /* 0x08400000080d7989 */ /* 0x00222800000e003f */
[----:B--2---:R1:W2:Y:S02]  /*3fa0*/  SHFL.DOWN PT, R12, R9, 0x2, R63 ;  /* 0x08400000090c7989 */ /* 0x0042a400000e003f */
.L_x_1148:
[----:B------:R-:W-:-:S03]  /*3fb0*/  UMOV UR5, 0xffffffff ;  /* 0xffffffff00057882 */ /* 0x000fc60000000000 */
[----:B------:R-:W-:Y:S05]  /*3fc0*/  BRA.DIV UR5, `(.L_x_933) ;  /* 0x0000009205e87947 */ /* 0x000fea000b800000 */
.L_x_1151:
[----:B------:R-:W-:-:S03]  /*3fd0*/  UMOV UR5, 0xffffffff ;  /* 0xffffffff00057882 */ /* 0x000fc60000000000 */
[----:B------:R-:W-:Y:S05]  /*3fe0*/  BRA.DIV UR5, `(.L_x_934) ;  /* 0x0000009605047947 */ /* 0x000fea000b800000 */
.L_x_1154:
[----:B------:R-:W-:-:S03]  /*3ff0*/  UMOV UR5, 0xffffffff ;  /* 0xffffffff00057882 */ /* 0x000fc60000000000 */
[----:B------:R-:W-:Y:S05]  /*4000*/  BRA.DIV UR5, `(.L_x_935) ;  /* 0x0000009605207947 */ /* 0x000fea000b800000 */
[----:B0-----:R0:W0:Y:S04]  /*4010*/  SHFL.DOWN PT, R17, R32, 0x2, R63 ;  /* 0x0840000020117989 */ /* 0x00102800000e003f */
[----:B------:R0:W0:Y:S04]  /*4020*/  SHFL.DOWN PT, R18, R33, 0x2, R63 ;  /* 0x0840000021127989 */ /* 0x00002800000e003f */
[----:B------:R0:W0:Y:S04]  /*4030*/  SHFL.DOWN PT, R19, R34, 0x2, R63 ;  /* 0x0840000022137989 */ /* 0x00002800000e003f */
[----:B------:R0:W0:Y:S02]  /*4040*/  SHFL.DOWN PT, R64, R35, 0x2, R63 ;  /* 0x0840000023407989 */ /* 0x00002400000e003f */
.L_x_1160:
[----:B------:R-:W-:Y:S01]  /*4050*/  VIADD R11, R2, 0x2 ;  /* 0x00000002020b7836 */ /* 0x000fe20000000000 */
[----:B------:R-:W-:Y:S04]  /*4060*/  BSSY.RECONVERGENT B0, `(.L_x_936) ;  /* 0x000000f000007945 */ /* 0x000fe80003800200 */
[----:B------:R-:W-:-:S13]  /*4070*/  ISETP.GT.AND P0, PT, R11, R63, PT ;  /* 0x0000003f0b00720c */ /* 0x000fda0003f04270 */
[----:B------:R-:W-:Y:S05]  /*4080*/  @P0 BRA `(.L_x_937) ;  /* 0x0000000000300947 */ /* 0x000fea0003800000 */
[----:B------:R-:W-:Y:S02]  /*4090*/  ISETP.NE.U32.AND P0, PT, R8, RZ, PT ;  /* 0x000000ff0800720c */ /* 0x000fe40003f05070 */
[----:B------:R-:W-:Y:S02]  /*40a0*/  IADD3 R13, P1, PT, R13, R8, RZ ;  /* 0x000000080d0d7210 */ /* 0x000fe40007f3e0ff */
[----:B------:R-:W-:-:S03]  /*40b0*/  ISETP.NE.AND.EX P0, PT, R9, RZ, PT, P0 ;  /* 0x000000ff0900720c */ /* 0x000fc60003f05300 */
[----:B--2---:R-:W-:-:S10]  /*40c0*/  IMAD.X R12, R12, 0x1, R9, P1 ;  /* 0x000000010c0c7824 */ /* 0x004fd400008e0609 */
[----:B01----:R-:W-:Y:S02]  /*40d0*/  @!P0 IMAD.MOV.U32 R8, RZ, RZ, R17 ;  /* 0x000000ffff088224 */ /* 0x003fe400078e0011 */
[----:B------:R-:W-:-:S06]  /*40e0*/  @!P0 IMAD.MOV.U32 R9, RZ, RZ, R18 ;  /* 0x000000ffff098224 */ /* 0x000fcc00078e0012 */
[----:B----4-:R-:W-:Y:S01]  /*40f0*/  @!P0 DADD R32, R32, R8 ;  /* 0x0000000020208229 */ /* 0x010fe20000000008 */
[----:B------:R-:W-:Y:S02]  /*4100*/  @!P0 IMAD.MOV.U32 R8, RZ, RZ, R19 ;  /* 0x000000ffff088224 */ /* 0x000fe400078e0013 */
[----:B------:R-:W-:-:S06]  /*4110*/  @!P0 IMAD.MOV.U32 R9, RZ, RZ, R64 ;  /* 0x000000ffff098224 */ /* 0x000fcc00078e0040 */
[----:B------:R-:W-:Y:S01]  /*4120*/  @!P0 DADD R34, R34, R8 ;  /* 0x0000000022228229 */ /* 0x000fe20000000008 */
[----:B------:R-:W-:Y:S02]  /*4130*/  IMAD.MOV.U32 R8, RZ, RZ, R13 ;  /* 0x000000ffff087224 */ /* 0x000fe400078e000d */
[----:B------:R-:W-:-:S08]  /*4140*/  IMAD.MOV.U32 R9, RZ, RZ, R12 ;  /* 0x000000ffff097224 */ /* 0x000fd000078e000c */
.L_x_937:
[----:B------:R-:W-:Y:S05]  /*4150*/  BSYNC.RECONVERGENT B0 ;  /* 0x0000000000007941 */ /* 0x000fea0003800200 */
.L_x_936:
[----:B------:R-:W-:-:S03]  /*4160*/  UMOV UR5, 0xffffffff ;  /* 0xffffffff00057882 */ /* 0x000fc60000000000 */
[----:B------:R-:W-:Y:S05]  /*4170*/  BRA.DIV UR5, `(.L_x_938) ;  /* 0x00000096052c7947 */ /* 0x000fea000b800000 */
[----:B------:R1:W1:Y:S04]  /*4180*/  SHFL.DOWN PT, R13, R8, 0x4, R63 ;  /* 0x08800000080d7989 */ /* 0x00026800000e003f */
[----:B0-----:R0:W0:Y:S02]  /*4190*/  SHFL.DOWN PT, R18, R9, 0x4, R63 ;  /* 0x0880000009127989 */ /* 0x00102400000e003f */
.L_x_1164:
[----:B------:R-:W-:-:S03]  /*41a0*/  UMOV UR5, 0xffffffff ;  /* 0xffffffff00057882 */ /* 0x000fc60000000000 */
[----:B------:R-:W-:Y:S05]  /*41b0*/  BRA.DIV UR5, `(.L_x_939) ;  /* 0x0000009605607947 */ /* 0x000fea000b800000 */
.L_x_1167:
[----:B------:R-:W-:-:S03]  /*41c0*/  UMOV UR5, 0xffffffff ;  /* 0xffffffff00057882 */ /* 0x000fc60000000000 */
[----:B------:R-:W-:Y:S05]  /*41d0*/  BRA.DIV UR5, `(.L_x_940) ;  /* 0x00000096057c7947 */ /* 0x000fea000b800000 */
.L_x_1170:
[----:B------:R-:W-:-:S03]  /*41e0*/  UMOV UR5, 0xffffffff ;  /* 0xffffffff00057882 */ /* 0x000fc60000000000 */
[----:B------:R-:W-:Y:S05]  /*41f0*/  BRA.DIV UR5, `(.L_x_941) ;  /* 0x0000009605987947 */ /* 0x000fea000b800000 */
[----:B------:R0:W0:Y:S04]  /*4200*/  SHFL.DOWN PT, R17, R32, 0x4, R63 ;  /* 0x0880000020117989 */ /* 0x00002800000e003f */
[----:B------:R0:W0:Y:S04]  /*4210*/  SHFL.DOWN PT, R36, R33, 0x4, R63 ;  /* 0x0880000021247989 */ /* 0x00002800000e003f */
[----:B------:R0:W0:Y:S04]  /*4220*/  SHFL.DOWN PT, R19, R34, 0x4, R63 ;  /* 0x0880000022137989 */ /* 0x00002800000e003f */
[----:B------:R0:W0:Y:S02]  /*4230*/  SHFL.DOWN PT, R64, R35, 0x4, R63 ;  /* 0x0880000023407989 */ /* 0x00002400000e003f */
.L_x_1176:
[----:B--2---:R-:W-:Y:S01]  /*4240*/  VIADD R12, R2, 0x4 ;  /* 0x00000004020c7836 */ /* 0x004fe20000000000 */
[----:B------:R-:W-:Y:S04]  /*4250*/  BSSY.RECONVERGENT B0, `(.L_x_942) ;  /* 0x000000f000007945 */ /* 0x000fe80003800200 */
[----:B------:R-:W-:-:S13]  /*4260*/  ISETP.GT.AND P0, PT, R12, R63, PT ;  /* 0x0000003f0c00720c */ /* 0x000fda0003f04270 */
[----:B------:R-:W-:Y:S05]  /*4270*/  @P0 BRA `(.L_x_943) ;  /* 0x0000000000300947 */ /* 0x000fea0003800000 */
[----:B------:R-:W-:Y:S02]  /*4280*/  ISETP.NE.U32.AND P0, PT, R8, RZ, PT ;  /* 0x000000ff0800720c */ /* 0x000fe40003f05070 */
[----:B-1----:R-:W-:Y:S02]  /*4290*/  IADD3 R13, P1, PT, R13, R8, RZ ;  /* 0x000000080d0d7210 */ /* 0x002fe40007f3e0ff */
[----:B------:R-:W-:-:S03]  /*42a0*/  ISETP.NE.AND.EX P0, PT, R9, RZ, PT, P0 ;  /* 0x000000ff0900720c */ /* 0x000fc60003f05300 */
[----:B0-----:R-:W-:-:S10]  /*42b0*/  IMAD.X R18, R18, 0x1, R9, P1 ;  /* 0x0000000112127824 */ /* 0x001fd400008e0609 */
[----:B------:R-:W-:Y:S02]  /*42c0*/  @!P0 IMAD.MOV.U32 R8, RZ, RZ, R17 ;  /* 0x000000ffff088224 */ /* 0x000fe400078e0011 */
[----:B------:R-:W-:-:S06]  /*42d0*/  @!P0 IMAD.MOV.U32 R9, RZ, RZ, R36 ;  /* 0x000000ffff098224 */ /* 0x000fcc00078e0024 */
[----:B----4-:R-:W-:Y:S01]  /*42e0*/  @!P0 DADD R32, R32, R8 ;  /* 0x0000000020208229 */ /* 0x010fe20000000008 */
[----:B------:R-:W-:Y:S02]  /*42f0*/  @!P0 IMAD.MOV.U32 R8, RZ, RZ, R19 ;  /* 0x000000ffff088224 */ /* 0x000fe400078e0013 */
[----:B------:R-:W-:-:S06]  /*4300*/  @!P0 IMAD.MOV.U32 R9, RZ, RZ, R64 ;  /* 0x000000ffff098224 */ /* 0x000fcc00078e0040 */
[----:B------:R-:W-:Y:S01]  /*4310*/  @!P0 DADD R34, R34, R8 ;  /* 0x0000000022228229 */ /* 0x000fe20000000008 */
[----:B------:R-:W-:Y:S02]  /*4320*/  IMAD.MOV.U32 R8, RZ, RZ, R13 ;  /* 0x000000ffff087224 */ /* 0x000fe400078e000d */
[----:B------:R-:W-:-:S08]  /*4330*/  IMAD.MOV.U32 R9, RZ, RZ, R18 ;  /* 0x000000ffff097224 */ /* 0x000fd000078e0012 */
.L_x_943:
[----:B------:R-:W-:Y:S05]  /*4340*/  BSYNC.RECONVERGENT B0 ;  /* 0x0000000000007941 */ /* 0x000fea0003800200 */
.L_x_942:
[----:B------:R-:W-:-:S03]  /*4350*/  UMOV UR5, 0xffffffff ;  /* 0xffffffff00057882 */ /* 0x000fc60000000000 */
[----:B------:R-:W-:Y:S05]  /*4360*/  BRA.DIV UR5, `(.L_x_944) ;  /* 0x0000009605a47947 */ /* 0x000fea000b800000 */
[----:B0-----:R0:W2:Y:S04]  /*4370*/  SHFL.DOWN PT, R17, R8, 0x8, R63 ;  /* 0x0900000008117989 */ /* 0x0010a800000e003f */
[----:B------:R0:W0:Y:S02]  /*4380*/  SHFL.DOWN PT, R18, R9, 0x8, R63 ;  /* 0x0900000009127989 */ /* 0x00002400000e003f */
.L_x_1180:
[----:B------:R-:W-:-:S03]  /*4390*/  UMOV UR5, 0xffffffff ;  /* 0xffffffff00057882 */ /* 0x000fc60000000000 */
[----:B------:R-:W-:Y:S05]  /*43a0*/  BRA.DIV UR5, `(.L_x_945) ;  /* 0x0000009605d87947 */ /* 0x000fea000b800000 */
.L_x_1183:
[----:B------:R-:W-:-:S03]  /*43b0*/  UMOV UR5, 0xffffffff ;  /* 0xffffffff00057882 */ /* 0x000fc60000000000 */
[----:B------:R-:W-:Y:S05]  /*43c0*/  BRA.DIV UR5, `(.L_x_946) ;  /* 0x0000009605f47947 */ /* 0x000fea000b800000 */
.L_x_1186:
[----:B------:R-:W-:-:S03]  /*43d0*/  UMOV UR5, 0xffffffff ;  /* 0xffffffff00057882 */ /* 0x000fc60000000000 */
[----:B------:R-:W-:Y:S05]  /*43e0*/  BRA.DIV UR5, `(.L_x_947) ;  /* 0x0000009a05107947 */ /* 0x000fea000b800000 */
[----:B------:R0:W0:Y:S04]  /*43f0*/  SHFL.DOWN PT, R19, R32, 0x8, R63 ;  /* 0x0900000020137989 */ /* 0x00002800000e003f */
[----:B------:R0:W0:Y:S04]  /*4400*/  SHFL.DOWN PT, R36, R33, 0x8, R63 ;  /* 0x0900000021247989 */ /* 0x00002800000e003f */
[----:B------:R0:W0:Y:S04]  /*4410*/  SHFL.DOWN PT, R37, R34, 0x8, R63 ;  /* 0x0900000022257989 */ /* 0x00002800000e003f */
[----:B------:R0:W0:Y:S02]  /*4420*/  SHFL.DOWN PT, R64, R35, 0x8, R63 ;  /* 0x0900000023407989 */ /* 0x00002400000e003f */
.L_x_1192:
[----:B-1----:R-:W-:Y:S01]  /*4430*/  VIADD R13, R2, 0x8 ;  /* 0x00000008020d7836 */ /* 0x002fe20000000000 */
[----:B------:R-:W-:Y:S04]  /*4440*/  BSSY.RECONVERGENT B0, `(.L_x_948) ;  /* 0x000000f000007945 */ /* 0x000fe80003800200 */
[----:B------:R-:W-:-:S13]  /*4450*/  ISETP.GT.AND P0, PT, R13, R63, PT ;  /* 0x0000003f0d00720c */ /* 0x000fda0003f04270 */
[----:B------:R-:W-:Y:S05]  /*4460*/  @P0 BRA `(.L_x_949) ;  /* 0x0000000000300947 */ /* 0x000fea0003800000 */
[----:B------:R-:W-:Y:S02]  /*4470*/  ISETP.NE.U32.AND P0, PT, R8, RZ, PT ;  /* 0x000000ff0800720c */ /* 0x000fe40003f05070 */
[----:B--2---:R-:W-:Y:S02]  /*4480*/  IADD3 R17, P1, PT, R17, R8, RZ ;  /* 0x0000000811117210 */ /* 0x004fe40007f3e0ff */
        /* <DEDUP_REMOVED lines=10> */
.L_x_949:
[----:B------:R-:W-:Y:S05]  /*4530*/  BSYNC.RECONVERGENT B0 ;  /* 0x0000000000007941 */ /* 0x000fea0003800200 */
.L_x_948:
[----:B------:R-:W-:-:S03]  /*4540*/  UMOV UR5, 0xffffffff ;  /* 0xffffffff00057882 */ /* 0x000fc60000000000 */
[----:B------:R-:W-:Y:S05]  /*4550*/  BRA.DIV UR5, `(.L_x_950) ;  /* 0x0000009a051c7947 */ /* 0x000fea000b800000 */
[----:B--2---:R1:W2:Y:S04]  /*4560*/  SHFL.DOWN PT, R17, R8, 0x10, R63 ;  /* 0x0a00000008117989 */ /* 0x0042a800000e003f */
[----:B0-----:R1:W0:Y:S02]  /*4570*/  SHFL.DOWN PT, R18, R9, 0x10, R63 ;  /* 0x0a00000009127989 */ /* 0x00122400000e003f */
.L_x_1196:
[----:B------:R-:W-:-:S03]  /*4580*/  UMOV UR5, 0xffffffff ;  /* 0xffffffff00057882 */ /* 0x000fc60000000000 */
[----:B------:R-:W-:Y:S05]  /*4590*/  BRA.DIV UR5, `(.L_x_951) ;  /* 0x0000009a05507947 */ /* 0x000fea000b800000 */
.L_x_1199:
[----:B------:R-:W-:-:S03]  /*45a0*/  UMOV UR5, 0xffffffff ;  /* 0xffffffff00057882 */ /* 0x000fc60000000000 */
[----:B------:R-:W-:Y:S05]  /*45b0*/  BRA.DIV UR5, `(.L_x_952) ;  /* 0x0000009a056c7947 */ /* 0x000fea000b800000 */
.L_x_1202:
[----:B------:R-:W-:-:S03]  /*45c0*/  UMOV UR5, 0xffffffff ;  /* 0xffffffff00057882 */ /* 0x000fc60000000000 */
[----:B------:R-:W-:Y:S05]  /*45d0*/  BRA.DIV UR5, `(.L_x_953) ;  /* 0x0000009a05887947 */ /* 0x000fea000b800000 */
[----:B------:R0:W0:Y:S04]  /*45e0*/  SHFL.DOWN PT, R19, R32, 0x10, R63 ;  /* 0x0a00000020137989 */ /* 0x00002800000e003f */
[----:B------:R0:W0:Y:S04]  /*45f0*/  SHFL.DOWN PT, R36, R33, 0x10, R63 ;  /* 0x0a00000021247989 */ /* 0x00002800000e003f */
[----:B------:R0:W0:Y:S04]  /*4600*/  SHFL.DOWN PT, R37, R34, 0x10, R63 ;  /* 0x0a00000022257989 */ /* 0x00002800000e003f */
[----:B------:R0:W0:Y:S02]  /*4610*/  SHFL.DOWN PT, R64, R35, 0x10, R63 ;  /* 0x0a00000023407989 */ /* 0x00002400000e003f */
.L_x_1208:
[----:B------:R-:W-:Y:S01]  /*4620*/  VIADD R52, R2, 0x10 ;  /* 0x0000001002347836 */ /* 0x000fe20000000000 */
[----:B------:R-:W-:Y:S01]  /*4630*/  BSSY.RECONVERGENT B0, `(.L_x_954) ;  /* 0x0000010000007945 */ /* 0x000fe20003800200 */
[----:B------:R-:W-:-:S03]  /*4640*/  ISETP.NE.AND P0, PT, R16, 0x65, PT ;  /* 0x000000651000780c */ /* 0x000fc60003f05270 */
[----:B------:R-:W-:-:S13]  /*4650*/  ISETP.GT.AND P1, PT, R52, R63, PT ;  /* 0x0000003f3400720c */ /* 0x000fda0003f24270 */
[----:B------:R-:W-:Y:S05]  /*4660*/  @P1 BRA `(.L_x_955) ;  /* 0x0000000000301947 */ /* 0x000fea0003800000 */
[----:B------:R-:W-:Y:S02]  /*4670*/  ISETP.NE.U32.AND P1, PT, R8, RZ, PT ;  /* 0x000000ff0800720c */ /* 0x000fe40003f25070 */
[----:B--2---:R-:W-:Y:S02]  /*4680*/  IADD3 R17, P2, PT, R17, R8, RZ ;  /* 0x0000000811117210 */ /* 0x004fe40007f5e0ff */
[----:B------:R-:W-:-:S03]  /*4690*/  ISETP.NE.AND.EX P1, PT, R9, RZ, PT, P1 ;  /* 0x000000ff0900720c */ /* 0x000fc60003f25310 */
[----:B0-----:R-:W-:-:S10]  /*46a0*/  IMAD.X R18, R18, 0x1, R9, P2 ;  /* 0x0000000112127824 */ /* 0x001fd400010e0609 */
[----:B-1----:R-:W-:Y:S02]  /*46b0*/  @!P1 IMAD.MOV.U32 R8, RZ, RZ, R19 ;  /* 0x000000ffff089224 */ /* 0x002fe400078e0013 */
[----:B------:R-:W-:-:S06]  /*46c0*/  @!P1 IMAD.MOV.U32 R9, RZ, RZ, R36 ;  /* 0x000000ffff099224 */ /* 0x000fcc00078e0024 */
[----:B----4-:R-:W-:Y:S01]  /*46d0*/  @!P1 DADD R32, R32, R8 ;  /* 0x0000000020209229 */ /* 0x010fe20000000008 */
[----:B------:R-:W-:Y:S02]  /*46e0*/  @!P1 IMAD.MOV.U32 R8, RZ, RZ, R37 ;  /* 0x000000ffff089224 */ /* 0x000fe400078e0025 */
[----:B------:R-:W-:-:S06]  /*46f0*/  @!P1 IMAD.MOV.U32 R9, RZ, RZ, R64 ;  /* 0x000000ffff099224 */ /* 0x000fcc00078e0040 */
[----:B------:R-:W-:Y:S01]  /*4700*/  @!P1 DADD R34, R34, R8 ;  /* 0x0000000022229229 */ /* 0x000fe20000000008 */
[----:B------:R-:W-:Y:S02]  /*4710*/  IMAD.MOV.U32 R8, RZ, RZ, R17 ;  /* 0x000000ffff087224 */ /* 0x000fe400078e0011 */
[----:B------:R-:W-:-:S08]  /*4720*/  IMAD.MOV.U32 R9, RZ, RZ, R18 ;  /* 0x000000ffff097224 */ /* 0x000fd000078e0012 */
.L_x_955:
[----:B------:R-:W-:Y:S05]  /*4730*/  BSYNC.RECONVERGENT B0 ;  /* 0x0000000000007941 */ /* 0x000fea0003800200 */
.L_x_954:
[----:B------:R-:W-:-:S03]  /*4740*/  UMOV UR5, 0xffffffff ;  /* 0xffffffff00057882 */ /* 0x000fc60000000000 */
[----:B------:R-:W-:Y:S05]  /*4750*/  BRA.DIV UR5, `(.L_x_956) ;  /* 0x0000009a05907947 */ /* 0x000fea000b800000 */
[----:B------:R-:W-:-:S13]  /*4760*/  VOTE.ALL P0, P0 ;  /* 0x0000000000ff7806 */ /* 0x000fda0000000000 */
.L_x_1211:
[----:B------:R-:W-:Y:S05]  /*4770*/  @!P0 BRA `(.L_x_957) ;  /* 0x0000000c00908947 */ /* 0x000fea0003800000 */
.L_x_994:
[----:B------:R-:W5:Y:S01]  /*4780*/  LDC.64 R38, c[0x0][0x3a8] ;  /* 0x0000ea00ff267b82 */ /* 0x000f620000000a00 */
[----:B------:R-:W-:Y:S05]  /*4790*/  YIELD ;  /* 0x0000000000007946 */ /* 0x000fea0003800000 */
[----:B-12--5:R-:W-:-:S07]  /*47a0*/  IMAD.WIDE R38, R5, 0x4, R38 ;  /* 0x0000000405267825 */ /* 0x026fce00078e0226 */
.L_x_959:
[----:B------:R-:W5:Y:S01]  /*47b0*/  LD.E.STRONG.GPU R53, desc[UR8][R38.64] ;  /* 0x0000000826357980 */ /* 0x000f62000c10f900 */
[----:B------:R-:W-:Y:S05]  /*47c0*/  YIELD ;  /* 0x0000000000007946 */ /* 0x000fea0003800000 */
[----:B-----5:R-:W-:Y:S01]  /*47d0*/  ISETP.NE.AND P0, PT, R53, 0x63, PT ;  /* 0x000000633500780c */ /* 0x020fe20003f05270 */
[----:B------:R-:W-:Y:S06]  /*47e0*/  MEMBAR.SC.GPU ;  /* 0x0000000000007992 */ /* 0x000fec0000002000 */
[----:B------:R-:W-:-:S00]  /*47f0*/  ERRBAR ;  /* 0x00000000000079ab */ /* 0x000fc00000000000 */
[----:B------:R-:W-:Y:S06]  /*4800*/  CGAERRBAR ;  /* 0x00000000000075ab */ /* 0x000fec0000000000 */
[----:B------:R-:W-:Y:S01]  /*4810*/  CCTL.IVALL ;  /* 0x00000000ff00798f */ /* 0x000fe20002000000 */
[----:B------:R-:W-:-:S03]  /*4820*/  UMOV UR5, 0xffffffff ;  /* 0xffffffff00057882 */ /* 0x000fc60000000000 */
[----:B------:R-:W-:Y:S05]  /*4830*/  BRA.DIV UR5, `(.L_x_958) ;  /* 0x0000009a057c7947 */ /* 0x000fea000b800000 */
[----:B------:R-:W-:-:S13]  /*4840*/  VOTE.ANY P0, !P0 ;  /* 0x0000000000ff7806 */ /* 0x000fda0004000100 */
.L_x_1214:
        /* <DEDUP_REMOVED lines=8> */
[----:B------:R-:W3:Y:S04]  /*48d0*/  LD.E.128.STRONG.GPU R36, desc[UR8][R56.64] ;  /* 0x0000000838247980 */ /* 0x000ee8000c10fd00 */
[----:B--2---:R0:W5:Y:S01]  /*48e0*/  LD.E.128.STRONG.GPU R16, desc[UR8][R56.64+0x10] ;  /* 0x0000100838107980 */ /* 0x004162000c10fd00 */
[C-C-:B---3--:R-:W-:Y:S02]  /*48f0*/  SHF.R.U64 R59, R38.reuse, 0x8, R39.reuse ;  /* 0x00000008263b7819 */ /* 0x148fe40000001227 */
[C-C-:B------:R-:W-:Y:S02]  /*4900*/  SHF.R.U64 R65, R38.reuse, 0x10, R39.reuse ;  /* 0x0000001026417819 */ /* 0x140fe40000001227 */
[--C-:B------:R-:W-:Y:S02]  /*4910*/  SHF.R.U64 R60, R38, 0x18, R39.reuse ;  /* 0x00000018263c7819 */ /* 0x100fe40000001227 */
[----:B-1--4-:R-:W-:-:S02]  /*4920*/  SHF.R.U32.HI R63, RZ, 0x8, R39 ;  /* 0x00000008ff3f7819 */ /* 0x012fc40000011627 */
        /* <DEDUP_REMOVED lines=9> */
.L_x_961:
        /* <DEDUP_REMOVED lines=16> */
.L_x_962:
[----:B------:R-:W-:Y:S05]  /*4ac0*/  BSYNC.RECONVERGENT B0 ;  /* 0x0000000000007941 */ /* 0x000fea0003800200 */
.L_x_960:
[----:B------:R-:W-:-:S03]  /*4ad0*/  UMOV UR5, 0xffffffff ;  /* 0xffffffff00057882 */ /* 0x000fc60000000000 */
[----:B------:R-:W-:Y:S05]  /*4ae0*/  BRA.DIV UR5, `(.L_x_963) ;  /* 0x0000009605f47947 */ /* 0x000fea000b800000 */
[----:B------:R-:W-:-:S04]  /*4af0*/  VOTE.ANY R62, PT, !P0 ;  /* 0x00000000003e7806 */ /* 0x000fc800040e0100 */
[----:B------:R-:W-:-:S05]  /*4b00*/  LOP3.LUT R62, R62, 0x80000000, R10, 0xec, !PT ;  /* 0x800000003e3e7812 */ /* 0x000fca00078eec0a */
[----:B------:R-:W-:-:S05]  /*4b10*/  VIADD R39, R62, 0xffffffff ;  /* 0xffffffff3e277836 */ /* 0x000fca0000000000 */
[----:B------:R-:W-:-:S04]  /*4b20*/  LOP3.LUT R39, R62, R39, RZ, 0xc, !PT ;  /* 0x000000273e277212 */ /* 0x000fc800078e0cff */
[----:B01--4-:R-:W0:Y:S02]  /*4b30*/  POPC R63, R39 ;  /* 0x00000027003f7309 */ /* 0x013e240000000000 */
[----:B0-----:R0:W1:Y:S04]  /*4b40*/  SHFL.DOWN PT, R65, R36, 0x1, R63 ;  /* 0x0820000024417989 */ /* 0x00106800000e003f */
[----:B------:R0:W4:Y:S02]  /*4b50*/  SHFL.DOWN PT, R70, R37, 0x1, R63 ;  /* 0x0820000025467989 */ /* 0x00012400000e003f */
.L_x_1219:
[----:B------:R-:W-:-:S03]  /*4b60*/  UMOV UR5, 0xffffffff ;  /* 0xffffffff00057882 */ /* 0x000fc60000000000 */
[----:B------:R-:W-:Y:S05]  /*4b70*/  BRA.DIV UR5, `(.L_x_964) ;  /* 0x0000009a05307947 */ /* 0x000fea000b800000 */
.L_x_1222:
[----:B------:R-:W-:-:S03]  /*4b80*/  UMOV UR5, 0xffffffff ;  /* 0xffffffff00057882 */ /* 0x000fc60000000000 */
[----:B------:R-:W-:Y:S05]  /*4b90*/  BRA.DIV UR5, `(.L_x_965) ;  /* 0x0000009a054c7947 */ /* 0x000fea000b800000 */
.L_x_1225:
[----:B------:R-:W-:-:S03]  /*4ba0*/  UMOV UR5, 0xffffffff ;  /* 0xffffffff00057882 */ /* 0x000fc60000000000 */
[----:B------:R-:W-:Y:S05]  /*4bb0*/  BRA.DIV UR5, `(.L_x_966) ;  /* 0x0000009a05687947 */ /* 0x000fea000b800000 */
[----:B-----5:R0:W0:Y:S04]  /*4bc0*/  SHFL.DOWN PT, R67, R16, 0x1, R63 ;  /* 0x0820000010437989 */ /* 0x02002800000e003f */
[----:B--2---:R2:W0:Y:S04]  /*4bd0*/  SHFL.DOWN PT, R72, R17, 0x1, R63 ;  /* 0x0820000011487989 */ /* 0x00442800000e003f */
[----:B------:R2:W0:Y:S04]  /*4be0*/  SHFL.DOWN PT, R69, R18, 0x1, R63 ;  /* 0x0820000012457989 */ /* 0x00042800000e003f */
[----:B------:R2:W0:Y:S02]  /*4bf0*/  SHFL.DOWN PT, R64, R19, 0x1, R63 ;  /* 0x0820000013407989 */ /* 0x00042400000e003f */
.L_x_1231:
[----:B------:R-:W-:Y:S01]  /*4c00*/  ISETP.GE.AND P0, PT, R2, R63, PT ;  /* 0x0000003f0200720c */ /* 0x000fe20003f06270 */
[----:B------:R-:W-:Y:S01]  /*4c10*/  BSSY.RECONVERGENT B0, `(.L_x_967) ;  /* 0x0000012000007945 */ /* 0x000fe20003800200 */
[----:B------:R-:W-:Y:S02]  /*4c20*/  IMAD.MOV.U32 R66, RZ, RZ, R36 ;  /* 0x000000ffff427224 */ /* 0x000fe400078e0024 */
[----:B------:R-:W-:Y:S02]  /*4c30*/  IMAD.MOV.U32 R68, RZ, RZ, R37 ;  /* 0x000000ffff447224 */ /* 0x000fe400078e0025 */
[----:B------:R-:W-:Y:S02]  /*4c40*/  IMAD.MOV.U32 R56, RZ, RZ, R16 ;  /* 0x000000ffff387224 */ /* 0x000fe400078e0010 */
[----:B------:R-:W-:Y:S02]  /*4c50*/  IMAD.MOV.U32 R57, RZ, RZ, R17 ;  /* 0x000000ffff397224 */ /* 0x000fe400078e0011 */
[----:B------:R-:W-:-:S02]  /*4c60*/  IMAD.MOV.U32 R38, RZ, RZ, R18 ;  /* 0x000000ffff267224 */ /* 0x000fc400078e0012 */
[----:B------:R-:W-:Y:S01]  /*4c70*/  IMAD.MOV.U32 R39, RZ, RZ, R19 ;  /* 0x000000ffff277224 */ /* 0x000fe200078e0013 */
[----:B------:R-:W-:Y:S06]  /*4c80*/  @P0 BRA `(.L_x_968) ;  /* 0x0000000000280947 */ /* 0x000fec0003800000 */
[----:B------:R-:W-:-:S04]  /*4c90*/  ISETP.NE.U32.AND P0, PT, R36, RZ, PT ;  /* 0x000000ff2400720c */ /* 0x000fc80003f05070 */
[----:B------:R-:W-:-:S13]  /*4ca0*/  ISETP.NE.AND.EX P0, PT, R37, RZ, PT, P0 ;  /* 0x000000ff2500720c */ /* 0x000fda0003f05300 */
[----:B0-----:R-:W-:Y:S02]  /*4cb0*/  @!P0 IMAD.MOV.U32 R58, RZ, RZ, R67 ;  /* 0x000000ffff3a8224 */ /* 0x001fe400078e0043 */
[----:B------:R-:W-:-:S06]  /*4cc0*/  @!P0 IMAD.MOV.U32 R59, RZ, RZ, R72 ;  /* 0x000000ffff3b8224 */ /* 0x000fcc00078e0048 */
[----:B------:R-:W-:Y:S01]  /*4cd0*/  @!P0 DADD R56, R16, R58 ;  /* 0x0000000010388229 */ /* 0x000fe2000000003a */
[----:B------:R-:W-:Y:S02]  /*4ce0*/  @!P0 IMAD.MOV.U32 R58, RZ, RZ, R69 ;  /* 0x000000ffff3a8224 */ /* 0x000fe400078e0045 */
[----:B------:R-:W-:-:S06]  /*4cf0*/  @!P0 IMAD.MOV.U32 R59, RZ, RZ, R64 ;  /* 0x000000ffff3b8224 */ /* 0x000fcc00078e0040 */
[----:B------:R-:W-:Y:S01]  /*4d00*/  @!P0 DADD R38, R18, R58 ;  /* 0x0000000012268229 */ /* 0x000fe2000000003a */
[----:B-1----:R-:W-:-:S05]  /*4d10*/  IADD3 R66, P0, PT, R65, R36, RZ ;  /* 0x0000002441427210 */ /* 0x002fca0007f1e0ff */
[----:B----4-:R-:W-:-:S08]  /*4d20*/  IMAD.X R68, R70, 0x1, R37, P0 ;  /* 0x0000000146447824 */ /* 0x010fd000000e0625 */
.L_x_968:
[----:B------:R-:W-:Y:S05]  /*4d30*/  BSYNC.RECONVERGENT B0 ;  /* 0x0000000000007941 */ /* 0x000fea0003800200 */
.L_x_967:
[----:B------:R-:W-:-:S03]  /*4d40*/  UMOV UR5, 0xffffffff ;  /* 0xffffffff00057882 */ /* 0x000fc60000000000 */
[----:B------:R-:W-:Y:S05]  /*4d50*/  BRA.DIV UR5, `(.L_x_969) ;  /* 0x0000009a05687947 */ /* 0x000fea000b800000 */
[----:B-1----:R1:W1:Y:S04]  /*4d60*/  SHFL.DOWN PT, R65, R66, 0x2, R63 ;  /* 0x0840000042417989 */ /* 0x00226800000e003f */
[----:B0-----:R0:W0:Y:S02]  /*4d70*/  SHFL.DOWN PT, R67, R68, 0x2, R63 ;  /* 0x0840000044437989 */ /* 0x00102400000e003f */
.L_x_1235:
[----:B------:R-:W-:-:S03]  /*4d80*/  UMOV UR5, 0xffffffff ;  /* 0xffffffff00057882 */ /* 0x000fc60000000000 */
[----:B------:R-:W-:Y:S05]  /*4d90*/  BRA.DIV UR5, `(.L_x_970) ;  /* 0x0000009a059c7947 */ /* 0x000fea000b800000 */
.L_x_1238:
[----:B------:R-:W-:-:S03]  /*4da0*/  UMOV UR5, 0xffffffff ;  /* 0xffffffff00057882 */ /* 0x000fc60000000000 */
[----:B------:R-:W-:Y:S05]  /*4db0*/  BRA.DIV UR5, `(.L_x_971) ;  /* 0x0000009a05b87947 */ /* 0x000fea000b800000 */
.L_x_1241:
[----:B------:R-:W-:-:S03]  /*4dc0*/  UMOV UR5, 0xffffffff ;  /* 0xffffffff00057882 */ /* 0x000fc60000000000 */
[----:B------:R-:W-:Y:S05]  /*4dd0*/  BRA.DIV UR5, `(.L_x_972) ;  /* 0x0000009a05d47947 */ /* 0x000fea000b800000 */
[----:B------:R0:W0:Y:S04]  /*4de0*/  SHFL.DOWN PT, R69, R56, 0x2, R63 ;  /* 0x0840000038457989 */ /* 0x00002800000e003f */
[----:B----4-:R4:W0:Y:S04]  /*4df0*/  SHFL.DOWN PT, R70, R57, 0x2, R63 ;  /* 0x0840000039467989 */ /* 0x01082800000e003f */
[----:B------:R4:W0:Y:S04]  /*4e00*/  SHFL.DOWN PT, R71, R38, 0x2, R63 ;  /* 0x0840000026477989 */ /* 0x00082800000e003f */
[----:B------:R4:W0:Y:S02]  /*4e10*/  SHFL.DOWN PT, R64, R39, 0x2, R63 ;  /* 0x0840000027407989 */ /* 0x00082400000e003f */
.L_x_1247:
[----:B------:R-:W-:Y:S01]  /*4e20*/  ISETP.GT.AND P0, PT, R11, R63, PT ;  /* 0x0000003f0b00720c */ /* 0x000fe20003f04270 */
[----:B------:R-:W-:-:S12]  /*4e30*/  BSSY.RECONVERGENT B0, `(.L_x_973) ;  /* 0x000000e000007945 */ /* 0x000fd80003800200 */
[----:B------:R-:W-:Y:S05]  /*4e40*/  @P0 BRA `(.L_x_974) ;  /* 0x0000000000300947 */ /* 0x000fea0003800000 */
[----:B------:R-:W-:Y:S02]  /*4e50*/  ISETP.NE.U32.AND P0, PT, R66, RZ, PT ;  /* 0x000000ff4200720c */ /* 0x000fe40003f05070 */
[----:B-1----:R-:W-:Y:S02]  /*4e60*/  IADD3 R65, P1, PT, R65, R66, RZ ;  /* 0x0000004241417210 */ /* 0x002fe40007f3e0ff */
[----:B------:R-:W-:-:S03]  /*4e70*/  ISETP.NE.AND.EX P0, PT, R68, RZ, PT, P0 ;  /* 0x000000ff4400720c */ /* 0x000fc60003f05300 */
[----:B0-----:R-:W-:Y:S02]  /*4e80*/  IMAD.X R67, R67, 0x1, R68, P1 ;  /* 0x0000000143437824 */ /* 0x001fe400008e0644 */
[----:B------:R-:W-:Y:S02]  /*4e90*/  IMAD.MOV.U32 R66, RZ, RZ, R65 ;  /* 0x000000ffff427224 */ /* 0x000fe400078e0041 */
[----:B------:R-:W-:-:S06]  /*4ea0*/  IMAD.MOV.U32 R68, RZ, RZ, R67 ;  /* 0x000000ffff447224 */ /* 0x000fcc00078e0043 */
[----:B------:R-:W-:Y:S02]  /*4eb0*/  @!P0 IMAD.MOV.U32 R58, RZ, RZ, R69 ;  /* 0x000000ffff3a8224 */ /* 0x000fe400078e0045 */
[----:B------:R-:W-:-:S06]  /*4ec0*/  @!P0 IMAD.MOV.U32 R59, RZ, RZ, R70 ;  /* 0x000000ffff3b8224 */ /* 0x000fcc00078e0046 */
[----:B----4-:R-:W-:Y:S01]  /*4ed0*/  @!P0 DADD R56, R56, R58 ;  /* 0x0000000038388229 */ /* 0x010fe2000000003a */
[----:B------:R-:W-:Y:S02]  /*4ee0*/  @!P0 IMAD.MOV.U32 R58, RZ, RZ, R71 ;  /* 0x000000ffff3a8224 */ /* 0x000fe400078e0047 */
[----:B------:R-:W-:-:S06]  /*4ef0*/  @!P0 IMAD.MOV.U32 R59, RZ, RZ, R64 ;  /* 0x000000ffff3b8224 */ /* 0x000fcc00078e0040 */
[----:B------:R-:W-:-:S11]  /*4f00*/  @!P0 DADD R38, R38, R58 ;  /* 0x0000000026268229 */ /* 0x000fd6000000003a */
.L_x_974:
[----:B------:R-:W-:Y:S05]  /*4f10*/  BSYNC.RECONVERGENT B0 ;  /* 0x0000000000007941 */ /* 0x000fea0003800200 */
.L_x_973:
[----:B------:R-:W-:-:S03]  /*4f20*/  UMOV UR5, 0xffffffff ;  /* 0xffffffff00057882 */ /* 0x000fc60000000000 */
[----:B------:R-:W-:Y:S05]  /*4f30*/  BRA.DIV UR5, `(.L_x_975) ;  /* 0x0000009a05e47947 */ /* 0x000fea000b800000 */
[----:B-1----:R1:W1:Y:S04]  /*4f40*/  SHFL.DOWN PT, R65, R66, 0x4, R63 ;  /* 0x0880000042417989 */ /* 0x00226800000e003f */
[----:B0-----:R0:W0:Y:S02]  /*4f50*/  SHFL.DOWN PT, R67, R68, 0x4, R63 ;  /* 0x0880000044437989 */ /* 0x00102400000e003f */
.L_x_1251:
[----:B------:R-:W-:-:S03]  /*4f60*/  UMOV UR5, 0xffffffff ;  /* 0xffffffff00057882 */ /* 0x000fc60000000000 */
[----:B------:R-:W-:Y:S05]  /*4f70*/  BRA.DIV UR5, `(.L_x_976) ;  /* 0x0000009e05187947 */ /* 0x000fea000b800000 */
.L_x_1254:
[----:B------:R-:W-:-:S03]  /*4f80*/  UMOV UR5, 0xffffffff ;  /* 0xffffffff00057882 */ /* 0x000fc60000000000 */
[----:B------:R-:W-:Y:S05]  /*4f90*/  BRA.DIV UR5, `(.L_x_977) ;  /* 0x0000009e05347947 */ /* 0x000fea000b800000 */
.L_x_1257:
[----:B------:R-:W-:-:S03]  /*4fa0*/  UMOV UR5, 0xffffffff ;  /* 0xffffffff00057882 */ /* 0x000fc60000000000 */
[----:B------:R-:W-:Y:S05]  /*4fb0*/  BRA.DIV UR5, `(.L_x_978) ;  /* 0x0000009e05507947 */ /* 0x000fea000b800000 */
[----:B------:R0:W0:Y:S04]  /*4fc0*/  SHFL.DOWN PT, R69, R56, 0x4, R63 ;  /* 0x0880000038457989 */ /* 0x00002800000e003f */
[----:B------:R0:W0:Y:S04]  /*4fd0*/  SHFL.DOWN PT, R70, R57, 0x4, R63 ;  /* 0x0880000039467989 */ /* 0x00002800000e003f */
[----:B------:R0:W0:Y:S04]  /*4fe0*/  SHFL.DOWN PT, R71, R38, 0x4, R63 ;  /* 0x0880000026477989 */ /* 0x00002800000e003f */
[----:B------:R0:W0:Y:S02]  /*4ff0*/  SHFL.DOWN PT, R64, R39, 0x4, R63 ;  /* 0x0880000027407989 */ /* 0x00002400000e003f */
.L_x_1263:
        /* <DEDUP_REMOVED lines=15> */
.L_x_980:
[----:B------:R-:W-:Y:S05]  /*50f0*/  BSYNC.RECONVERGENT B0 ;  /* 0x0000000000007941 */ /* 0x000fea0003800200 */
.L_x_979:
[----:B------:R-:W-:-:S03]  /*5100*/  UMOV UR5, 0xffffffff ;  /* 0xffffffff00057882 */ /* 0x000fc60000000000 */
[----:B------:R-:W-:Y:S05]  /*5110*/  BRA.DIV UR5, `(.L_x_981) ;  /* 0x0000009e05607947 */ /* 0x000fea000b800000 */
[----:B-1----:R1:W1:Y:S04]  /*5120*/  SHFL.DOWN PT, R65, R66, 0x8, R63 ;  /* 0x0900000042417989 */ /* 0x00226800000e003f */
[----:B0-----:R0:W0:Y:S02]  /*5130*/  SHFL.DOWN PT, R67, R68, 0x8, R63 ;  /* 0x0900000044437989 */ /* 0x00102400000e003f */
.L_x_1267:
[----:B------:R-:W-:-:S03]  /*5140*/  UMOV UR5, 0xffffffff ;  /* 0xffffffff00057882 */ /* 0x000fc60000000000 */
[----:B------:R-:W-:Y:S05]  /*5150*/  BRA.DIV UR5, `(.L_x_982) ;  /* 0x0000009e05947947 */ /* 0x000fea000b800000 */
.L_x_1270:
[----:B------:R-:W-:-:S03]  /*5160*/  UMOV UR5, 0xffffffff ;  /* 0xffffffff00057882 */ /* 0x000fc60000000000 */
[----:B------:R-:W-:Y:S05]  /*5170*/  BRA.DIV UR5, `(.L_x_983) ;  /* 0x0000009e05b07947 */ /* 0x000fea000b800000 */
.L_x_1273:
[----:B------:R-:W-:-:S03]  /*5180*/  UMOV UR5, 0xffffffff ;  /* 0xffffffff00057882 */ /* 0x000fc60000000000 */
[----:B------:R-:W-:Y:S05]  /*5190*/  BRA.DIV UR5, `(.L_x_984) ;  /* 0x0000009e05cc7947 */ /* 0x000fea000b800000 */
[----:B------:R0:W0:Y:S04]  /*51a0*/  SHFL.DOWN PT, R69, R56, 0x8, R63 ;  /* 0x0900000038457989 */ /* 0x00002800000e003f */
[----:B------:R0:W0:Y:S04]  /*51b0*/  SHFL.DOWN PT, R70, R57, 0x8, R63 ;  /* 0x0900000039467989 */ /* 0x00002800000e003f */
[----:B------:R0:W0:Y:S04]  /*51c0*/  SHFL.DOWN PT, R71, R38, 0x8, R63 ;  /* 0x0900000026477989 */ /* 0x00002800000e003f */
[----:B------:R0:W0:Y:S02]  /*51d0*/  SHFL.DOWN PT, R64, R39, 0x8, R63 ;  /* 0x0900000027407989 */ /* 0x00002400000e003f */
.L_x_1279:
        /* <DEDUP_REMOVED lines=15> */
.L_x_986:
[----:B------:R-:W-:Y:S05]  /*52d0*/  BSYNC.RECONVERGENT B0 ;  /* 0x0000000000007941 */ /* 0x000fea0003800200 */
.L_x_985:
[----:B------:R-:W-:-:S03]  /*52e0*/  UMOV UR5, 0xffffffff ;  /* 0xffffffff00057882 */ /* 0x000fc60000000000 */
[----:B------:R-:W-:Y:S05]  /*52f0*/  BRA.DIV UR5, `(.L_x_987) ;  /* 0x0000009e05dc7947 */ /* 0x000fea000b800000 */
[----:B-1----:R1:W1:Y:S04]  /*5300*/  SHFL.DOWN PT, R65, R66, 0x10, R63 ;  /* 0x0a00000042417989 */ /* 0x00226800000e003f */
[----:B0-----:R0:W0:Y:S02]  /*5310*/  SHFL.DOWN PT, R67, R68, 0x10, R63 ;  /* 0x0a00000044437989 */ /* 0x00102400000e003f */
.L_x_1283:
[----:B------:R-:W-:-:S03]  /*5320*/  UMOV UR5, 0xffffffff ;  /* 0xffffffff00057882 */ /* 0x000fc60000000000 */
[----:B------:R-:W-:Y:S05]  /*5330*/  BRA.DIV UR5, `(.L_x_988) ;  /* 0x000000a205107947 */ /* 0x000fea000b800000 */
.L_x_1286:
[----:B------:R-:W-:-:S03]  /*5340*/  UMOV UR5, 0xffffffff ;  /* 0xffffffff00057882 */ /* 0x000fc60000000000 */
[----:B------:R-:W-:Y:S05]  /*5350*/  BRA.DIV UR5, `(.L_x_989) ;  /* 0x000000a2052c7947 */ /* 0x000fea000b800000 */
.L_x_1289:
[----:B------:R-:W-:-:S03]  /*5360*/  UMOV UR5, 0xffffffff ;  /* 0xffffffff00057882 */ /* 0x000fc60000000000 */
[----:B------:R-:W-:Y:S05]  /*5370*/  BRA.DIV UR5, `(.L_x_990) ;  /* 0x000000a205487947 */ /* 0x000fea000b800000 */
[----:B------:R0:W0:Y:S04]  /*5380*/  SHFL.DOWN PT, R69, R56, 0x10, R63 ;  /* 0x0a00000038457989 */ /* 0x00002800000e003f */
[----:B------:R0:W0:Y:S04]  /*5390*/  SHFL.DOWN PT, R70, R57, 0x10, R63 ;  /* 0x0a00000039467989 */ /* 0x00002800000e003f */
[----:B------:R0:W0:Y:S04]  /*53a0*/  SHFL.DOWN PT, R71, R38, 0x10, R63 ;  /* 0x0a00000026477989 */ /* 0x00002800000e003f */
[----:B------:R0:W0:Y:S02]  /*53b0*/  SHFL.DOWN PT, R64, R39, 0x10, R63 ;  /* 0x0a00000027407989 */ /* 0x00002400000e003f */
.L_x_1295:
        /* <DEDUP_REMOVED lines=15> */
.L_x_992:
[----:B------:R-:W-:Y:S05]  /*54b0*/  BSYNC.RECONVERGENT B0 ;  /* 0x0000000000007941 */ /* 0x000fea0003800200 */
.L_x_991:
[----:B0---4-:R-:W-:Y:S01]  /*54c0*/  DADD R56, R56, R32 ;  /* 0x0000000038387229 */ /* 0x011fe20000000020 */
[C---:B------:R-:W-:Y:S01]  /*54d0*/  ISETP.NE.U32.AND P1, PT, R8.reuse, RZ, PT ;  /* 0x000000ff0800720c */ /* 0x040fe20003f25070 */
[----:B------:R-:W-:Y:S01]  /*54e0*/  DADD R38, R38, R34 ;  /* 0x0000000026267229 */ /* 0x000fe20000000022 */
[----:B------:R-:W-:Y:S01]  /*54f0*/  IADD3 R8, P2, PT, R8, R66, RZ ;  /* 0x0000004208087210 */ /* 0x000fe20007f5e0ff */
[----:B------:R-:W-:Y:S01]  /*5500*/  UMOV UR5, 0xffffffff ;  /* 0xffffffff00057882 */ /* 0x000fe20000000000 */
[----:B------:R-:W-:Y:S01]  /*5510*/  ISETP.NE.AND.EX P1, PT, R9, RZ, PT, P1 ;  /* 0x000000ff0900720c */ /* 0x000fe20003f25310 */
[----:B------:R-:W-:Y:S01]  /*5520*/  VIADD R5, R5, 0xffffffe0 ;  /* 0xffffffe005057836 */ /* 0x000fe20000000000 */
[----:B------:R-:W-:Y:S01]  /*5530*/  ISETP.NE.AND P0, PT, R53, 0x65, PT ;  /* 0x000000653500780c */ /* 0x000fe20003f05270 */
[----:B------:R-:W-:Y:S02]  /*5540*/  IMAD.X R9, R9, 0x1, R68, P2 ;  /* 0x0000000109097824 */ /* 0x000fe400010e0644 */
[----:B------:R-:W-:-:S02]  /*5550*/  FSEL R32, R56, R32, !P1 ;  /* 0x0000002038207208 */ /* 0x000fc40004800000 */
[----:B------:R-:W-:Y:S02]  /*5560*/  FSEL R33, R57, R33, !P1 ;  /* 0x0000002139217208 */ /* 0x000fe40004800000 */
[----:B------:R-:W-:Y:S02]  /*5570*/  FSEL R34, R38, R34, !P1 ;  /* 0x0000002226227208 */ /* 0x000fe40004800000 */
[----:B------:R-:W-:Y:S01]  /*5580*/  FSEL R35, R39, R35, !P1 ;  /* 0x0000002327237208 */ /* 0x000fe20004800000 */
[----:B------:R-:W-:Y:S06]  /*5590*/  BRA.DIV UR5, `(.L_x_993) ;  /* 0x000000a205287947 */ /* 0x000fec000b800000 */
[----:B------:R-:W-:-:S13]  /*55a0*/  VOTE.ALL P0, P0 ;  /* 0x0000000000ff7806 */ /* 0x000fda0000000000 */
.L_x_1298:
[----:B------:R-:W-:Y:S05]  /*55b0*/  @P0 BRA `(.L_x_994) ;  /* 0xfffffff000700947 */ /* 0x000fea000383ffff */
.L_x_957:
[----:B------:R-:W-:Y:S01]  /*55c0*/  ISETP.NE.AND P1, PT, R2, RZ, PT ;  /* 0x000000ff0200720c */ /* 0x000fe20003f25270 */
[----:B------:R-:W-:Y:S01]  /*55d0*/  BSSY.RECONVERGENT B0, `(.L_x_995) ;  /* 0x0000026000007945 */ /* 0x000fe20003800200 */
[----:B------:R-:W5:Y:S01]  /*55e0*/  S2R R2, SR_TID.X ;  /* 0x0000000000027919 */ /* 0x000f620000002100 */
[----:B------:R-:W-:Y:S02]  /*55f0*/  IMAD.MOV.U32 R38, RZ, RZ, R8 ;  /* 0x000000ffff267224 */ /* 0x000fe400078e0008 */
[----:B------:R-:W-:-:S08]  /*5600*/  IMAD.MOV.U32 R39, RZ, RZ, R9 ;  /* 0x000000ffff277224 */ /* 0x000fd000078e0009 */
[----:B------:R-:W0:Y:S01]  /*5610*/  @!P1 S2R R5, SR_CgaCtaId ;  /* 0x0000000000059919 */ /* 0x000e220000008800 */
[----:B-----5:R-:W-:Y:S02]  /*5620*/  ISETP.NE.AND P0, PT, R2, RZ, PT ;  /* 0x000000ff0200720c */ /* 0x020fe40003f05270 */
[----:B------:R-:W-:-:S04]  /*5630*/  @!P1 MOV R2, 0x400 ;  /* 0x0000040000029802 */ /* 0x000fc80000000f00 */
[----:B0-----:R-:W-:-:S07]  /*5640*/  @!P1 LEA R53, R5, R2, 0x18 ;  /* 0x0000000205359211 */ /* 0x001fce00078ec0ff */
[----:B------:R-:W-:Y:S05]  /*5650*/  @P0 BRA `(.L_x_996) ;  /* 0x0000000000740947 */ /* 0x000fea0003800000 */
[----:B------:R-:W0:Y:S01]  /*5660*/  S2UR UR6, SR_CgaCtaId ;  /* 0x00000000000679c3 */ /* 0x000e220000008800 */
[----:B-1----:R-:W-:Y:S01]  /*5670*/  DADD R8, R42, R32 ;  /* 0x000000002a087229 */ /* 0x002fe20000000020 */
[----:B------:R-:W-:Y:S01]  /*5680*/  ISETP.NE.U32.AND P0, PT, R6, RZ, PT ;  /* 0x000000ff0600720c */ /* 0x000fe20003f05070 */
[----:B------:R-:W-:Y:S01]  /*5690*/  DADD R12, R40, R34 ;  /* 0x00000000280c7229 */ /* 0x000fe20000000022 */
[----:B------:R-:W-:Y:S01]  /*56a0*/  UMOV UR5, 0x400 ;  /* 0x0000040000057882 */ /* 0x000fe20000000000 */
[----:B------:R-:W-:Y:S02]  /*56b0*/  CS2R R10, SRZ ;  /* 0x00000000000a7805 */ /* 0x000fe4000001ff00 */
[----:B------:R-:W-:Y:S01]  /*56c0*/  ISETP.NE.AND.EX P0, PT, R7, RZ, PT, P0 ;  /* 0x000000ff0700720c */ /* 0x000fe20003f05300 */
[----:B------:R-:W-:Y:S01]  /*56d0*/  IMAD.MOV.U32 R5, RZ, RZ, 0x65 ;  /* 0x00000065ff057424 */ /* 0x000fe200078e00ff */
[----:B------:R-:W1:Y:S02]  /*56e0*/  LDC.64 R36, c[0x0][0x3b8] ;  /* 0x0000ee00ff247b82 */ /* 0x000e640000000a00 */
[----:B------:R-:W-:-:S02]  /*56f0*/  FSEL R16, R8, R42, !P0 ;  /* 0x0000002a08107208 */ /* 0x000fc40004000000 */
[----:B------:R-:W-:Y:S02]  /*5700*/  IADD3 R8, P2, PT, R38, R6, RZ ;  /* 0x0000000626087210 */ /* 0x000fe40007f5e0ff */
[----:B--2---:R-:W-:Y:S02]  /*5710*/  FSEL R17, R9, R43, !P0 ;  /* 0x0000002b09117208 */ /* 0x004fe40004000000 */
[----:B------:R-:W-:Y:S01]  /*5720*/  FSEL R18, R12, R40, !P0 ;  /* 0x000000280c127208 */ /* 0x000fe20004000000 */
[----:B------:R-:W-:Y:S01]  /*5730*/  IMAD.X R9, R39, 0x1, R7, P2 ;  /* 0x0000000127097824 */ /* 0x000fe200010e0607 */
[----:B------:R-:W-:Y:S01]  /*5740*/  FSEL R19, R13, R41, !P0 ;  /* 0x000000290d137208 */ /* 0x000fe20004000000 */
[----:B0-----:R-:W-:Y:S01]  /*5750*/  ULEA UR5, UR6, UR5, 0x18 ;  /* 0x0000000506057291 */ /* 0x001fe2000f8ec0ff */
[----:B-1----:R-:W-:-:S05]  /*5760*/  IMAD.WIDE.U32 R36, R0, 0x20, R36 ;  /* 0x0000002000247825 */ /* 0x002fca00078e0024 */
[----:B------:R0:W-:Y:S04]  /*5770*/  ST.E.128.STRONG.GPU desc[UR8][R36.64+0x400], R8 ;  /* 0x0004000824007985 */ /* 0x0001e8000c10fd08 */
[----:B------:R0:W-:Y:S01]  /*5780*/  ST.E.128.STRONG.GPU desc[UR8][R36.64+0x410], R16 ;  /* 0x0004101024007985 */ /* 0x0001e2000c10fd08 */
[----:B------:R-:W-:Y:S06]  /*5790*/  MEMBAR.ALL.GPU ;  /* 0x0000000000007992 */ /* 0x000fec000000a000 */
[----:B------:R-:W-:-:S00]  /*57a0*/  ERRBAR ;  /* 0x00000000000079ab */ /* 0x000fc00000000000 */
[----:B------:R-:W-:Y:S06]  /*57b0*/  CGAERRBAR ;  /* 0x00000000000075ab */ /* 0x000fec0000000000 */
[----:B------:R0:W-:Y:S04]  /*57c0*/  ST.E.STRONG.GPU desc[UR8][R14.64+0x80], R5 ;  /* 0x000080050e007985 */ /* 0x0001e8000c10f908 */
[----:B------:R0:W-:Y:S04]  /*57d0*/  STS.128 [UR5+0x180], R16 ;  /* 0x00018010ff007988 */ /* 0x0001e80008000c05 */
[----:B------:R0:W-:Y:S04]  /*57e0*/  STS.64 [UR5+0x170], R8 ;  /* 0x00017008ff007988 */ /* 0x0001e80008000a05 */
[----:B------:R0:W-:Y:S04]  /*57f0*/  STS.64 [UR5+0x150], R38 ;  /* 0x00015026ff007988 */ /* 0x0001e80008000a05 */
[----:B------:R0:W-:Y:S04]  /*5800*/  STS.64 [UR5+0x158], R54 ;  /* 0x00015836ff007988 */ /* 0x0001e80008000a05 */
[----:B------:R0:W-:Y:S04]  /*5810*/  STS.128 [UR5+0x160], R32 ;  /* 0x00016020ff007988 */ /* 0x0001e80008000c05 */
[----:B------:R-:W-:Y:S01]  /*5820*/  STS.64 [UR5+0x178], RZ ;  /* 0x000178ffff007988 */ /* 0x000fe20008000a05 */
.L_x_996:
[----:B------:R-:W-:Y:S05]  /*5830*/  BSYNC.RECONVERGENT B0 ;  /* 0x0000000000007941 */ /* 0x000fea0003800200 */
.L_x_995:
[----:B------:R0:W-:Y:S01]  /*5840*/  @!P1 STS.64 [R53+0x118], R54 ;  /* 0x0001183635009388 */ /* 0x0001e20000000a00 */
[----:B------:R-:W-:Y:S02]  /*5850*/  @!P1 IMAD.MOV.U32 R30, RZ, RZ, R34 ;  /* 0x000000ffff1e9224 */ /* 0x000fe400078e0022 */
[----:B------:R-:W-:Y:S01]  /*5860*/  @!P1 IMAD.MOV.U32 R31, RZ, RZ, R35 ;  /* 0x000000ffff1f9224 */ /* 0x000fe200078e0023 */
[----:B------:R0:W-:Y:S01]  /*5870*/  @!P1 STS.64 [R53+0x110], R38 ;  /* 0x0001102635009388 */ /* 0x0001e20000000a00 */
[----:B------:R-:W-:Y:S02]  /*5880*/  @!P1 IMAD.MOV.U32 R28, RZ, RZ, R32 ;  /* 0x000000ffff1c9224 */ /* 0x000fe400078e0020 */
[----:B------:R-:W-:Y:S01]  /*5890*/  @!P1 IMAD.MOV.U32 R29, RZ, RZ, R33 ;  /* 0x000000ffff1d9224 */ /* 0x000fe200078e0021 */
[----:B------:R0:W-:Y:S01]  /*58a0*/  @!P1 STS.128 [R53+0x120], R32 ;  /* 0x0001202035009388 */ /* 0x0001e20000000c00 */
[----:B------:R-:W-:Y:S02]  /*58b0*/  @!P1 IMAD.MOV.U32 R3, RZ, RZ, R38 ;  /* 0x000000ffff039224 */ /* 0x000fe400078e0026 */
[----:B---3--:R-:W-:-:S07]  /*58c0*/  @!P1 IMAD.MOV.U32 R4, RZ, RZ, R39 ;  /* 0x000000ffff049224 */ /* 0x008fce00078e0027 */
.L_x_916:
[----:B0-2---:R-:W0:Y:S01]  /*58d0*/  S2R R17, SR_TID.X ;  /* 0x0000000000117919 */ /* 0x005e220000002100 */
[----:B------:R-:W-:Y:S05]  /*58e0*/  WARPSYNC.ALL ;  /* 0x0000000000007948 */ /* 0x000fea0003800000 */
[----:B------:R-:W-:Y:S06]  /*58f0*/  BAR.SYNC.DEFER_BLOCKING 0x0 ;  /* 0x0000000000007b1d */ /* 0x000fec0000010000 */
[----:B------:R-:W-:Y:S01]  /*5900*/  BSSY.RECONVERGENT B0, `(.L_x_997) ;  /* 0x000000e000007945 */ /* 0x000fe20003800200 */
[----:B0-----:R-:W-:-:S13]  /*5910*/  ISETP.NE.AND P0, PT, R17, RZ, PT ;  /* 0x000000ff1100720c */ /* 0x001fda0003f05270 */
[----:B------:R-:W-:Y:S05]  /*5920*/  @!P0 BRA `(.L_x_998) ;  /* 0x00000000002c8947 */ /* 0x000fea0003800000 */
[----:B------:R-:W0:Y:S01]  /*5930*/  S2UR UR6, SR_CgaCtaId ;  /* 0x00000000000679c3 */ /* 0x000e220000008800 */
[----:B------:R-:W-:Y:S01]  /*5940*/  ISETP.NE.U32.AND P0, PT, R3, RZ, PT ;  /* 0x000000ff0300720c */ /* 0x000fe20003f05070 */
[----:B------:R-:W-:-:S03]  /*5950*/  UMOV UR5, 0x400 ;  /* 0x0000040000057882 */ /* 0x000fc60000000000 */
[----:B------:R-:W-:Y:S01]  /*5960*/  ISETP.NE.AND.EX P0, PT, R4, RZ, PT, P0 ;  /* 0x000000ff0400720c */ /* 0x000fe20003f05300 */
[----:B0-----:R-:W-:-:S09]  /*5970*/  ULEA UR5, UR6, UR5, 0x18 ;  /* 0x0000000506057291 */ /* 0x001fd2000f8ec0ff */
[----:B------:R-:W0:Y:S04]  /*5980*/  LDS.64 R6, [UR5+0x110] ;  /* 0x00011005ff067984 */ /* 0x000e280008000a00 */
[----:B-1----:R-:W1:Y:S01]  /*5990*/  @!P0 LDS.128 R8, [UR5+0x120] ;  /* 0x00012005ff088984 */ /* 0x002e620008000c00 */
[----:B0-----:R-:W-:Y:S01]  /*59a0*/  IADD3 R3, P1, PT, R6, R3, RZ ;  /* 0x0000000306037210 */ /* 0x001fe20007f3e0ff */
[----:B-1----:R-:W-:-:S04]  /*59b0*/  @!P0 DADD R28, R28, R8 ;  /* 0x000000001c1c8229 */ /* 0x002fc80000000008 */
[----:B------:R-:W-:Y:S01]  /*59c0*/  IMAD.X R4, R7, 0x1, R4, P1 ;  /* 0x0000000107047824 */ /* 0x000fe200008e0604 */
[----:B------:R-:W-:-:S11]  /*59d0*/  @!P0 DADD R30, R30, R10 ;  /* 0x000000001e1e8229 */ /* 0x000fd6000000000a */
.L_x_998:
[----:B------:R-:W-:Y:S05]  /*59e0*/  BSYNC.RECONVERGENT B0 ;  /* 0x0000000000007941 */ /* 0x000fea0003800200 */
.L_x_997:
[----:B------:R-:W0:Y:S01]  /*59f0*/  S2UR UR5, SR_CgaCtaId ;  /* 0x00000000000579c3 */ /* 0x000e220000008800 */
[----:B------:R-:W-:Y:S01]  /*5a00*/  UMOV UR4, 0x400 ;  /* 0x0000040000047882 */ /* 0x000fe20000000000 */
[CC--:B------:R-:W-:Y:S01]  /*5a10*/  ISETP.NE.U32.AND P1, PT, R50.reuse, R48.reuse, PT ;  /* 0x000000303200720c */ /* 0x0c0fe20003f25070 */
[----:B-1----:R-:W-:Y:S01]  /*5a20*/  DADD R8, R20, R28 ;  /* 0x0000000014087229 */ /* 0x002fe2000000001c */
[----:B------:R-:W-:Y:S01]  /*5a30*/  ISETP.NE.U32.AND P0, PT, R50, R48, PT ;  /* 0x000000303200720c */ /* 0x000fe20003f05070 */
[----:B------:R-:W-:Y:S01]  /*5a40*/  DADD R10, R22, R30 ;  /* 0x00000000160a7229 */ /* 0x000fe2000000001e */
[CC--:B------:R-:W-:Y:S02]  /*5a50*/  ISETP.NE.AND.EX P1, PT, R51.reuse, R49.reuse, PT, P1 ;  /* 0x000000313300720c */ /* 0x0c0fe40003f25310 */
[----:B------:R-:W-:Y:S02]  /*5a60*/  ISETP.NE.U32.AND P2, PT, R48, R46, PT ;  /* 0x0000002e3000720c */ /* 0x000fe40003f45070 */
[----:B------:R-:W-:-:S02]  /*5a70*/  ISETP.NE.AND.EX P0, PT, R51, R49, PT, P0 ;  /* 0x000000313300720c */ /* 0x000fc40003f05300 */
[----:B------:R-:W-:Y:S02]  /*5a80*/  SEL R0, RZ, 0x1, !P1 ;  /* 0x00000001ff007807 */ /* 0x000fe40004800000 */
[----:B------:R-:W-:Y:S02]  /*5a90*/  ISETP.NE.AND.EX P2, PT, R49, R47, PT, P2 ;  /* 0x0000002f3100720c */ /* 0x000fe40003f45320 */
[----:B------:R-:W-:Y:S02]  /*5aa0*/  FSEL R8, R20, R8, P0 ;  /* 0x0000000814087208 */ /* 0x000fe40000000000 */
[----:B------:R-:W-:Y:S02]  /*5ab0*/  FSEL R9, R21, R9, P0 ;  /* 0x0000000915097208 */ /* 0x000fe40000000000 */
[----:B------:R-:W-:Y:S02]  /*5ac0*/  FSEL R10, R22, R10, P0 ;  /* 0x0000000a160a7208 */ /* 0x000fe40000000000 */
[----:B------:R-:W-:Y:S01]  /*5ad0*/  FSEL R11, R23, R11, P0 ;  /* 0x0000000b170b7208 */ /* 0x000fe20000000000 */
[----:B0-----:R-:W-:Y:S01]  /*5ae0*/  ULEA UR4, UR5, UR4, 0x18 ;  /* 0x0000000405047291 */ /* 0x001fe2000f8ec0ff */
[----:B------:R-:W-:Y:S01]  /*5af0*/  SEL R5, RZ, 0x1, !P2 ;  /* 0x00000001ff057807 */ /* 0x000fe20005000000 */
[----:B------:R-:W-:Y:S01]  /*5b00*/  DADD R12, R24, R8 ;  /* 0x00000000180c7229 */ /* 0x000fe20000000008 */
[----:B------:R-:W-:-:S02]  /*5b10*/  ISETP.NE.U32.AND P0, PT, R48, R46, PT ;  /* 0x0000002e3000720c */ /* 0x000fc40003f05070 */
[----:B------:R-:W-:Y:S01]  /*5b20*/  DADD R14, R26, R10 ;  /* 0x000000001a0e7229 */ /* 0x000fe2000000000a */
[-C--:B------:R-:W-:Y:S02]  /*5b30*/  IADD3 R2, P4, PT, R5, R0.reuse, RZ ;  /* 0x0000000005027210 */ /* 0x080fe40007f9e0ff */
[C---:B------:R-:W-:Y:S01]  /*5b40*/  IADD3 R19, P2, PT, R3.reuse, R0, RZ ;  /* 0x0000000003137210 */ /* 0x040fe20007f5e0ff */
[----:B------:R-:W0:Y:S01]  /*5b50*/  LDS.64 R6, [UR4+0x190] ;  /* 0x00019004ff067984 */ /* 0x000e220008000a00 */
[----:B------:R-:W-:Y:S01]  /*5b60*/  IADD3 R21, P3, PT, R3, R2, RZ ;  /* 0x0000000203157210 */ /* 0x000fe20007f7e0ff */
[----:B------:R-:W-:Y:S01]  /*5b70*/  IMAD.X R5, RZ, RZ, RZ, P4 ;  /* 0x000000ffff057224 */ /* 0x000fe200020e06ff */
[----:B------:R-:W-:Y:S01]  /*5b80*/  ISETP.NE.AND.EX P0, PT, R49, R47, PT, P0 ;  /* 0x0000002f3100720c */ /* 0x000fe20003f05300 */
[----:B------:R-:W-:Y:S02]  /*5b90*/  IMAD.X R0, RZ, RZ, R4, P2 ;  /* 0x000000ffff007224 */ /* 0x000fe400010e0604 */
[----:B------:R-:W-:Y:S01]  /*5ba0*/  IMAD.X R16, R4, 0x1, R5, P3 ;  /* 0x0000000104107824 */ /* 0x000fe200018e0605 */
[----:B------:R-:W-:-:S02]  /*5bb0*/  FSEL R12, R24, R12, P0 ;  /* 0x0000000c180c7208 */ /* 0x000fc40000000000 */
[----:B------:R-:W-:Y:S02]  /*5bc0*/  FSEL R13, R25, R13, P0 ;  /* 0x0000000d190d7208 */ /* 0x000fe40000000000 */
[----:B------:R-:W-:Y:S02]  /*5bd0*/  FSEL R14, R26, R14, P0 ;  /* 0x0000000e1a0e7208 */ /* 0x000fe40000000000 */
[----:B------:R-:W-:Y:S02]  /*5be0*/  FSEL R15, R27, R15, P0 ;  /* 0x0000000f1b0f7208 */ /* 0x000fe40000000000 */
[----:B0-----:R-:W-:-:S04]  /*5bf0*/  ISETP.GE.U32.AND P1, PT, R6, 0x101, PT ;  /* 0x000001010600780c */ /* 0x001fc80003f26070 */
[----:B------:R-:W-:-:S13]  /*5c00*/  ISETP.GE.AND.EX P1, PT, R7, RZ, PT, P1 ;  /* 0x000000ff0700720c */ /* 0x000fda0003f26310 */
[----:B------:R-:W-:Y:S05]  /*5c10*/  @!P1 BRA `(.L_x_999) ;  /* 0x0000000400ac9947 */ /* 0x000fea0003800000 */
[----:B------:R-:W0:Y:S01]  /*5c20*/  LDS.64 R4, [UR4+0x150] ;  /* 0x00015004ff047984 */ /* 0x000e220008000a00 */
[----:B------:R-:W-:Y:S01]  /*5c30*/  BAR.SYNC.DEFER_BLOCKING 0x0 ;  /* 0x0000000000007b1d */ /* 0x000fe20000010000 */
[----:B------:R-:W-:Y:S02]  /*5c40*/  ISETP.NE.U32.AND P0, PT, R50, R48, PT ;  /* 0x000000303200720c */ /* 0x000fe40003f05070 */
[----:B------:R-:W-:Y:S02]  /*5c50*/  ISETP.NE.U32.AND P1, PT, R48, R46, PT ;  /* 0x0000002e3000720c */ /* 0x000fe40003f25070 */
[----:B------:R-:W-:Y:S02]  /*5c60*/  ISETP.NE.U32.AND P2, PT, R46, R44, PT ;  /* 0x0000002c2e00720c */ /* 0x000fe40003f45070 */
[----:B------:R-:W-:Y:S02]  /*5c70*/  ISETP.NE.AND.EX P0, PT, R51, R49, PT, P0 ;  /* 0x000000313300720c */ /* 0x000fe40003f05300 */
[----:B------:R-:W-:-:S02]  /*5c80*/  ISETP.NE.AND.EX P1, PT, R49, R47, PT, P1 ;  /* 0x0000002f3100720c */ /* 0x000fc40003f25310 */
[----:B------:R-:W-:Y:S02]  /*5c90*/  ISETP.NE.AND.EX P2, PT, R47, R45, PT, P2 ;  /* 0x0000002d2f00720c */ /* 0x000fe40003f45320 */
[----:B------:R-:W-:-:S04]  /*5ca0*/  ISETP.GT.U32.AND P3, PT, R6, R17, PT ;  /* 0x000000110600720c */ /* 0x000fc80003f64070 */
[----:B------:R-:W-:-:S03]  /*5cb0*/  ISETP.GT.U32.AND.EX P3, PT, R7, RZ, PT, P3 ;  /* 0x000000ff0700720c */ /* 0x000fc60003f64130 */
[--C-:B0-----:R-:W-:Y:S02]  /*5cc0*/  @P0 IMAD.IADD R3, R3, 0x1, -R4.reuse ;  /* 0x0000000103030824 */ /* 0x101fe400078e0a04 */
[--C-:B------:R-:W-:Y:S02]  /*5cd0*/  @P1 IMAD.IADD R0, R19, 0x1, -R4.reuse ;  /* 0x0000000113001824 */ /* 0x100fe400078e0a04 */
[----:B------:R-:W-:Y:S01]  /*5ce0*/  @P2 IMAD.IADD R2, R21, 0x1, -R4 ;  /* 0x0000000115022824 */ /* 0x000fe200078e0a04 */
[----:B------:R-:W-:Y:S02]  /*5cf0*/  @P0 LEA R3, R3, UR4, 0x5 ;  /* 0x0000000403030c11 */ /* 0x000fe4000f8e28ff */
[----:B------:R-:W-:Y:S02]  /*5d00*/  @P1 LEA R19, R0, UR4, 0x5 ;  /* 0x0000000400131c11 */ /* 0x000fe4000f8e28ff */
[----:B------:R-:W-:Y:S01]  /*5d10*/  @P2 LEA R21, R2, UR4, 0x5 ;  /* 0x0000000402152c11 */ /* 0x000fe2000f8e28ff */
[----:B------:R0:W-:Y:S04]  /*5d20*/  @P0 STS.128 [R3+0x10], R28 ;  /* 0x0000101c03000388 */ /* 0x0001e80000000c00 */
[----:B------:R0:W-:Y:S04]  /*5d30*/  @P0 STS.64 [R3], R50 ;  /* 0x0000003203000388 */ /* 0x0001e80000000a00 */
        /* <DEDUP_REMOVED lines=8> */
[----:B----4-:R-:W-:Y:S01]  /*5dc0*/  IMAD.MOV.U32 R35, RZ, RZ, RZ ;  /* 0x000000ffff237224 */ /* 0x010fe200078e00ff */
[----:B------:R-:W-:Y:S02]  /*5dd0*/  BSSY.RECONVERGENT B0, `(.L_x_1000) ;  /* 0x000002c000007945 */ /* 0x000fe40003800200 */
[----:B0-----:R-:W-:-:S04]  /*5de0*/  LOP3.LUT R3, RZ, R39, RZ, 0x33, !PT ;  /* 0x00000027ff037212 */ /* 0x001fc800078e33ff */
        /* <DEDUP_REMOVED lines=8> */
[----:B-1----:R-:W-:Y:S05]  /*5e70*/  @!P1 BRA `(.L_x_1001) ;  /* 0x0000000000849947 */ /* 0x002fea0003800000 */
[----:B------:R-:W0:Y:S01]  /*5e80*/  LDCU.128 UR12, c[0x0][0x390] ;  /* 0x00007200ff0c77ac */ /* 0x000e220008000c00 */
[----:B------:R-:W-:Y:S01]  /*5e90*/  SHF.R.U64 R20, R20, 0x8, R3 ;  /* 0x0000000814147819 */ /* 0x000fe20000001203 */
[----:B------:R-:W-:Y:S01]  /*5ea0*/  IMAD.MOV.U32 R21, RZ, RZ, RZ ;  /* 0x000000ffff157224 */ /* 0x000fe200078e00ff */
[----:B------:R-:W-:Y:S02]  /*5eb0*/  IADD3 R0, P1, PT, R4, R39, RZ ;  /* 0x0000002704007210 */ /* 0x000fe40007f3e0ff */
[----:B------:R-:W-:Y:S01]  /*5ec0*/  LEA R2, R17, UR4, 0x5 ;  /* 0x0000000411027c11 */ /* 0x000fe2000f8e28ff */
[----:B------:R-:W-:Y:S02]  /*5ed0*/  VIADD R20, R20, 0x1 ;  /* 0x0000000114147836 */ /* 0x000fe40000000000 */
[----:B------:R-:W-:-:S03]  /*5ee0*/  IMAD.X R3, R5, 0x1, R35, P1 ;  /* 0x0000000105037824 */ /* 0x000fc600008e0623 */
[----:B------:R-:W-:-:S04]  /*5ef0*/  LOP3.LUT R20, R20, 0x3, RZ, 0xc0, !PT ;  /* 0x0000000314147812 */ /* 0x000fc800078ec0ff */
[----:B------:R-:W-:Y:S02]  /*5f00*/  LEA R39, P1, R20, R39, 0x8 ;  /* 0x0000002714277211 */ /* 0x000fe400078240ff */
[C---:B0-----:R-:W-:Y:S02]  /*5f10*/  LEA R18, P2, R0.reuse, UR14, 0x4 ;  /* 0x0000000e00127c11 */ /* 0x041fe4000f8420ff */
[C---:B------:R-:W-:Y:S02]  /*5f20*/  LEA R16, P3, R0.reuse, UR12, 0x3 ;  /* 0x0000000c00107c11 */ /* 0x040fe4000f8618ff */
[C-C-:B------:R-:W-:Y:S02]  /*5f30*/  LEA.HI.X R19, R0.reuse, UR15, R3.reuse, 0x4, P2 ;  /* 0x0000000f00137c11 */ /* 0x140fe400090f2403 */
[----:B------:R-:W-:Y:S01]  /*5f40*/  LEA.HI.X R17, R0, UR13, R3, 0x3, P3 ;  /* 0x0000000d00117c11 */ /* 0x000fe200098f1c03 */
[----:B------:R-:W-:Y:S01]  /*5f50*/  VIADD R0, R2, 0x10 ;  /* 0x0000001002007836 */ /* 0x000fe20000000000 */
[----:B------:R-:W-:-:S07]  /*5f60*/  LEA.HI.X R35, R20, R35, R21, 0x8, P1 ;  /* 0x0000002314237211 */ /* 0x000fce00008f4415 */
.L_x_1002:
        /* <DEDUP_REMOVED lines=18> */
.L_x_1001:
[----:B------:R-:W-:Y:S05]  /*6090*/  BSYNC.RECONVERGENT B0 ;  /* 0x0000000000007941 */ /* 0x000fea0003800200 */
.L_x_1000:
[----:B------:R-:W-:Y:S05]  /*60a0*/  @!P0 EXIT ;  /* 0x000000000000894d */ /* 0x000fea0003800000 */
.L_x_1003:
[C---:B------:R-:W-:Y:S02]  /*60b0*/  LEA R0, R39.reuse, UR4, 0x5 ;  /* 0x0000000427007c11 */ /* 0x040fe4000f8e28ff */
[----:B-1----:R-:W-:Y:S01]  /*60c0*/  IADD3 R29, P0, PT, R4, R39, RZ ;  /* 0x00000027041d7210 */ /* 0x002fe20007f1e0ff */
[----:B------:R-:W-:Y:S02]  /*60d0*/  VIADD R39, R39, 0x400 ;  /* 0x0000040027277836 */ /* 0x000fe40000000000 */
[----:B0-----:R-:W0:Y:S01]  /*60e0*/  LDS.64 R2, [R0] ;  /* 0x0000000000027984 */ /* 0x001e220000000a00 */
[----:B------:R-:W-:Y:S01]  /*60f0*/  LEA R34, P1, R29, UR16, 0x3 ;  /* 0x000000101d227c11 */ /* 0x000fe2000f8218ff */
[----:B------:R-:W-:Y:S01]  /*6100*/  IMAD.X R26, R5, 0x1, R35, P0 ;  /* 0x00000001051a7824 */ /* 0x000fe200000e0623 */
[----:B------:R-:W-:Y:S01]  /*6110*/  LEA R36, P2, R29, UR18, 0x4 ;  /* 0x000000121d247c11 */ /* 0x000fe2000f8420ff */
[----:B------:R-:W1:Y:S01]  /*6120*/  LDS.128 R8, [R0+0x10] ;  /* 0x0000100000087984 */ /* 0x000e620000000c00 */
[----:B------:R-:W-:Y:S01]  /*6130*/  IMAD.X R28, RZ, RZ, R5, P0 ;  /* 0x000000ffff1c7224 */ /* 0x000fe200000e0605 */
[----:B------:R-:W-:-:S02]  /*6140*/  ISETP.GT.U32.AND P0, PT, R6, R39, PT ;  /* 0x000000270600720c */ /* 0x000fc40003f04070 */
[----:B------:R-:W2:Y:S01]  /*6150*/  LDS.64 R24, [R0+0x2000] ;  /* 0x0020000000187984 */ /* 0x000ea20000000a00 */
[C-C-:B------:R-:W-:Y:S02]  /*6160*/  LEA.HI.X R35, R29.reuse, UR17, R26.reuse, 0x3, P1 ;  /* 0x000000111d237c11 */ /* 0x140fe400088f1c1a */
[C---:B------:R-:W-:Y:S01]  /*6170*/  LEA.HI.X R37, R29.reuse, UR19, R26, 0x4, P2 ;  /* 0x000000131d257c11 */ /* 0x040fe200090f241a */
[----:B------:R-:W3:Y:S01]  /*6180*/  LDS.128 R12, [R0+0x2010] ;  /* 0x00201000000c7984 */ /* 0x000ee20000000c00 */
[C---:B------:R-:W-:Y:S01]  /*6190*/  LEA.HI.X R27, R29.reuse, UR17, R28, 0x3, P1 ;  /* 0x000000111d1b7c11 */ /* 0x040fe200088f1c1c */
[----:B------:R-:W-:Y:S01]  /*61a0*/  IMAD.MOV.U32 R26, RZ, RZ, R34 ;  /* 0x000000ffff1a7224 */ /* 0x000fe200078e0022 */
[----:B------:R-:W-:Y:S01]  /*61b0*/  LEA.HI.X R29, R29, UR19, R28, 0x4, P2 ;  /* 0x000000131d1d7c11 */ /* 0x000fe200090f241c */
[----:B------:R-:W4:Y:S01]  /*61c0*/  LDS.64 R30, [R0+0x4000] ;  /* 0x00400000001e7984 */ /* 0x000f220000000a00 */
[----:B------:R-:W-:Y:S01]  /*61d0*/  IMAD.MOV.U32 R28, RZ, RZ, R36 ;  /* 0x000000ffff1c7224 */ /* 0x000fe200078e0024 */
[----:B------:R-:W-:-:S02]  /*61e0*/  ISETP.GT.U32.AND.EX P0, PT, R7, RZ, PT, P0 ;  /* 0x000000ff0700720c */ /* 0x000fc40003f04100 */
[----:B------:R-:W5:Y:S04]  /*61f0*/  LDS.128 R16, [R0+0x4010] ;  /* 0x0040100000107984 */ /* 0x000f680000000c00 */
[----:B------:R-:W5:Y:S04]  /*6200*/  LDS.64 R32, [R0+0x6000] ;  /* 0x0060000000207984 */ /* 0x000f680000000a00 */
[----:B------:R-:W5:Y:S04]  /*6210*/  LDS.128 R20, [R0+0x6010] ;  /* 0x0060100000147984 */ /* 0x000f680000000c00 */
[----:B0-----:R0:W-:Y:S04]  /*6220*/  STG.E.64 desc[UR8][R34.64], R2 ;  /* 0x0000000222007986 */ /* 0x0011e8000c101b08 */
        /* <DEDUP_REMOVED lines=10> */
.L_x_999:
[----:B------:R-:W-:Y:S01]  /*62d0*/  ISETP.NE.U32.AND P1, PT, R50, R48, PT ;  /* 0x000000303200720c */ /* 0x000fe20003f25070 */
[----:B------:R-:W-:Y:S01]  /*62e0*/  BSSY.RECONVERGENT B0, `(.L_x_1004) ;  /* 0x000000e000007945 */ /* 0x000fe20003800200 */
[----:B------:R-:W-:Y:S02]  /*62f0*/  ISETP.NE.U32.AND P0, PT, R46, R44, PT ;  /* 0x0000002c2e00720c */ /* 0x000fe40003f05070 */
[----:B------:R-:W-:Y:S02]  /*6300*/  ISETP.NE.AND.EX P1, PT, R51, R49, PT, P1 ;  /* 0x000000313300720c */ /* 0x000fe40003f25310 */
        /* <DEDUP_REMOVED lines=11> */
.L_x_1005:
[----:B------:R-:W-:Y:S05]  /*63c0*/  BSYNC.RECONVERGENT B0 ;  /* 0x0000000000007941 */ /* 0x000fea0003800200 */
.L_x_1004:
        /* <DEDUP_REMOVED lines=9> */
.L_x_1007:
[----:B------:R-:W-:Y:S05]  /*6460*/  BSYNC.RECONVERGENT B0 ;  /* 0x0000000000007941 */ /* 0x000fea0003800200 */
.L_x_1006:
        /* <DEDUP_REMOVED lines=9> */
.L_x_898:
[----:B------:R-:W-:-:S04]  /*6500*/  ISETP.GE.U32.AND P0, PT, R28, 0x1, PT ;  /* 0x000000011c00780c */ /* 0x000fc80003f06070 */
[----:B------:R-:W-:-:S13]  /*6510*/  ISETP.GE.AND.EX P0, PT, R7, RZ, PT, P0 ;  /* 0x000000ff0700720c */ /* 0x000fda0003f06300 */
[----:B------:R-:W-:Y:S05]  /*6520*/  @!P0 EXIT ;  /* 0x000000000000894d */ /* 0x000fea0003800000 */
[----:B------:R-:W-:-:S13]  /*6530*/  ISETP.NE.AND P0, PT, R0, RZ, PT ;  /* 0x000000ff0000720c */ /* 0x000fda0003f05270 */
[----:B------:R-:W-:Y:S05]  /*6540*/  @P0 BRA `(.L_x_1008) ;  /* 0x0000002000d40947 */ /* 0x000fea0003800000 */
[----:B------:R-:W0:Y:S08]  /*6550*/  LDC.64 R4, c[0x0][0x380] ;  /* 0x0000e000ff047b82 */ /* 0x000e300000000a00 */
[----:B------:R-:W1:Y:S01]  /*6560*/  LDC.64 R20, c[0x0][0x388] ;  /* 0x0000e200ff147b82 */ /* 0x000e620000000a00 */
[----:B0-----:R-:W-:-:S05]  /*6570*/  IMAD.WIDE.U32 R4, RZ, 0x1800, R4 ;  /* 0x00001800ff047825 */ /* 0x001fca00078e0004 */
[----:B------:R0:W2:Y:S01]  /*6580*/  LDG.E.64.CONSTANT R12, desc[UR8][R4.64] ;  /* 0x00000008040c7981 */ /* 0x0000a2000c1e9b00 */
[----:B-1----:R-:W-:-:S05]  /*6590*/  IMAD.WIDE.U32 R20, RZ, 0x3000, R20 ;  /* 0x00003000ff147825 */ /* 0x002fca00078e0014 */
[----:B------:R-:W3:Y:S01]  /*65a0*/  LDG.E.128.CONSTANT R16, desc[UR8][R20.64] ;  /* 0x0000000814107981 */ /* 0x000ee2000c1e9d00 */
[----:B------:R-:W1:Y:S02]  /*65b0*/  S2R R0, SR_TID.X ;  /* 0x0000000000007919 */ /* 0x000e640000002100 */
[C---:B-1----:R-:W-:Y:S02]  /*65c0*/  LOP3.LUT R6, R0.reuse, 0x1f, RZ, 0xc0, !PT ;  /* 0x0000001f00067812 */ /* 0x042fe400078ec0ff */
[----:B------:R-:W-:-:S05]  /*65d0*/  LOP3.LUT R9, R0, 0x3e0, RZ, 0xc0, !PT ;  /* 0x000003e000097812 */ /* 0x000fca00078ec0ff */
[----:B------:R-:W-:-:S04]  /*65e0*/  IMAD R23, R9, 0x3, R6 ;  /* 0x0000000309177824 */ /* 0x000fc800078e0206 */
[C---:B------:R-:W-:Y:S01]  /*65f0*/  VIADD R6, R23.reuse, 0x20 ;  /* 0x0000002017067836 */ /* 0x040fe20000000000 */
[C---:B------:R-:W-:Y:S01]  /*6600*/  ISETP.GE.AND P0, PT, R23.reuse, UR4, PT ;  /* 0x0000000417007c0c */ /* 0x040fe2000bf06270 */
[C---:B------:R-:W-:Y:S01]  /*6610*/  VIADD R9, R23.reuse, 0x40 ;  /* 0x0000004017097836 */ /* 0x040fe20000000000 */
[----:B------:R-:W-:Y:S02]  /*6620*/  LEA R8, P3, R23, R4, 0x3 ;  /* 0x0000000417087211 */ /* 0x000fe400078618ff */
[----:B------:R-:W-:Y:S02]  /*6630*/  ISETP.GE.AND P1, PT, R6, UR4, PT ;  /* 0x0000000406007c0c */ /* 0x000fe4000bf26270 */
[----:B------:R-:W-:Y:S01]  /*6640*/  ISETP.GE.AND P2, PT, R9, UR4, PT ;  /* 0x0000000409007c0c */ /* 0x000fe2000bf46270 */
[----:B------:R-:W-:Y:S01]  /*6650*/  IMAD.X R9, RZ, RZ, R5, P3 ;  /* 0x000000ffff097224 */ /* 0x000fe200018e0605 */
[----:B0-----:R-:W-:-:S05]  /*6660*/  LEA R4, P3, R23, R20, 0x4 ;  /* 0x0000001417047211 */ /* 0x001fca00078620ff */
[----:B------:R-:W-:Y:S02]  /*6670*/  IMAD.X R5, RZ, RZ, R21, P3 ;  /* 0x000000ffff057224 */ /* 0x000fe400018e0615 */
[----:B--2---:R-:W-:Y:S02]  /*6680*/  IMAD.MOV.U32 R10, RZ, RZ, R12 ;  /* 0x000000ffff0a7224 */ /* 0x004fe400078e000c */
[----:B------:R-:W-:Y:S02]  /*6690*/  IMAD.MOV.U32 R11, RZ, RZ, R13 ;  /* 0x000000ffff0b7224 */ /* 0x000fe400078e000d */
[----:B------:R-:W-:Y:S01]  /*66a0*/  IMAD.MOV.U32 R14, RZ, RZ, R10 ;  /* 0x000000ffff0e7224 */ /* 0x000fe200078e000a */
[----:B------:R-:W2:Y:S01]  /*66b0*/  @!P0 LDG.E.64.CONSTANT R12, desc[UR8][R8.64] ;  /* 0x00000008080c8981 */ /* 0x000ea2000c1e9b00 */
[----:B------:R-:W-:-:S03]  /*66c0*/  IMAD.MOV.U32 R15, RZ, RZ, R11 ;  /* 0x000000ffff0f7224 */ /* 0x000fc600078e000b */
[----:B------:R-:W4:Y:S04]  /*66d0*/  @!P2 LDG.E.64.CONSTANT R10, desc[UR8][R8.64+0x200] ;  /* 0x00020008080aa981 */ /* 0x000f28000c1e9b00 */
[----:B------:R0:W5:Y:S01]  /*66e0*/  @!P1 LDG.E.64.CONSTANT R14, desc[UR8][R8.64+0x100] ;  /* 0x00010008080e9981 */ /* 0x000162000c1e9b00 */
[----:B---3--:R-:W-:Y:S02]  /*66f0*/  IMAD.MOV.U32 R24, RZ, RZ, R16 ;  /* 0x000000ffff187224 */ /* 0x008fe400078e0010 */
[----:B------:R-:W-:Y:S02]  /*6700*/  IMAD.MOV.U32 R25, RZ, RZ, R17 ;  /* 0x000000ffff197224 */ /* 0x000fe400078e0011 */
[----:B------:R-:W-:Y:S02]  /*6710*/  IMAD.MOV.U32 R26, RZ, RZ, R18 ;  /* 0x000000ffff1a7224 */ /* 0x000fe400078e0012 */
[----:B------:R-:W-:-:S02]  /*6720*/  IMAD.MOV.U32 R27, RZ, RZ, R19 ;  /* 0x000000ffff1b7224 */ /* 0x000fc400078e0013 */
[----:B------:R-:W-:Y:S01]  /*6730*/  IMAD.MOV.U32 R32, RZ, RZ, R24 ;  /* 0x000000ffff207224 */ /* 0x000fe200078e0018 */
[----:B------:R-:W3:Y:S01]  /*6740*/  @!P0 LDG.E.128.CONSTANT R16, desc[UR8][R4.64] ;  /* 0x0000000804108981 */ /* 0x000ee2000c1e9d00 */
[----:B------:R-:W-:Y:S02]  /*6750*/  IMAD.MOV.U32 R33, RZ, RZ, R25 ;  /* 0x000000ffff217224 */ /* 0x000fe400078e0019 */
[----:B------:R-:W-:Y:S02]  /*6760*/  IMAD.MOV.U32 R34, RZ, RZ, R26 ;  /* 0x000000ffff227224 */ /* 0x000fe400078e001a */
[----:B------:R-:W-:Y:S02]  /*6770*/  IMAD.MOV.U32 R35, RZ, RZ, R27 ;  /* 0x000000ffff237224 */ /* 0x000fe400078e001b */
[----:B------:R-:W3:Y:S04]  /*6780*/  @!P2 LDG.E.128.CONSTANT R24, desc[UR8][R4.64+0x400] ;  /* 0x000400080418a981 */ /* 0x000ee8000c1e9d00 */
[----:B------:R1:W3:Y:S01]  /*6790*/  @!P1 LDG.E.128.CONSTANT R32, desc[UR8][R4.64+0x200] ;  /* 0x0002000804209981 */ /* 0x0002e2000c1e9d00 */
[----:B------:R-:W0:Y:S01]  /*67a0*/  S2R R6, SR_LANEID ;  /* 0x0000000000067919 */ /* 0x000e220000000000 */
[----:B------:R-:W1:Y:S01]  /*67b0*/  S2UR UR5, SR_CgaCtaId ;  /* 0x00000000000579c3 */ /* 0x000e620000008800 */
[----:B------:R-:W-:Y:S01]  /*67c0*/  SHF.R.U32.HI R49, RZ, 0x5, R0 ;  /* 0x00000005ff317819 */ /* 0x000fe20000011600 */
[----:B------:R-:W-:-:S02]  /*67d0*/  UMOV UR4, 0x400 ;  /* 0x0000040000047882 */ /* 0x000fc40000000000 */
[----:B-1----:R-:W-:Y:S02]  /*67e0*/  ULEA UR4, UR5, UR4, 0x18 ;  /* 0x0000000405047291 */ /* 0x002fe4000f8ec0ff */
[----:B0-----:R-:W-:-:S05]  /*67f0*/  IMAD R9, R49, 0x60, R6 ;  /* 0x0000006031097824 */ /* 0x001fca00078e0206 */
[----:B------:R-:W-:-:S05]  /*6800*/  LEA R21, R9, UR4, 0x3 ;  /* 0x0000000409157c11 */ /* 0x000fca000f8e18ff */
[C---:B------:R-:W-:Y:S02]  /*6810*/  IMAD R38, R6.reuse, 0x10, R21 ;  /* 0x0000001006267824 */ /* 0x040fe400078e0215 */
[----:B------:R-:W-:Y:S02]  /*6820*/  IMAD R23, R6, 0x2, R9 ;  /* 0x0000000206177824 */ /* 0x000fe400078e0209 */
[----:B------:R-:W-:Y:S02]  /*6830*/  IMAD R41, R9, 0x8, R21 ;  /* 0x0000000809297824 */ /* 0x000fe400078e0215 */
[----:B------:R-:W-:Y:S01]  /*6840*/  IMAD R40, R23, 0x8, R38 ;  /* 0x0000000817287824 */ /* 0x000fe200078e0226 */
[C---:B------:R-:W-:Y:S02]  /*6850*/  LEA R43, R0.reuse, UR4, 0x3 ;  /* 0x00000004002b7c11 */ /* 0x040fe4000f8e18ff */
[C---:B------:R-:W-:Y:S01]  /*6860*/  ISETP.NE.AND P3, PT, R0.reuse, RZ, PT ;  /* 0x000000ff0000720c */ /* 0x040fe20003f65270 */
[----:B------:R-:W-:-:S04]  /*6870*/  IMAD R29, R0, 0x3, RZ ;  /* 0x00000003001d7824 */ /* 0x000fc800078e02ff */
[----:B------:R-:W-:-:S05]  /*6880*/  VIADD R39, R29, 0x1 ;  /* 0x000000011d277836 */ /* 0x000fca0000000000 */
[C---:B------:R-:W-:Y:S02]  /*6890*/  ISETP.EQ.U32.AND P1, PT, R28.reuse, R39, PT ;  /* 0x000000271c00720c */ /* 0x040fe40003f22070 */
[----:B------:R-:W-:-:S04]  /*68a0*/  ISETP.NE.U32.AND P4, PT, R28, R29, PT ;  /* 0x0000001d1c00720c */ /* 0x000fc80003f85070 */
[----:B------:R-:W-:Y:S01]  /*68b0*/  ISETP.NE.AND.EX P4, PT, R7, RZ, PT, P4 ;  /* 0x000000ff0700720c */ /* 0x000fe20003f85340 */
[----:B--2---:R-:W-:Y:S04]  /*68c0*/  STS.64 [R21], R12 ;  /* 0x0000000c15007388 */ /* 0x004fe80000000a00 */
[----:B----4-:R-:W-:Y:S04]  /*68d0*/  STS.64 [R21+0x200], R10 ;  /* 0x0002000a15007388 */ /* 0x010fe80000000a00 */
[----:B-----5:R-:W-:Y:S01]  /*68e0*/  STS.64 [R21+0x100], R14 ;  /* 0x0001000e15007388 */ /* 0x020fe20000000a00 */
[----:B------:R-:W-:-:S03]  /*68f0*/  NOP ;  /* 0x0000000000007918 */ /* 0x000fc60000000000 */
[----:B------:R-:W-:Y:S04]  /*6900*/  LDS.64 R36, [R38] ;  /* 0x0000000026247984 */ /* 0x000fe80000000a00 */
[----:B------:R-:W-:Y:S04]  /*6910*/  LDS.64 R30, [R38+0x8] ;  /* 0x00000800261e7984 */ /* 0x000fe80000000a00 */
[----:B------:R-:W0:Y:S01]  /*6920*/  LDS.64 R4, [R38+0x10] ;  /* 0x0000100026047984 */ /* 0x000e220000000a00 */
[----:B------:R-:W-:Y:S06]  /*6930*/  BAR.SYNC.DEFER_BLOCKING 0x0 ;  /* 0x0000000000007b1d */ /* 0x000fec0000010000 */
[----:B---3--:R-:W-:Y:S04]  /*6940*/  STS.128 [R41+0x200], R32 ;  /* 0x0002002029007388 */ /* 0x008fe80000000c00 */
[----:B------:R-:W-:Y:S04]  /*6950*/  STS.128 [R41], R16 ;  /* 0x0000001029007388 */ /* 0x000fe80000000c00 */
[----:B------:R-:W-:Y:S01]  /*6960*/  STS.128 [R41+0x400], R24 ;  /* 0x0004001829007388 */ /* 0x000fe20000000c00 */
[----:B------:R-:W-:-:S03]  /*6970*/  NOP ;  /* 0x0000000000007918 */ /* 0x000fc60000000000 */
[----:B------:R-:W-:Y:S04]  /*6980*/  LDS.128 R8, [R40] ;  /* 0x0000000028087984 */ /* 0x000fe80000000c00 */
[----:B------:R-:W1:Y:S04]  /*6990*/  LDS.128 R12, [R40+0x10] ;  /* 0x00001000280c7984 */ /* 0x000e680000000c00 */
[----:B------:R-:W2:Y:S01]  /*69a0*/  LDS.128 R20, [R40+0x20] ;  /* 0x0000200028147984 */ /* 0x000ea20000000c00 */
[----:B------:R-:W-:Y:S06]  /*69b0*/  BAR.SYNC.DEFER_BLOCKING 0x0 ;  /* 0x0000000000007b1d */ /* 0x000fec0000010000 */
[----:B0-----:R-:W-:Y:S02]  /*69c0*/  STS.64 [R43+0x9b0], R4 ;  /* 0x0009b0042b007388 */ /* 0x001fe40000000a00 */
[----:B------:R-:W-:Y:S01]  /*69d0*/  BAR.SYNC.DEFER_BLOCKING 0x0 ;  /* 0x0000000000007b1d */ /* 0x000fe20000010000 */
[----:B------:R-:W-:-:S05]  /*69e0*/  ISETP.NE.U32.AND P0, PT, R36, R30, PT ;  /* 0x0000001e2400720c */ /* 0x000fca0003f05070 */
[----:B-1----:R-:W-:Y:S01]  /*69f0*/  DADD R18, R14, R10 ;  /* 0x000000000e127229 */ /* 0x002fe2000000000a */
[----:B------:R-:W-:Y:S01]  /*6a00*/  ISETP.NE.AND.EX P0, PT, R37, R31, PT, P0 ;  /* 0x0000001f2500720c */ /* 0x000fe20003f05300 */
[----:B------:R-:W-:-:S03]  /*6a10*/  DADD R16, R12, R8 ;  /* 0x000000000c107229 */ /* 0x000fc60000000008 */
[----:B------:R-:W-:Y:S01]  /*6a20*/  ISETP.EQ.OR.EX P0, PT, R7, RZ, P0, P1 ;  /* 0x000000ff0700720c */ /* 0x000fe20000702710 */
[----:B------:R-:W0:Y:S04]  /*6a30*/  @P3 LDS.64 R2, [R43+0x9a8] ;  /* 0x0009a8002b023984 */ /* 0x000e280000000a00 */
[----:B------:R-:W-:Y:S02]  /*6a40*/  FSEL R18, R14, R18, P0 ;  /* 0x000000120e127208 */ /* 0x000fe40000000000 */
[----:B------:R-:W-:Y:S01]  /*6a50*/  FSEL R19, R15, R19, P0 ;  /* 0x000000130f137208 */ /* 0x000fe20000000000 */
[----:B------:R-:W-:Y:S01]  /*6a60*/  VIADD R25, R29, 0x2 ;  /* 0x000000021d197836 */ /* 0x000fe20000000000 */
[----:B------:R-:W-:Y:S02]  /*6a70*/  ISETP.NE.U32.AND P1, PT, R30, R4, PT ;  /* 0x000000041e00720c */ /* 0x000fe40003f25070 */
[----:B------:R-:W-:-:S02]  /*6a80*/  FSEL R16, R12, R16, P0 ;  /* 0x000000100c107208 */ /* 0x000fc40000000000 */
[----:B------:R-:W-:Y:S01]  /*6a90*/  FSEL R17, R13, R17, P0 ;  /* 0x000000110d117208 */ /* 0x000fe20000000000 */
[----:B--2---:R-:W-:Y:S01]  /*6aa0*/  DADD R18, R22, R18 ;  /* 0x0000000016127229 */ /* 0x004fe20000000012 */
[----:B------:R-:W-:Y:S02]  /*6ab0*/  ISETP.EQ.U32.AND P2, PT, R28, R25, PT ;  /* 0x000000191c00720c */ /* 0x000fe40003f42070 */
[----:B------:R-:W-:Y:S02]  /*6ac0*/  ISETP.NE.AND.EX P1, PT, R31, R5, PT, P1 ;  /* 0x000000051f00720c */ /* 0x000fe40003f25310 */
[----:B------:R-:W-:Y:S02]  /*6ad0*/  DADD R16, R20, R16 ;  /* 0x0000000014107229 */ /* 0x000fe40000000010 */
[----:B------:R-:W-:-:S04]  /*6ae0*/  ISETP.EQ.OR.EX P1, PT, R7, RZ, P1, P2 ;  /* 0x000000ff0700720c */ /* 0x000fc80000f22720 */
[----:B------:R-:W-:Y:S02]  /*6af0*/  FSEL R46, R22, R18, P1 ;  /* 0x00000012162e7208 */ /* 0x000fe40000800000 */
[----:B------:R-:W-:Y:S02]  /*6b00*/  FSEL R63, R23, R19, P1 ;  /* 0x00000013173f7208 */ /* 0x000fe40000800000 */
[----:B------:R-:W-:Y:S01]  /*6b10*/  FSEL R44, R20, R16, P1 ;  /* 0x00000010142c7208 */ /* 0x000fe20000800000 */
[----:B------:R-:W-:Y:S01]  /*6b20*/  SHFL.UP PT, R18, R46, 0x1, RZ ;  /* 0x042000002e127989 */ /* 0x000fe200000e00ff */
[----:B------:R-:W-:-:S03]  /*6b30*/  FSEL R45, R21, R17, P1 ;  /* 0x00000011152d7208 */ /* 0x000fc60000800000 */
[----:B------:R-:W1:Y:S04]  /*6b40*/  SHFL.UP PT, R19, R63, 0x1, RZ ;  /* 0x042000003f137989 */ /* 0x000e6800000e00ff */
[----:B------:R-:W-:Y:S04]  /*6b50*/  SHFL.UP PT, R16, R44, 0x1, RZ ;  /* 0x042000002c107989 */ /* 0x000fe800000e00ff */
[----:B------:R-:W2:Y:S01]  /*6b60*/  SHFL.UP PT, R17, R45, 0x1, RZ ;  /* 0x042000002d117989 */ /* 0x000ea200000e00ff */
[----:B0-----:R-:W-:Y:S01]  /*6b70*/  @P3 ISETP.NE.U32.AND P2, PT, R2, R36, PT ;  /* 0x000000240200320c */ /* 0x001fe20003f45070 */
[----:B------:R-:W-:-:S03]  /*6b80*/  IMAD.MOV.U32 R20, RZ, RZ, 0x1 ;  /* 0x00000001ff147424 */ /* 0x000fc600078e00ff */
[----:B------:R-:W-:Y:S01]  /*6b90*/  @P3 ISETP.NE.AND.EX P2, PT, R3, R37, PT, P2 ;  /* 0x000000250300320c */ /* 0x000fe20003f45320 */
[----:B------:R-:W-:Y:S01]  /*6ba0*/  IMAD.MOV.U32 R43, RZ, RZ, RZ ;  /* 0x000000ffff2b7224 */ /* 0x000fe200078e00ff */
[----:B------:R-:W-:Y:S02]  /*6bb0*/  SEL R29, RZ, 0x1, P4 ;  /* 0x00000001ff1d7807 */ /* 0x000fe40002000000 */
[----:B------:R-:W-:Y:S01]  /*6bc0*/  @P3 SEL R20, RZ, 0x1, !P2 ;  /* 0x00000001ff143807 */ /* 0x000fe20005000000 */
[----:B------:R-:W-:Y:S01]  /*6bd0*/  IMAD.MOV.U32 R47, RZ, RZ, R63 ;  /* 0x000000ffff2f7224 */ /* 0x000fe200078e003f */
[----:B------:R-:W-:Y:S02]  /*6be0*/  SEL R43, R43, RZ, P4 ;  /* 0x000000ff2b2b7207 */ /* 0x000fe40002000000 */
[----:B------:R-:W-:Y:S02]  /*6bf0*/  @P3 SEL R29, R29, R20, !P4 ;  /* 0x000000141d1d3207 */ /* 0x000fe40006000000 */
[----:B------:R-:W-:-:S02]  /*6c00*/  SEL R42, RZ, 0x1, !P0 ;  /* 0x00000001ff2a7807 */ /* 0x000fc40004000000 */
[----:B------:R-:W-:Y:S02]  /*6c10*/  SEL R39, RZ, 0x1, !P1 ;  /* 0x00000001ff277807 */ /* 0x000fe40004800000 */
[----:B------:R-:W-:Y:S02]  /*6c20*/  ISETP.GE.AND P4, PT, R6, 0x1, PT ;  /* 0x000000010600780c */ /* 0x000fe40003f86270 */
[----:B------:R-:W-:Y:S02]  /*6c30*/  IADD3 R39, P5, P6, R39, R29, R42 ;  /* 0x0000001d27277210 */ /* 0x000fe40007ebe02a */
[----:B------:R-:W-:Y:S01]  /*6c40*/  SEL R43, R43, RZ, P3 ;  /* 0x000000ff2b2b7207 */ /* 0x000fe20001800000 */
[----:B-1----:R-:W-:Y:S01]  /*6c50*/  DADD R18, R18, R46 ;  /* 0x0000000012127229 */ /* 0x002fe2000000002e */
[----:B------:R-:W-:Y:S01]  /*6c60*/  ISETP.NE.U32.AND P2, PT, R39, RZ, PT ;  /* 0x000000ff2700720c */ /* 0x000fe20003f45070 */
[----:B------:R-:W0:Y:S01]  /*6c70*/  SHFL.UP PT, R20, R39, 0x1, RZ ;  /* 0x0420000027147989 */ /* 0x000e2200000e00ff */
[----:B------:R-:W-:Y:S01]  /*6c80*/  IADD3.X R22, PT, PT, RZ, R43, RZ, P5, P6 ;  /* 0x0000002bff167210 */ /* 0x000fe20002fec4ff */
[----:B--2---:R-:W-:-:S03]  /*6c90*/  DADD R16, R16, R44 ;  /* 0x0000000010107229 */ /* 0x004fc6000000002c */
        /* <DEDUP_REMOVED lines=8> */
[----:B------:R-:W-:Y:S04]  /*6d20*/  SHFL.UP PT, R16, R44, 0x2, RZ ;  /* 0x044000002c107989 */ /* 0x000fe800000e00ff */
[----:B------:R-:W3:Y:S01]  /*6d30*/  SHFL.UP PT, R17, R45, 0x2, RZ ;  /* 0x044000002d117989 */ /* 0x000ee200000e00ff */
[----:B0-----:R-:W-:Y:S02]  /*6d40*/  SEL R20, R20, RZ, P4 ;  /* 0x000000ff14147207 */ /* 0x001fe40002000000 */
[----:B-1----:R-:W-:-:S02]  /*6d50*/  SEL R21, R21, RZ, P4 ;  /* 0x000000ff15157207 */ /* 0x002fc40002000000 */
[----:B------:R-:W-:Y:S01]  /*6d60*/  IADD3 R39, P2, PT, R20, R39, RZ ;  /* 0x0000002714277210 */ /* 0x000fe20007f5e0ff */
[----:B------:R-:W-:Y:S01]  /*6d70*/  IMAD.MOV.U32 R47, RZ, RZ, R63 ;  /* 0x000000ffff2f7224 */ /* 0x000fe200078e003f */
[----:B------:R-:W-:-:S03]  /*6d80*/  ISETP.GE.AND P4, PT, R6, 0x2, PT ;  /* 0x000000020600780c */ /* 0x000fc60003f86270 */
[----:B------:R-:W-:Y:S01]  /*6d90*/  IMAD.X R22, R21, 0x1, R22, P2 ;  /* 0x0000000115167824 */ /* 0x000fe200010e0616 */
[----:B------:R-:W0:Y:S01]  /*6da0*/  SHFL.UP PT, R20, R39, 0x2, RZ ;  /* 0x0440000027147989 */ /* 0x000e2200000e00ff */
[----:B------:R-:W-:Y:S01]  /*6db0*/  ISETP.NE.U32.AND P2, PT, R39, RZ, PT ;  /* 0x000000ff2700720c */ /* 0x000fe20003f45070 */
[----:B--2---:R-:W-:Y:S02]  /*6dc0*/  DADD R18, R18, R46 ;  /* 0x0000000012127229 */ /* 0x004fe4000000002e */
[----:B------:R-:W1:Y:S01]  /*6dd0*/  SHFL.UP PT, R21, R22, 0x2, RZ ;  /* 0x0440000016157989 */ /* 0x000e6200000e00ff */
[----:B------:R-:W-:Y:S01]  /*6de0*/  ISETP.NE.AND.EX P2, PT, R22, RZ, PT, P2 ;  /* 0x000000ff1600720c */ /* 0x000fe20003f45320 */
[----:B---3--:R-:W-:-:S06]  /*6df0*/  DADD R16, R16, R44 ;  /* 0x0000000010107229 */ /* 0x008fcc000000002c */
[----:B------:R-:W-:Y:S02]  /*6e00*/  @P4 FSEL R46, R18, R46, !P2 ;  /* 0x0000002e122e4208 */ /* 0x000fe40005000000 */
[----:B------:R-:W-:-:S03]  /*6e10*/  @P4 FSEL R63, R19, R63, !P2 ;  /* 0x0000003f133f4208 */ /* 0x000fc60005000000 */
[----:B------:R-:W-:Y:S01]  /*6e20*/  SHFL.UP PT, R18, R46, 0x4, RZ ;  /* 0x048000002e127989 */ /* 0x000fe200000e00ff */
[----:B------:R-:W-:-:S03]  /*6e30*/  @P4 FSEL R44, R16, R44, !P2 ;  /* 0x0000002c102c4208 */ /* 0x000fc60005000000 */
[----:B------:R-:W2:Y:S01]  /*6e40*/  SHFL.UP PT, R19, R63, 0x4, RZ ;  /* 0x048000003f137989 */ /* 0x000ea200000e00ff */
[----:B------:R-:W-:Y:S02]  /*6e50*/  @P4 FSEL R45, R17, R45, !P2 ;  /* 0x0000002d112d4208 */ /* 0x000fe40005000000 */
[----:B0-----:R-:W-:Y:S01]  /*6e60*/  SEL R20, R20, RZ, P4 ;  /* 0x000000ff14147207 */ /* 0x001fe20002000000 */
[----:B------:R-:W-:Y:S04]  /*6e70*/  SHFL.UP PT, R16, R44, 0x4, RZ ;  /* 0x048000002c107989 */ /* 0x000fe800000e00ff */
[----:B------:R-:W0:Y:S01]  /*6e80*/  SHFL.UP PT, R17, R45, 0x4, RZ ;  /* 0x048000002d117989 */ /* 0x000e2200000e00ff */
[----:B------:R-:W-:Y:S02]  /*6e90*/  IADD3 R39, P2, PT, R20, R39, RZ ;  /* 0x0000002714277210 */ /* 0x000fe40007f5e0ff */
[----:B-1----:R-:W-:Y:S01]  /*6ea0*/  SEL R21, R21, RZ, P4 ;  /* 0x000000ff15157207 */ /* 0x002fe20002000000 */
[----:B------:R-:W-:-:S02]  /*6eb0*/  IMAD.MOV.U32 R47, RZ, RZ, R63 ;  /* 0x000000ffff2f7224 */ /* 0x000fc400078e003f */
[----:B------:R-:W1:Y:S02]  /*6ec0*/  SHFL.UP PT, R20, R39, 0x4, RZ ;  /* 0x0480000027147989 */ /* 0x000e6400000e00ff */
[----:B------:R-:W-:Y:S01]  /*6ed0*/  IMAD.X R22, R21, 0x1, R22, P2 ;  /* 0x0000000115167824 */ /* 0x000fe200010e0616 */
[----:B------:R-:W-:-:S04]  /*6ee0*/  ISETP.GE.AND P4, PT, R6, 0x4, PT ;  /* 0x000000040600780c */ /* 0x000fc80003f86270 */
[----:B------:R-:W3:Y:S01]  /*6ef0*/  SHFL.UP PT, R21, R22, 0x4, RZ ;  /* 0x0480000016157989 */ /* 0x000ee200000e00ff */
[----:B------:R-:W-:Y:S01]  /*6f00*/  ISETP.NE.U32.AND P2, PT, R39, RZ, PT ;  /* 0x000000ff2700720c */ /* 0x000fe20003f45070 */
[----:B--2---:R-:W-:-:S03]  /*6f10*/  DADD R18, R18, R46 ;  /* 0x0000000012127229 */ /* 0x004fc6000000002e */
[----:B------:R-:W-:Y:S01]  /*6f20*/  ISETP.NE.AND.EX P2, PT, R22, RZ, PT, P2 ;  /* 0x000000ff1600720c */ /* 0x000fe20003f45320 */
[----:B0-----:R-:W-:-:S06]  /*6f30*/  DADD R16, R16, R44 ;  /* 0x0000000010107229 */ /* 0x001fcc000000002c */
[----:B------:R-:W-:Y:S02]  /*6f40*/  @P4 FSEL R46, R18, R46, !P2 ;  /* 0x0000002e122e4208 */ /* 0x000fe40005000000 */
[----:B------:R-:W-:Y:S02]  /*6f50*/  @P4 FSEL R63, R19, R63, !P2 ;  /* 0x0000003f133f4208 */ /* 0x000fe40005000000 */
[----:B-1----:R-:W-:Y:S01]  /*6f60*/  SEL R20, R20, RZ, P4 ;  /* 0x000000ff14147207 */ /* 0x002fe20002000000 */
[----:B------:R-:W-:Y:S01]  /*6f70*/  SHFL.UP PT, R18, R46, 0x8, RZ ;  /* 0x050000002e127989 */ /* 0x000fe200000e00ff */
[----:B------:R-:W-:-:S03]  /*6f80*/  @P4 FSEL R44, R16, R44, !P2 ;  /* 0x0000002c102c4208 */ /* 0x000fc60005000000 */
[----:B------:R-:W0:Y:S01]  /*6f90*/  SHFL.UP PT, R19, R63, 0x8, RZ ;  /* 0x050000003f137989 */ /* 0x000e2200000e00ff */
[----:B------:R-:W-:Y:S02]  /*6fa0*/  @P4 FSEL R45, R17, R45, !P2 ;  /* 0x0000002d112d4208 */ /* 0x000fe40005000000 */
[----:B------:R-:W-:Y:S01]  /*6fb0*/  IADD3 R39, P2, PT, R20, R39, RZ ;  /* 0x0000002714277210 */ /* 0x000fe20007f5e0ff */
[----:B------:R-:W-:Y:S01]  /*6fc0*/  SHFL.UP PT, R16, R44, 0x8, RZ ;  /* 0x050000002c107989 */ /* 0x000fe200000e00ff */
[----:B---3--:R-:W-:-:S03]  /*6fd0*/  SEL R21, R21, RZ, P4 ;  /* 0x000000ff15157207 */ /* 0x008fc60002000000 */
[----:B------:R-:W1:Y:S02]  /*6fe0*/  SHFL.UP PT, R17, R45, 0x8, RZ ;  /* 0x050000002d117989 */ /* 0x000e6400000e00ff */
[----:B------:R-:W-:Y:S02]  /*6ff0*/  IMAD.X R22, R21, 0x1, R22, P2 ;  /* 0x0000000115167824 */ /* 0x000fe400010e0616 */
[----:B------:R-:W2:Y:S01]  /*7000*/  SHFL.UP PT, R20, R39, 0x8, RZ ;  /* 0x0500000027147989 */ /* 0x000ea200000e00ff */
[----:B------:R-:W-:-:S03]  /*7010*/  IMAD.MOV.U32 R47, RZ, RZ, R63 ;  /* 0x000000ffff2f7224 */ /* 0x000fc600078e003f */
[----:B------:R-:W3:Y:S01]  /*7020*/  SHFL.UP PT, R21, R22, 0x8, RZ ;  /* 0x0500000016157989 */ /* 0x000ee200000e00ff */
[----:B------:R-:W-:Y:S02]  /*7030*/  ISETP.GE.AND P5, PT, R6, 0x8, PT ;  /* 0x000000080600780c */ /* 0x000fe40003fa6270 */
[----:B------:R-:W-:Y:S01]  /*7040*/  ISETP.NE.U32.AND P2, PT, R39, RZ, PT ;  /* 0x000000ff2700720c */ /* 0x000fe20003f45070 */
[----:B0-----:R-:W-:-:S03]  /*7050*/  DADD R18, R18, R46 ;  /* 0x0000000012127229 */ /* 0x001fc6000000002e */
[----:B------:R-:W-:Y:S01]  /*7060*/  ISETP.NE.AND.EX P2, PT, R22, RZ, PT, P2 ;  /* 0x000000ff1600720c */ /* 0x000fe20003f45320 */
[----:B-1----:R-:W-:-:S06]  /*7070*/  DADD R16, R16, R44 ;  /* 0x0000000010107229 */ /* 0x002fcc000000002c */
[----:B------:R-:W-:Y:S02]  /*7080*/  @P5 FSEL R46, R18, R46, !P2 ;  /* 0x0000002e122e5208 */ /* 0x000fe40005000000 */
[----:B------:R-:W-:Y:S02]  /*7090*/  @P5 FSEL R63, R19, R63, !P2 ;  /* 0x0000003f133f5208 */ /* 0x000fe40005000000 */
[----:B--2---:R-:W-:Y:S01]  /*70a0*/  SEL R20, R20, RZ, P5 ;  /* 0x000000ff14147207 */ /* 0x004fe20002800000 */
[----:B------:R-:W-:Y:S01]  /*70b0*/  SHFL.UP PT, R18, R46, 0x10, RZ ;  /* 0x060000002e127989 */ /* 0x000fe200000e00ff */
[----:B---3--:R-:W-:Y:S02]  /*70c0*/  SEL R21, R21, RZ, P5 ;  /* 0x000000ff15157207 */ /* 0x008fe40002800000 */
[----:B------:R-:W-:Y:S01]  /*70d0*/  IADD3 R39, P4, PT, R20, R39, RZ ;  /* 0x0000002714277210 */ /* 0x000fe20007f9e0ff */
[----:B------:R-:W0:Y:S01]  /*70e0*/  SHFL.UP PT, R19, R63, 0x10, RZ ;  /* 0x060000003f137989 */ /* 0x000e2200000e00ff */
[----:B------:R-:W-:-:S02]  /*70f0*/  @P5 FSEL R44, R16, R44, !P2 ;  /* 0x0000002c102c5208 */ /* 0x000fc40005000000 */
[----:B------:R-:W-:Y:S01]  /*7100*/  @P5 FSEL R45, R17, R45, !P2 ;  /* 0x0000002d112d5208 */ /* 0x000fe20005000000 */
[----:B------:R-:W-:Y:S01]  /*7110*/  IMAD.X R22, R21, 0x1, R22, P4 ;  /* 0x0000000115167824 */ /* 0x000fe200020e0616 */
[----:B------:R-:W1:Y:S04]  /*7120*/  SHFL.UP PT, R20, R39, 0x10, RZ ;  /* 0x0600000027147989 */ /* 0x000e6800000e00ff */
[----:B------:R-:W-:Y:S04]  /*7130*/  SHFL.UP PT, R16, R44, 0x10, RZ ;  /* 0x060000002c107989 */ /* 0x000fe800000e00ff */
[----:B------:R-:W2:Y:S04]  /*7140*/  SHFL.UP PT, R17, R45, 0x10, RZ ;  /* 0x060000002d117989 */ /* 0x000ea800000e00ff */
[----:B------:R-:W3:Y:S01]  /*7150*/  SHFL.UP PT, R21, R22, 0x10, RZ ;  /* 0x0600000016157989 */ /* 0x000ee200000e00ff */
[----:B------:R-:W-:Y:S01]  /*7160*/  IMAD.MOV.U32 R47, RZ, RZ, R63 ;  /* 0x000000ffff2f7224 */ /* 0x000fe200078e003f */
[----:B------:R-:W-:-:S02]  /*7170*/  ISETP.GE.AND P4, PT, R6, 0x10, PT ;  /* 0x000000100600780c */ /* 0x000fc40003f86270 */
[----:B------:R-:W-:-:S03]  /*7180*/  ISETP.NE.AND P5, PT, R6, 0x1f, PT ;  /* 0x0000001f0600780c */ /* 0x000fc60003fa5270 */
[----:B0-----:R-:W-:Y:S01]  /*7190*/  DADD R18, R18, R46 ;  /* 0x0000000012127229 */ /* 0x001fe2000000002e */
[----:B------:R-:W-:Y:S02]  /*71a0*/  ISETP.NE.U32.AND P2, PT, R39, RZ, PT ;  /* 0x000000ff2700720c */ /* 0x000fe40003f45070 */
[----:B-1----:R-:W-:Y:S02]  /*71b0*/  SEL R20, R20, RZ, P4 ;  /* 0x000000ff14147207 */ /* 0x002fe40002000000 */
[----:B------:R-:W-:Y:S01]  /*71c0*/  ISETP.NE.AND.EX P2, PT, R22, RZ, PT, P2 ;  /* 0x000000ff1600720c */ /* 0x000fe20003f45320 */
[----:B--2---:R-:W-:Y:S01]  /*71d0*/  DADD R16, R16, R44 ;  /* 0x0000000010107229 */ /* 0x004fe2000000002c */
[----:B------:R-:W-:-:S03]  /*71e0*/  IADD3 R38, P6, PT, R20, R39, RZ ;  /* 0x0000002714267210 */ /* 0x000fc60007fde0ff */
[----:B------:R-:W-:Y:S02]  /*71f0*/  FSEL R61, R18, R46, !P2 ;  /* 0x0000002e123d7208 */ /* 0x000fe40005000000 */
[----:B---3--:R-:W-:Y:S02]  /*7200*/  SEL R21, R21, RZ, P4 ;  /* 0x000000ff15157207 */ /* 0x008fe40002000000 */
[----:B------:R-:W-:Y:S01]  /*7210*/  FSEL R48, R19, R63, !P2 ;  /* 0x0000003f13307208 */ /* 0x000fe20005000000 */
[----:B------:R-:W-:Y:S01]  /*7220*/  @!P5 IMAD.MOV.U32 R18, RZ, RZ, R61 ;  /* 0x000000ffff12d224 */ /* 0x000fe200078e003d */
[----:B------:R-:W-:Y:S01]  /*7230*/  @!P5 LEA R55, R49, UR4, 0x5 ;  /* 0x000000043137dc11 */ /* 0x000fe2000f8e28ff */
[----:B------:R-:W-:Y:S01]  /*7240*/  IMAD.X R39, R21, 0x1, R22, P6 ;  /* 0x0000000115277824 */ /* 0x000fe200030e0616 */
[----:B------:R-:W-:Y:S01]  /*7250*/  FSEL R16, R16, R44, !P2 ;  /* 0x0000002c10107208 */ /* 0x000fe20005000000 */
[----:B------:R-:W-:Y:S01]  /*7260*/  @!P5 IMAD.MOV.U32 R19, RZ, RZ, R48 ;  /* 0x000000ffff13d224 */ /* 0x000fe200078e0030 */
[----:B------:R-:W-:Y:S01]  /*7270*/  FSEL R17, R17, R45, !P2 ;  /* 0x0000002d11117208 */ /* 0x000fe20005000000 */
[----:B------:R-:W-:Y:S04]  /*7280*/  @!P5 STS.64 [R55+0x8], RZ ;  /* 0x000008ff3700d388 */ /* 0x000fe80000000a00 */
[----:B------:R-:W-:Y:S04]  /*7290*/  @!P5 STS.64 [R55], R38 ;  /* 0x000000263700d388 */ /* 0x000fe80000000a00 */
[----:B------:R-:W-:Y:S01]  /*72a0*/  @!P5 STS.128 [R55+0x10], R16 ;  /* 0x000010103700d388 */ /* 0x000fe20000000c00 */
[----:B------:R-:W-:Y:S06]  /*72b0*/  BAR.SYNC.DEFER_BLOCKING 0x0 ;  /* 0x0000000000007b1d */ /* 0x000fec0000010000 */
[----:B------:R-:W-:Y:S04]  /*72c0*/  LDS.128 R24, [UR4+0x10] ;  /* 0x00001004ff187984 */ /* 0x000fe80008000c00 */
[----:B------:R-:W0:Y:S04]  /*72d0*/  LDS.128 R32, [UR4+0x30] ;  /* 0x00003004ff207984 */ /* 0x000e280008000c00 */
[----:B------:R-:W1:Y:S04]  /*72e0*/  LDS.64 R56, [UR4+0x20] ;  /* 0x00002004ff387984 */ /* 0x000e680008000a00 */
[----:B------:R-:W2:Y:S04]  /*72f0*/  LDS.64 R52, [UR4] ;  /* 0x00000004ff347984 */ /* 0x000ea80008000a00 */
[----:B------:R-:W3:Y:S04]  /*7300*/  LDS.128 R20, [UR4+0x50] ;  /* 0x00005004ff147984 */ /* 0x000ee80008000c00 */
[----:B------:R-:W4:Y:S01]  /*7310*/  LDS.64 R50, [UR4+0x40] ;  /* 0x00004004ff327984 */ /* 0x000f220008000a00 */
[----:B------:R-:W-:-:S02]  /*7320*/  FSEL R44, R44, R16, !P4 ;  /* 0x000000102c2c7208 */ /* 0x000fc40006000000 */
[----:B------:R-:W-:Y:S01]  /*7330*/  FSEL R47, R45, R17, !P4 ;  /* 0x000000112d2f7208 */ /* 0x000fe20006000000 */
[----:B------:R-:W-:Y:S04]  /*7340*/  LDS.64 R40, [UR4+0x60] ;  /* 0x00006004ff287984 */ /* 0x000fe80008000a00 */
[----:B------:R-:W5:Y:S01]  /*7350*/  LDS.128 R16, [UR4+0x70] ;  /* 0x00007004ff107984 */ /* 0x000f620008000c00 */
[----:B------:R-:W-:Y:S02]  /*7360*/  FSEL R45, R46, R61, !P4 ;  /* 0x0000003d2e2d7208 */ /* 0x000fe40006000000 */
[----:B------:R-:W-:Y:S02]  /*7370*/  FSEL R46, R63, R48, !P4 ;  /* 0x000000303f2e7208 */ /* 0x000fe40006000000 */
[----:B------:R-:W-:Y:S01]  /*7380*/  ISETP.NE.AND P4, PT, R49, 0x2, PT ;  /* 0x000000023100780c */ /* 0x000fe20003f85270 */
[----:B0-----:R-:W-:-:S02]  /*7390*/  DADD R58, R24, R32 ;  /* 0x00000000183a7229 */ /* 0x001fc40000000020 */
[----:B------:R-:W-:Y:S01]  /*73a0*/  DADD R54, R26, R34 ;  /* 0x000000001a367229 */ /* 0x000fe20000000022 */
[----:B-1----:R-:W-:Y:S02]  /*73b0*/  ISETP.NE.U32.AND P2, PT, R56, RZ, PT ;  /* 0x000000ff3800720c */ /* 0x002fe40003f45070 */
[----:B--2---:R-:W-:Y:S02]  /*73c0*/  IADD3 R61, P5, PT, R52, R56, RZ ;  /* 0x00000038343d7210 */ /* 0x004fe40007fbe0ff */
[----:B------:R-:W-:-:S03]  /*73d0*/  ISETP.NE.AND.EX P2, PT, R57, RZ, PT, P2 ;  /* 0x000000ff3900720c */ /* 0x000fc60003f45320 */
[----:B------:R-:W-:Y:S01]  /*73e0*/  IMAD.X R63, R53, 0x1, R57, P5 ;  /* 0x00000001353f7824 */ /* 0x000fe200028e0639 */
[----:B------:R-:W-:Y:S02]  /*73f0*/  FSEL R56, R58, R32, !P2 ;  /* 0x000000203a387208 */ /* 0x000fe40005000000 */
[----:B------:R-:W-:Y:S02]  /*7400*/  FSEL R57, R59, R33, !P2 ;  /* 0x000000213b397208 */ /* 0x000fe40005000000 */
[----:B------:R-:W-:Y:S01]  /*7410*/  FSEL R54, R54, R34, !P2 ;  /* 0x0000002236367208 */ /* 0x000fe20005000000 */
[----:B------:R-:W-:Y:S01]  /*7420*/  LDS.64 R32, [UR4+0x80] ;  /* 0x00008004ff207984 */ /* 0x000fe20008000a00 */
[----:B------:R-:W-:Y:S02]  /*7430*/  FSEL R55, R55, R35, !P2 ;  /* 0x0000002337377208 */ /* 0x000fe40005000000 */
[----:B------:R-:W-:Y:S02]  /*7440*/  FSEL R59, R56, R24, !P4 ;  /* 0x00000018383b7208 */ /* 0x000fe40006000000 */
[----:B------:R-:W-:-:S02]  /*7450*/  FSEL R71, R57, R25, !P4 ;  /* 0x0000001939477208 */ /* 0x000fc40006000000 */
[----:B------:R-:W-:Y:S02]  /*7460*/  FSEL R67, R54, R26, !P4 ;  /* 0x0000001a36437208 */ /* 0x000fe40006000000 */
[----:B------:R-:W-:Y:S02]  /*7470*/  FSEL R69, R55, R27, !P4 ;  /* 0x0000001b37457208 */ /* 0x000fe40006000000 */
[----:B------:R-:W0:Y:S01]  /*7480*/  LDS.128 R24, [UR4+0x90] ;  /* 0x00009004ff187984 */ /* 0x000e220008000c00 */
[----:B---3--:R-:W-:Y:S02]  /*7490*/  DADD R34, R20, R56 ;  /* 0x0000000014227229 */ /* 0x008fe40000000038 */
[----:B------:R-:W-:Y:S01]  /*74a0*/  DADD R54, R22, R54 ;  /* 0x0000000016367229 */ /* 0x000fe20000000036 */
[C---:B----4-:R-:W-:Y:S02]  /*74b0*/  ISETP.NE.U32.AND P2, PT, R50.reuse, RZ, PT ;  /* 0x000000ff3200720c */ /* 0x050fe40003f45070 */
[----:B------:R-:W-:-:S02]  /*74c0*/  IADD3 R57, P5, PT, R50, R61, RZ ;  /* 0x0000003d32397210 */ /* 0x000fc40007fbe0ff */
[----:B------:R-:W-:Y:S02]  /*74d0*/  ISETP.NE.AND.EX P2, PT, R51, RZ, PT, P2 ;  /* 0x000000ff3300720c */ /* 0x000fe40003f45320 */
[----:B------:R-:W-:Y:S01]  /*74e0*/  SEL R48, R61, R52, !P4 ;  /* 0x000000343d307207 */ /* 0x000fe20006000000 */
[----:B------:R-:W-:Y:S01]  /*74f0*/  IMAD.X R65, R51, 0x1, R63, P5 ;  /* 0x0000000133417824 */ /* 0x000fe200028e063f */
[----:B------:R-:W-:Y:S02]  /*7500*/  SEL R56, R63, R53, !P4 ;  /* 0x000000353f387207 */ /* 0x000fe40006000000 */
[----:B------:R-:W-:Y:S02]  /*7510*/  FSEL R50, R34, R20, !P2 ;  /* 0x0000001422327208 */ /* 0x000fe40005000000 */
[----:B------:R-:W-:Y:S02]  /*7520*/  FSEL R51, R35, R21, !P2 ;  /* 0x0000001523337208 */ /* 0x000fe40005000000 */
[----:B------:R-:W-:Y:S01]  /*7530*/  FSEL R52, R54, R22, !P2 ;  /* 0x0000001636347208 */ /* 0x000fe20005000000 */
[----:B------:R-:W-:Y:S01]  /*7540*/  LDS.64 R34, [UR4+0xa0] ;  /* 0x0000a004ff227984 */ /* 0x000fe20008000a00 */
[----:B------:R-:W-:-:S03]  /*7550*/  FSEL R53, R55, R23, !P2 ;  /* 0x0000001737357208 */ /* 0x000fc60005000000 */
[----:B------:R-:W1:Y:S01]  /*7560*/  LDS.128 R20, [UR4+0xb0] ;  /* 0x0000b004ff147984 */ /* 0x000e620008000c00 */
[----:B------:R-:W-:-:S04]  /*7570*/  ISETP.NE.AND P4, PT, R49, 0x3, PT ;  /* 0x000000033100780c */ /* 0x000fc80003f85270 */
[----:B------:R-:W-:Y:S02]  /*7580*/  FSEL R59, R50, R59, !P4 ;  /* 0x0000003b323b7208 */ /* 0x000fe40006000000 */
[----:B------:R-:W-:Y:S01]  /*7590*/  FSEL R61, R51, R71, !P4 ;  /* 0x00000047333d7208 */ /* 0x000fe20006000000 */
[----:B-----5:R-:W-:Y:S01]  /*75a0*/  DADD R50, R16, R50 ;  /* 0x0000000010327229 */ /* 0x020fe20000000032 */
[----:B------:R-:W-:Y:S02]  /*75b0*/  FSEL R63, R52, R67, !P4 ;  /* 0x00000043343f7208 */ /* 0x000fe40006000000 */
[----:B------:R-:W-:Y:S01]  /*75c0*/  FSEL R55, R53, R69, !P4 ;  /* 0x0000004535377208 */ /* 0x000fe20006000000 */
[----:B------:R-:W-:Y:S01]  /*75d0*/  DADD R52, R18, R52 ;  /* 0x0000000012347229 */ /* 0x000fe20000000034 */
[----:B------:R-:W-:Y:S02]  /*75e0*/  ISETP.NE.U32.AND P2, PT, R40, RZ, PT ;  /* 0x000000ff2800720c */ /* 0x000fe40003f45070 */
[----:B------:R-:W-:-:S02]  /*75f0*/  SEL R48, R57, R48, !P4 ;  /* 0x0000003039307207 */ /* 0x000fc40006000000 */
[----:B------:R-:W-:Y:S02]  /*7600*/  IADD3 R57, P5, PT, R40, R57, RZ ;  /* 0x0000003928397210 */ /* 0x000fe40007fbe0ff */
[----:B------:R-:W-:Y:S02]  /*7610*/  ISETP.NE.AND.EX P2, PT, R41, RZ, PT, P2 ;  /* 0x000000ff2900720c */ /* 0x000fe40003f45320 */
[----:B------:R-:W-:Y:S01]  /*7620*/  SEL R56, R65, R56, !P4 ;  /* 0x0000003841387207 */ /* 0x000fe20006000000 */
[----:B------:R-:W-:Y:S01]  /*7630*/  IMAD.X R65, R41, 0x1, R65, P5 ;  /* 0x0000000129417824 */ /* 0x000fe200028e0641 */
[----:B------:R-:W-:Y:S01]  /*7640*/  FSEL R50, R50, R16, !P2 ;  /* 0x0000001032327208 */ /* 0x000fe20005000000 */
[----:B------:R-:W-:Y:S01]  /*7650*/  LDS.64 R40, [UR4+0xc0] ;  /* 0x0000c004ff287984 */ /* 0x000fe20008000a00 */
[----:B------:R-:W-:Y:S02]  /*7660*/  FSEL R51, R51, R17, !P2 ;  /* 0x0000001133337208 */ /* 0x000fe40005000000 */
[----:B------:R-:W-:-:S02]  /*7670*/  FSEL R52, R52, R18, !P2 ;  /* 0x0000001234347208 */ /* 0x000fc40005000000 */
[----:B------:R-:W-:Y:S02]  /*7680*/  FSEL R53, R53, R19, !P2 ;  /* 0x0000001335357208 */ /* 0x000fe40005000000 */
[----:B------:R-:W-:Y:S01]  /*7690*/  ISETP.NE.AND P5, PT, R49, 0x4, PT ;  /* 0x000000043100780c */ /* 0x000fe20003fa5270 */
[----:B------:R-:W2:Y:S03]  /*76a0*/  LDS.128 R16, [UR4+0xd0] ;  /* 0x0000d004ff107984 */ /* 0x000ea60008000c00 */
[----:B------:R-:W-:Y:S02]  /*76b0*/  FSEL R69, R51, R61, !P5 ;  /* 0x0000003d33457208 */ /* 0x000fe40006800000 */
[----:B------:R-:W-:Y:S01]  /*76c0*/  FSEL R67, R50, R59, !P5 ;  /* 0x0000003b32437208 */ /* 0x000fe20006800000 */
[----:B0-----:R-:W-:Y:S01]  /*76d0*/  DADD R50, R24, R50 ;  /* 0x0000000018327229 */ /* 0x001fe20000000032 */
[----:B------:R-:W-:-:S02]  /*76e0*/  FSEL R63, R52, R63, !P5 ;  /* 0x0000003f343f7208 */ /* 0x000fc40006800000 */
[----:B------:R-:W-:Y:S01]  /*76f0*/  FSEL R61, R53, R55, !P5 ;  /* 0x00000037353d7208 */ /* 0x000fe20006800000 */
[----:B------:R-:W-:Y:S01]  /*7700*/  DADD R52, R26, R52 ;  /* 0x000000001a347229 */ /* 0x000fe20000000034 */
[C---:B------:R-:W-:Y:S02]  /*7710*/  ISETP.NE.U32.AND P2, PT, R32.reuse, RZ, PT ;  /* 0x000000ff2000720c */ /* 0x040fe40003f45070 */
[----:B------:R-:W-:Y:S02]  /*7720*/  IADD3 R59, P4, PT, R32, R57, RZ ;  /* 0x00000039203b7210 */ /* 0x000fe40007f9e0ff */
[----:B------:R-:W-:Y:S02]  /*7730*/  ISETP.NE.AND.EX P2, PT, R33, RZ, PT, P2 ;  /* 0x000000ff2100720c */ /* 0x000fe40003f45320 */
[----:B------:R-:W-:Y:S01]  /*7740*/  SEL R56, R65, R56, !P5 ;  /* 0x0000003841387207 */ /* 0x000fe20006800000 */
[----:B------:R-:W-:Y:S01]  /*7750*/  IMAD.X R65, R33, 0x1, R65, P4 ;  /* 0x0000000121417824 */ /* 0x000fe200020e0641 */
[----:B------:R-:W-:-:S02]  /*7760*/  FSEL R32, R50, R24, !P2 ;  /* 0x0000001832207208 */ /* 0x000fc40005000000 */
[----:B------:R-:W-:Y:S02]  /*7770*/  FSEL R33, R51, R25, !P2 ;  /* 0x0000001933217208 */ /* 0x000fe40005000000 */
[----:B------:R-:W-:Y:S01]  /*7780*/  FSEL R26, R52, R26, !P2 ;  /* 0x0000001a341a7208 */ /* 0x000fe20005000000 */
[----:B------:R-:W-:Y:S01]  /*7790*/  LDS.64 R24, [UR4+0xe0] ;  /* 0x0000e004ff187984 */ /* 0x000fe20008000a00 */
[----:B------:R-:W-:Y:S02]  /*77a0*/  FSEL R27, R53, R27, !P2 ;  /* 0x0000001b351b7208 */ /* 0x000fe40005000000 */
[----:B------:R-:W-:Y:S02]  /*77b0*/  ISETP.NE.AND P4, PT, R49, 0x5, PT ;  /* 0x000000053100780c */ /* 0x000fe40003f85270 */
[----:B------:R-:W-:Y:S02]  /*77c0*/  SEL R48, R57, R48, !P5 ;  /* 0x0000003039307207 */ /* 0x000fe40006800000 */
[----:B------:R-:W-:-:S02]  /*77d0*/  FSEL R55, R32, R67, !P4 ;  /* 0x0000004320377208 */ /* 0x000fc40006000000 */
[----:B------:R-:W-:Y:S01]  /*77e0*/  FSEL R57, R33, R69, !P4 ;  /* 0x0000004521397208 */ /* 0x000fe20006000000 */
[----:B-1----:R-:W-:Y:S01]  /*77f0*/  DADD R32, R20, R32 ;  /* 0x0000000014207229 */ /* 0x002fe20000000020 */
[----:B------:R-:W-:Y:S02]  /*7800*/  FSEL R53, R26, R63, !P4 ;  /* 0x0000003f1a357208 */ /* 0x000fe40006000000 */
[----:B------:R-:W-:Y:S01]  /*7810*/  FSEL R51, R27, R61, !P4 ;  /* 0x0000003d1b337208 */ /* 0x000fe20006000000 */
[----:B------:R-:W-:Y:S01]  /*7820*/  DADD R26, R22, R26 ;  /* 0x00000000161a7229 */ /* 0x000fe2000000001a */
[----:B------:R-:W-:-:S04]  /*7830*/  ISETP.NE.U32.AND P2, PT, R34, RZ, PT ;  /* 0x000000ff2200720c */ /* 0x000fc80003f45070 */
[----:B------:R-:W-:-:S04]  /*7840*/  ISETP.NE.AND.EX P2, PT, R35, RZ, PT, P2 ;  /* 0x000000ff2300720c */ /* 0x000fc80003f45320 */
[----:B------:R-:W-:Y:S02]  /*7850*/  FSEL R32, R32, R20, !P2 ;  /* 0x0000001420207208 */ /* 0x000fe40005000000 */
[----:B------:R-:W-:Y:S02]  /*7860*/  FSEL R33, R33, R21, !P2 ;  /* 0x0000001521217208 */ /* 0x000fe40005000000 */
[----:B------:R-:W-:Y:S02]  /*7870*/  FSEL R26, R26, R22, !P2 ;  /* 0x000000161a1a7208 */ /* 0x000fe40005000000 */
[----:B------:R-:W-:Y:S02]  /*7880*/  FSEL R27, R27, R23, !P2 ;  /* 0x000000171b1b7208 */ /* 0x000fe40005000000 */
[----:B------:R-:W-:Y:S01]  /*7890*/  LDS.128 R20, [UR4+0xf0] ;  /* 0x0000f004ff147984 */ /* 0x000fe20008000c00 */
[----:B------:R-:W-:Y:S02]  /*78a0*/  SEL R50, R59, R48, !P4 ;  /* 0x000000303b327207 */ /* 0x000fe40006000000 */
[----:B------:R-:W-:-:S02]  /*78b0*/  IADD3 R59, P6, PT, R34, R59, RZ ;  /* 0x0000003b223b7210 */ /* 0x000fc40007fde0ff */
[----:B------:R-:W-:Y:S02]  /*78c0*/  SEL R48, R65, R56, !P4 ;  /* 0x0000003841307207 */ /* 0x000fe40006000000 */
[C---:B------:R-:W-:Y:S02]  /*78d0*/  ISETP.NE.AND P4, PT, R49.reuse, 0x6, PT ;  /* 0x000000063100780c */ /* 0x040fe40003f85270 */
[----:B------:R-:W-:Y:S01]  /*78e0*/  ISETP.NE.AND P5, PT, R49, 0x7, PT ;  /* 0x000000073100780c */ /* 0x000fe20003fa5270 */
[----:B------:R-:W-:Y:S01]  /*78f0*/  IMAD.X R49, R35, 0x1, R65, P6 ;  /* 0x0000000123317824 */ /* 0x000fe200030e0641 */
[----:B------:R-:W-:Y:S01]  /*7900*/  FSEL R61, R32, R55, !P4 ;  /* 0x00000037203d7208 */ /* 0x000fe20006000000 */
[----:B--2---:R-:W-:Y:S01]  /*7910*/  DADD R34, R18, R26 ;  /* 0x0000000012227229 */ /* 0x004fe2000000001a */
[----:B------:R-:W-:Y:S01]  /*7920*/  FSEL R57, R33, R57, !P4 ;  /* 0x0000003921397208 */ /* 0x000fe20006000000 */
[----:B------:R-:W-:Y:S01]  /*7930*/  DADD R32, R16, R32 ;  /* 0x0000000010207229 */ /* 0x000fe20000000020 */
[----:B------:R-:W0:Y:S01]  /*7940*/  SHFL.UP PT, R44, R44, 0x1, RZ ;  /* 0x042000002c2c7989 */ /* 0x000e2200000e00ff */
[----:B------:R-:W-:-:S03]  /*7950*/  ISETP.NE.U32.AND P2, PT, R40, RZ, PT ;  /* 0x000000ff2800720c */ /* 0x000fc60003f45070 */
[----:B------:R-:W1:Y:S04]  /*7960*/  SHFL.UP PT, R47, R47, 0x1, RZ ;  /* 0x042000002f2f7989 */ /* 0x000e6800000e00ff */
[----:B------:R-:W2:Y:S04]  /*7970*/  SHFL.UP PT, R45, R45, 0x1, RZ ;  /* 0x042000002d2d7989 */ /* 0x000ea800000e00ff */
[----:B------:R-:W3:Y:S01]  /*7980*/  SHFL.UP PT, R46, R46, 0x1, RZ ;  /* 0x042000002e2e7989 */ /* 0x000ee200000e00ff */
[----:B------:R-:W-:-:S04]  /*7990*/  ISETP.NE.AND.EX P2, PT, R41, RZ, PT, P2 ;  /* 0x000000ff2900720c */ /* 0x000fc80003f45320 */
[----:B------:R-:W-:Y:S02]  /*79a0*/  FSEL R32, R32, R16, !P2 ;  /* 0x0000001020207208 */ /* 0x000fe40005000000 */
[----:B------:R-:W-:Y:S02]  /*79b0*/  FSEL R33, R33, R17, !P2 ;  /* 0x0000001121217208 */ /* 0x000fe40005000000 */
[----:B------:R-:W-:Y:S02]  /*79c0*/  FSEL R34, R34, R18, !P2 ;  /* 0x0000001222227208 */ /* 0x000fe40005000000 */
[----:B------:R-:W-:Y:S02]  /*79d0*/  FSEL R35, R35, R19, !P2 ;  /* 0x0000001323237208 */ /* 0x000fe40005000000 */
[----:B------:R-:W-:Y:S02]  /*79e0*/  ISETP.GE.U32.AND P2, PT, R0, 0x20, PT ;  /* 0x000000200000780c */ /* 0x000fe40003f46070 */
[----:B------:R-:W-:-:S02]  /*79f0*/  SEL R50, R59, R50, !P4 ;  /* 0x000000323b327207 */ /* 0x000fc40006000000 */
[----:B------:R-:W-:Y:S02]  /*7a00*/  IADD3 R59, P6, PT, R40, R59, RZ ;  /* 0x0000003b283b7210 */ /* 0x000fe40007fde0ff */
[----:B------:R-:W-:Y:S01]  /*7a10*/  FSEL R55, R27, R51, !P4 ;  /* 0x000000331b377208 */ /* 0x000fe20006000000 */
[----:B------:R4:W4:Y:S01]  /*7a20*/  SHFL.UP PT, R52, R38, 0x1, RZ ;  /* 0x0420000026347989 */ /* 0x00092200000e00ff */
[----:B------:R-:W-:Y:S01]  /*7a30*/  FSEL R53, R26, R53, !P4 ;  /* 0x000000351a357208 */ /* 0x000fe20006000000 */
[----:B------:R-:W-:Y:S01]  /*7a40*/  IMAD.X R27, R41, 0x1, R49, P6 ;  /* 0x00000001291b7824 */ /* 0x000fe200030e0631 */
[----:B------:R-:W-:Y:S01]  /*7a50*/  SEL R48, R49, R48, !P4 ;  /* 0x0000003031307207 */ /* 0x000fe20006000000 */
[----:B------:R3:W4:Y:S01]  /*7a60*/  SHFL.UP PT, R54, R39, 0x1, RZ ;  /* 0x0420000027367989 */ /* 0x00072200000e00ff */
[----:B------:R-:W-:Y:S01]  /*7a70*/  BSSY.RECONVERGENT B0, `(.L_x_1009) ;  /* 0x0000022000007945 */ /* 0x000fe20003800200 */
[----:B0-----:R-:W-:Y:S01]  /*7a80*/  IMAD.MOV.U32 R16, RZ, RZ, R44 ;  /* 0x000000ffff107224 */ /* 0x001fe200078e002c */
[----:B------:R-:W-:Y:S01]  /*7a90*/  SEL R49, R59, R50, !P5 ;  /* 0x000000323b317207 */ /* 0x000fe20006800000 */
[----:B-1----:R-:W-:Y:S01]  /*7aa0*/  IMAD.MOV.U32 R17, RZ, RZ, R47 ;  /* 0x000000ffff117224 */ /* 0x002fe200078e002f */
[----:B------:R-:W-:Y:S01]  /*7ab0*/  IADD3 R26, P4, PT, R24, R59, RZ ;  /* 0x0000003b181a7210 */ /* 0x000fe20007f9e0ff */
[----:B--2---:R-:W-:Y:S01]  /*7ac0*/  IMAD.MOV.U32 R18, RZ, RZ, R45 ;  /* 0x000000ffff127224 */ /* 0x004fe200078e002d */
[----:B------:R-:W-:Y:S01]  /*7ad0*/  SEL R51, R27, R48, !P5 ;  /* 0x000000301b337207 */ /* 0x000fe20006800000 */
[----:B---3--:R-:W-:Y:S01]  /*7ae0*/  IMAD.MOV.U32 R19, RZ, RZ, R46 ;  /* 0x000000ffff137224 */ /* 0x008fe200078e002e */
[----:B------:R-:W-:-:S02]  /*7af0*/  FSEL R46, R32, R61, !P5 ;  /* 0x0000003d202e7208 */ /* 0x000fc40006800000 */
[----:B------:R-:W-:Y:S02]  /*7b00*/  FSEL R47, R33, R57, !P5 ;  /* 0x00000039212f7208 */ /* 0x000fe40006800000 */
[----:B------:R-:W-:Y:S02]  /*7b10*/  FSEL R44, R34, R53, !P5 ;  /* 0x00000035222c7208 */ /* 0x000fe40006800000 */
[----:B------:R-:W-:Y:S01]  /*7b20*/  FSEL R45, R35, R55, !P5 ;  /* 0x00000037232d7208 */ /* 0x000fe20006800000 */
[----:B------:R-:W-:Y:S06]  /*7b30*/  @!P2 BRA `(.L_x_1010) ;  /* 0x000000000054a947 */ /* 0x000fec0003800000 */
[----:B----4-:R-:W-:Y:S01]  /*7b40*/  IMAD.MOV.U32 R38, RZ, RZ, R46 ;  /* 0x000000ffff267224 */ /* 0x010fe200078e002e */
[----:B------:R-:W-:Y:S01]  /*7b50*/  ISETP.NE.AND P5, PT, R6, RZ, PT ;  /* 0x000000ff0600720c */ /* 0x000fe20003fa5270 */
[----:B------:R-:W-:Y:S01]  /*7b60*/  IMAD.MOV.U32 R39, RZ, RZ, R47 ;  /* 0x000000ffff277224 */ /* 0x000fe200078e002f */
[C---:B------:R-:W-:Y:S01]  /*7b70*/  ISETP.NE.U32.AND P2, PT, R52.reuse, RZ, PT ;  /* 0x000000ff3400720c */ /* 0x040fe20003f45070 */
[----:B------:R-:W-:Y:S01]  /*7b80*/  IMAD.MOV.U32 R40, RZ, RZ, R44 ;  /* 0x000000ffff287224 */ /* 0x000fe200078e002c */
[----:B------:R-:W-:Y:S01]  /*7b90*/  SEL R6, R52, RZ, P5 ;  /* 0x000000ff34067207 */ /* 0x000fe20002800000 */
[----:B------:R-:W-:Y:S01]  /*7ba0*/  IMAD.MOV.U32 R41, RZ, RZ, R45 ;  /* 0x000000ffff297224 */ /* 0x000fe200078e002d */
[----:B------:R-:W-:Y:S01]  /*7bb0*/  ISETP.NE.AND.EX P2, PT, R54, RZ, PT, P2 ;  /* 0x000000ff3600720c */ /* 0x000fe20003f45320 */
[----:B------:R-:W-:Y:S01]  /*7bc0*/  DADD R38, R16, R38 ;  /* 0x0000000010267229 */ /* 0x000fe20000000026 */
[----:B------:R-:W-:Y:S02]  /*7bd0*/  IADD3 R52, P6, PT, R6, R49, RZ ;  /* 0x0000003106347210 */ /* 0x000fe40007fde0ff */
[----:B------:R-:W-:Y:S01]  /*7be0*/  SEL R6, R54, RZ, P5 ;  /* 0x000000ff36067207 */ /* 0x000fe20002800000 */
[----:B------:R-:W-:-:S04]  /*7bf0*/  DADD R40, R18, R40 ;  /* 0x0000000012287229 */ /* 0x000fc80000000028 */
        /* <DEDUP_REMOVED lines=8> */
[----:B------:R-:W-:-:S07]  /*7c80*/  IMAD.MOV.U32 R19, RZ, RZ, R45 ;  /* 0x000000ffff137224 */ /* 0x000fce00078e002d */
.L_x_1010:
[----:B------:R-:W-:Y:S05]  /*7c90*/  BSYNC.RECONVERGENT B0 ;  /* 0x0000000000007941 */ /* 0x000fea0003800200 */
.L_x_1009:
[----:B------:R-:W-:Y:S01]  /*7ca0*/  BSSY.RECONVERGENT B0, `(.L_x_1011) ;  /* 0x000000d000007945 */ /* 0x000fe20003800200 */
[----:B------:R-:W-:Y:S01]  /*7cb0*/  CS2R R46, SRZ ;  /* 0x00000000002e7805 */ /* 0x000fe2000001ff00 */
[----:B------:R-:W-:Y:S02]  /*7cc0*/  IMAD.MOV.U32 R44, RZ, RZ, R43 ;  /* 0x000000ffff2c7224 */ /* 0x000fe400078e002b */
[----:B------:R-:W-:Y:S01]  /*7cd0*/  IMAD.MOV.U32 R45, RZ, RZ, R29 ;  /* 0x000000ffff2d7224 */ /* 0x000fe200078e001d */
[----:B------:R-:W-:Y:S06]  /*7ce0*/  @!P3 BRA `(.L_x_1012) ;  /* 0x000000000020b947 */ /* 0x000fec0003800000 */
[----:B------:R-:W-:Y:S01]  /*7cf0*/  ISETP.NE.U32.AND P2, PT, R29, RZ, PT ;  /* 0x000000ff1d00720c */ /* 0x000fe20003f45070 */
[----:B----4-:R-:W-:Y:S01]  /*7d00*/  IMAD.MOV.U32 R46, RZ, RZ, R52 ;  /* 0x000000ffff2e7224 */ /* 0x010fe200078e0034 */
[----:B------:R-:W-:Y:S01]  /*7d10*/  IADD3 R45, P3, PT, R52, R29, RZ ;  /* 0x0000001d342d7210 */ /* 0x000fe20007f7e0ff */
[----:B------:R-:W-:Y:S01]  /*7d20*/  IMAD.MOV.U32 R47, RZ, RZ, R54 ;  /* 0x000000ffff2f7224 */ /* 0x000fe200078e0036 */
[----:B------:R-:W-:-:S03]  /*7d30*/  ISETP.NE.AND.EX P2, PT, R43, RZ, PT, P2 ;  /* 0x000000ff2b00720c */ /* 0x000fc60003f45320 */
[----:B------:R-:W-:-:S10]  /*7d40*/  IMAD.X R44, R54, 0x1, R43, P3 ;  /* 0x00000001362c7824 */ /* 0x000fd400018e062b */
[----:B------:R-:W-:Y:S02]  /*7d50*/  @!P2 DADD R8, R8, R16 ;  /* 0x000000000808a229 */ /* 0x000fe40000000010 */
[----:B------:R-:W-:-:S11]  /*7d60*/  @!P2 DADD R10, R10, R18 ;  /* 0x000000000a0aa229 */ /* 0x000fd60000000012 */
.L_x_1012:
[----:B------:R-:W-:Y:S05]  /*7d70*/  BSYNC.RECONVERGENT B0 ;  /* 0x0000000000007941 */ /* 0x000fea0003800200 */
.L_x_1011:
[----:B------:R-:W-:Y:S01]  /*7d80*/  IMAD.X R27, R25, 0x1, R27, P4 ;  /* 0x00000001191b7824 */ /* 0x000fe200020e061b */
[----:B------:R-:W-:Y:S01]  /*7d90*/  ISETP.GE.U32.AND P3, PT, R26, 0x101, PT ;  /* 0x000001011a00780c */ /* 0x000fe20003f66070 */
[----:B------:R-:W-:Y:S01]  /*7da0*/  DADD R32, R20, R32 ;  /* 0x0000000014207229 */ /* 0x000fe20000000020 */
[----:B------:R-:W-:Y:S01]  /*7db0*/  ISETP.NE.U32.AND P2, PT, R24, RZ, PT ;  /* 0x000000ff1800720c */ /* 0x000fe20003f45070 */
[----:B------:R-:W-:Y:S01]  /*7dc0*/  DADD R34, R22, R34 ;  /* 0x0000000016227229 */ /* 0x000fe20000000022 */
[----:B------:R-:W-:Y:S01]  /*7dd0*/  ISETP.GE.AND.EX P3, PT, R27, RZ, PT, P3 ;  /* 0x000000ff1b00720c */ /* 0x000fe20003f66330 */
[----:B----4-:R-:W-:Y:S01]  /*7de0*/  DADD R38, R12, R8 ;  /* 0x000000000c267229 */ /* 0x010fe20000000008 */
[----:B------:R-:W-:Y:S01]  /*7df0*/  ISETP.NE.AND.EX P2, PT, R25, RZ, PT, P2 ;  /* 0x000000ff1900720c */ /* 0x000fe20003f45320 */
[----:B------:R-:W-:Y:S01]  /*7e00*/  DADD R40, R14, R10 ;  /* 0x000000000e287229 */ /* 0x000fe2000000000a */
[----:B------:R-:W-:Y:S01]  /*7e10*/  IADD3 R42, P4, PT, R45, R42, RZ ;  /* 0x0000002a2d2a7210 */ /* 0x000fe20007f9e0ff */
[----:B------:R-:W-:Y:S02]  /*7e20*/  BSSY.RECONVERGENT B0, `(.L_x_1013) ;  /* 0x0000091000007945 */ /* 0x000fe40003800200 */
[----:B------:R-:W-:-:S02]  /*7e30*/  FSEL R25, R33, R21, !P2 ;  /* 0x0000001521197208 */ /* 0x000fc40005000000 */
[----:B------:R-:W-:Y:S01]  /*7e40*/  FSEL R33, R35, R23, !P2 ;  /* 0x0000001723217208 */ /* 0x000fe20005000000 */
[----:B------:R-:W-:Y:S01]  /*7e50*/  IMAD.X R35, RZ, RZ, R44, P4 ;  /* 0x000000ffff237224 */ /* 0x000fe200020e062c */
[----:B------:R-:W-:Y:S02]  /*7e60*/  FSEL R12, R12, R38, P0 ;  /* 0x000000260c0c7208 */ /* 0x000fe40000000000 */
[----:B------:R-:W-:Y:S02]  /*7e70*/  FSEL R13, R13, R39, P0 ;  /* 0x000000270d0d7208 */ /* 0x000fe40000000000 */
[----:B------:R-:W-:Y:S02]  /*7e80*/  FSEL R14, R14, R40, P0 ;  /* 0x000000280e0e7208 */ /* 0x000fe40000000000 */
[----:B------:R-:W-:Y:S02]  /*7e90*/  FSEL R15, R15, R41, P0 ;  /* 0x000000290f0f7208 */ /* 0x000fe40000000000 */
[----:B------:R-:W-:-:S02]  /*7ea0*/  FSEL R6, R32, R20, !P2 ;  /* 0x0000001420067208 */ /* 0x000fc40005000000 */
[----:B------:R-:W-:Y:S01]  /*7eb0*/  FSEL R24, R34, R22, !P2 ;  /* 0x0000001622187208 */ /* 0x000fe20005000000 */
[----:B------:R-:W-:Y:S06]  /*7ec0*/  @!P3 BRA `(.L_x_1014) ;  /* 0x0000000400a0b947 */ /* 0x000fec0003800000 */
[----:B------:R-:W-:Y:S01]  /*7ed0*/  BAR.SYNC.DEFER_BLOCKING 0x0 ;  /* 0x0000000000007b1d */ /* 0x000fe20000010000 */
[----:B------:R-:W-:Y:S02]  /*7ee0*/  ISETP.NE.U32.AND P2, PT, R29, RZ, PT ;  /* 0x000000ff1d00720c */ /* 0x000fe40003f45070 */
[----:B------:R-:W-:Y:S02]  /*7ef0*/  @P0 LEA R23, R45, UR4, 0x5 ;  /* 0x000000042d170c11 */ /* 0x000fe4000f8e28ff */
[----:B------:R-:W-:Y:S01]  /*7f00*/  ISETP.NE.AND.EX P2, PT, R43, RZ, PT, P2 ;  /* 0x000000ff2b00720c */ /* 0x000fe20003f45320 */
[----:B------:R-:W0:Y:S01]  /*7f10*/  LDCU.128 UR16, c[0x0][0x390] ;  /* 0x00007200ff1077ac */ /* 0x000e220008000c00 */
[----:B------:R-:W-:Y:S01]  /*7f20*/  @P1 LEA R29, R42, UR4, 0x5 ;  /* 0x000000042a1d1c11 */ /* 0x000fe2000f8e28ff */
[----:B------:R-:W-:Y:S10]  /*7f30*/  BSSY.RECONVERGENT B1, `(.L_x_1015) ;  /* 0x0000060000017945 */ /* 0x000ff40003800200 */
[----:B------:R-:W-:-:S05]  /*7f40*/  @P2 LEA R21, R46, UR4, 0x5 ;  /* 0x000000042e152c11 */ /* 0x000fca000f8e28ff */
[----:B------:R1:W-:Y:S04]  /*7f50*/  @P2 STS.128 [R21+0x10], R16 ;  /* 0x0000101015002388 */ /* 0x0003e80000000c00 */
[----:B------:R1:W-:Y:S04]  /*7f60*/  @P2 STS.64 [R21], R2 ;  /* 0x0000000215002388 */ /* 0x0003e80000000a00 */
[----:B------:R1:W-:Y:S04]  /*7f70*/  @P0 STS.128 [R23+0x10], R8 ;  /* 0x0000100817000388 */ /* 0x0003e80000000c00 */
[----:B------:R1:W-:Y:S01]  /*7f80*/  @P0 STS.64 [R23], R36 ;  /* 0x0000002417000388 */ /* 0x0003e20000000a00 */
[----:B------:R-:W-:-:S03]  /*7f90*/  ISETP.GT.U32.AND P0, PT, R26, R0, PT ;  /* 0x000000001a00720c */ /* 0x000fc60003f04070 */
[----:B------:R1:W-:Y:S01]  /*7fa0*/  @P1 STS.128 [R29+0x10], R12 ;  /* 0x0000100c1d001388 */ /* 0x0003e20000000c00 */
[----:B------:R-:W-:-:S03]  /*7fb0*/  ISETP.GT.U32.AND.EX P0, PT, R27, RZ, PT, P0 ;  /* 0x000000ff1b00720c */ /* 0x000fc60003f04100 */
[----:B------:R1:W-:Y:S01]  /*7fc0*/  @P1 STS.64 [R29], R30 ;  /* 0x0000001e1d001388 */ /* 0x0003e20000000a00 */
[----:B------:R-:W-:Y:S09]  /*7fd0*/  BAR.SYNC.DEFER_BLOCKING 0x0 ;  /* 0x0000000000007b1d */ /* 0x000ff20000010000 */
[----:B0-----:R-:W-:Y:S05]  /*7fe0*/  @!P0 BRA `(.L_x_1016) ;  /* 0x0000000400508947 */ /* 0x001fea0003800000 */
[----:B-1----:R-:W-:Y:S01]  /*7ff0*/  IMAD.MOV.U32 R3, RZ, RZ, R0 ;  /* 0x000000ffff037224 */ /* 0x002fe200078e0000 */
        /* <DEDUP_REMOVED lines=25> */
.L_x_1019:
        /* <DEDUP_REMOVED lines=18> */
.L_x_1018:
[----:B------:R-:W-:Y:S05]  /*82b0*/  BSYNC.RECONVERGENT B2 ;  /* 0x0000000000027941 */ /* 0x000fea0003800200 */
.L_x_1017:
[----:B------:R-:W-:Y:S05]  /*82c0*/  @!P0 BRA `(.L_x_1016) ;  /* 0x0000000000988947 */ /* 0x000fea0003800000 */
.L_x_1020:
[C---:B------:R-:W-:Y:S01]  /*82d0*/  LEA R2, R3.reuse, UR4, 0x5 ;  /* 0x0000000403027c11 */ /* 0x040fe2000f8e28ff */
[C---:B-1----:R-:W-:Y:S01]  /*82e0*/  IMAD.SHL.U32 R36, R3.reuse, 0x8, RZ ;  /* 0x0000000803247824 */ /* 0x042fe200078e00ff */
[C-C-:B------:R-:W-:Y:S01]  /*82f0*/  SHF.L.U64.HI R37, R3.reuse, 0x3, R32.reuse ;  /* 0x0000000303257819 */ /* 0x140fe20000010220 */
[C---:B------:R-:W-:Y:S01]  /*8300*/  IMAD.SHL.U32 R38, R3.reuse, 0x10, RZ ;  /* 0x0000001003267824 */ /* 0x040fe200078e00ff */
[C---:B------:R-:W-:Y:S01]  /*8310*/  SHF.L.U64.HI R32, R3.reuse, 0x4, R32 ;  /* 0x0000000403207819 */ /* 0x040fe20000010220 */
[----:B------:R-:W1:Y:S01]  /*8320*/  LDS.64 R30, [R2] ;  /* 0x00000000021e7984 */ /* 0x000e620000000a00 */
[C---:B------:R-:W-:Y:S01]  /*8330*/  IADD3 R44, P0, PT, R36.reuse, UR16, RZ ;  /* 0x00000010242c7c10 */ /* 0x040fe2000ff1e0ff */
[----:B------:R-:W-:Y:S01]  /*8340*/  VIADD R3, R3, 0x400 ;  /* 0x0000040003037836 */ /* 0x000fe20000000000 */
[----:B------:R-:W-:Y:S01]  /*8350*/  LOP3.LUT R36, R36, 0xfffffff8, RZ, 0xc0, !PT ;  /* 0xfffffff824247812 */ /* 0x000fe200078ec0ff */
[----:B------:R-:W2:Y:S01]  /*8360*/  LDS.128 R20, [R2+0x10] ;  /* 0x0000100002147984 */ /* 0x000ea20000000c00 */
[----:B------:R-:W-:-:S02]  /*8370*/  IADD3 R46, P1, PT, R38, UR18, RZ ;  /* 0x00000012262e7c10 */ /* 0x000fc4000ff3e0ff */
[----:B------:R-:W-:Y:S01]  /*8380*/  LOP3.LUT R38, R38, 0xfffffff0, RZ, 0xc0, !PT ;  /* 0xfffffff026267812 */ /* 0x000fe200078ec0ff */
[----:B------:R-:W3:Y:S01]  /*8390*/  LDS.64 R34, [R2+0x2000] ;  /* 0x0020000002227984 */ /* 0x000ee20000000a00 */
[C---:B------:R-:W-:Y:S02]  /*83a0*/  IADD3.X R45, PT, PT, R37.reuse, UR17, RZ, P0, !PT ;  /* 0x00000011252d7c10 */ /* 0x040fe400087fe4ff */
[----:B------:R-:W-:Y:S01]  /*83b0*/  LOP3.LUT R29, R37, 0x7, RZ, 0xc0, !PT ;  /* 0x00000007251d7812 */ /* 0x000fe200078ec0ff */
[----:B0-----:R-:W0:Y:S01]  /*83c0*/  LDS.128 R16, [R2+0x2010] ;  /* 0x0020100002107984 */ /* 0x001e220000000c00 */
        /* <DEDUP_REMOVED lines=10> */
[----:B-1----:R-:W-:Y:S01]  /*8470*/  LOP3.LUT R2, R32, 0xf, RZ, 0xc0, !PT ;  /* 0x0000000f20027812 */ /* 0x002fe200078ec0ff */
[----:B------:R-:W-:-:S03]  /*8480*/  IMAD.MOV.U32 R32, RZ, RZ, RZ ;  /* 0x000000ffff207224 */ /* 0x000fc600078e00ff */
[----:B------:R-:W-:Y:S01]  /*8490*/  IADD3.X R39, PT, PT, R2, UR19, RZ, P1, !PT ;  /* 0x0000001302277c10 */ /* 0x000fe20008ffe4ff */
[----:B------:R1:W-:Y:S04]  /*84a0*/  STG.E.64 desc[UR8][R44.64], R30 ;  /* 0x0000001e2c007986 */ /* 0x0003e8000c101b08 */
[----:B--2---:R1:W-:Y:S04]  /*84b0*/  STG.E.128 desc[UR8][R46.64], R20 ;  /* 0x000000142e007986 */ /* 0x0043e8000c101d08 */
[----:B---3--:R1:W-:Y:S04]  /*84c0*/  STG.E.64 desc[UR8][R36.64+0x800], R34 ;  /* 0x0008002224007986 */ /* 0x0083e8000c101b08 */
[----:B0-----:R1:W-:Y:S04]  /*84d0*/  STG.E.128 desc[UR8][R38.64+0x1000], R16 ;  /* 0x0010001026007986 */ /* 0x0013e8000c101d08 */
[----:B----4-:R1:W-:Y:S04]  /*84e0*/  STG.E.64 desc[UR8][R36.64+0x1000], R40 ;  /* 0x0010002824007986 */ /* 0x0103e8000c101b08 */
[----:B-----5:R1:W-:Y:S04]  /*84f0*/  STG.E.128 desc[UR8][R38.64+0x2000], R12 ;  /* 0x0020000c26007986 */ /* 0x0203e8000c101d08 */
[----:B------:R1:W-:Y:S04]  /*8500*/  STG.E.64 desc[UR8][R36.64+0x1800], R42 ;  /* 0x0018002a24007986 */ /* 0x0003e8000c101b08 */
[----:B------:R1:W-:Y:S01]  /*8510*/  STG.E.128 desc[UR8][R38.64+0x3000], R8 ;  /* 0x0030000826007986 */ /* 0x0003e2000c101d08 */
[----:B------:R-:W-:Y:S05]  /*8520*/  @P0 BRA `(.L_x_1020) ;  /* 0xfffffffc00680947 */ /* 0x000fea000383ffff */
.L_x_1016:
[----:B------:R-:W-:Y:S05]  /*8530*/  BSYNC.RECONVERGENT B1 ;  /* 0x0000000000017941 */ /* 0x000fea0003800200 */
.L_x_1015:
[----:B------:R-:W-:Y:S05]  /*8540*/  BRA `(.L_x_1021) ;  /* 0x0000000000787947 */ /* 0x000fea0003800000 */
.L_x_1014:
[----:B------:R-:W-:Y:S01]  /*8550*/  ISETP.NE.U32.AND P2, PT, R29, RZ, PT ;  /* 0x000000ff1d00720c */ /* 0x000fe20003f45070 */
[----:B------:R-:W-:Y:S03]  /*8560*/  BSSY.RECONVERGENT B1, `(.L_x_1022) ;  /* 0x000000a000017945 */ /* 0x000fe60003800200 */
[----:B------:R-:W-:-:S13]  /*8570*/  ISETP.NE.AND.EX P2, PT, R43, RZ, PT, P2 ;  /* 0x000000ff2b00720c */ /* 0x000fda0003f45320 */
        /* <DEDUP_REMOVED lines=8> */
.L_x_1023:
[----:B------:R-:W-:Y:S05]  /*8600*/  BSYNC.RECONVERGENT B1 ;  /* 0x0000000000017941 */ /* 0x000fea0003800200 */
.L_x_1022:
        /* <DEDUP_REMOVED lines=9> */
.L_x_1025:
[----:B------:R-:W-:Y:S05]  /*86a0*/  BSYNC.RECONVERGENT B1 ;  /* 0x0000000000017941 */ /* 0x000fea0003800200 */
.L_x_1024:
[----:B------:R-:W-:Y:S05]  /*86b0*/  @!P1 BRA `(.L_x_1021) ;  /* 0x00000000001c9947 */ /* 0x000fea0003800000 */
[----:B------:R-:W0:Y:S02]  /*86c0*/  LDCU.128 UR12, c[0x0][0x390] ;  /* 0x00007200ff0c77ac */ /* 0x000e240008000c00 */
[C---:B01----:R-:W-:Y:S02]  /*86d0*/  LEA R2, P0, R42.reuse, UR12, 0x3 ;  /* 0x0000000c2a027c11 */ /* 0x043fe4000f8018ff */
[C---:B------:R-:W-:Y:S02]  /*86e0*/  LEA R8, P1, R42.reuse, UR14, 0x4 ;  /* 0x0000000e2a087c11 */ /* 0x040fe4000f8220ff */
[C-C-:B------:R-:W-:Y:S02]  /*86f0*/  LEA.HI.X R3, R42.reuse, UR13, R35.reuse, 0x3, P0 ;  /* 0x0000000d2a037c11 */ /* 0x140fe400080f1c23 */
[----:B------:R-:W-:-:S03]  /*8700*/  LEA.HI.X R9, R42, UR15, R35, 0x4, P1 ;  /* 0x0000000f2a097c11 */ /* 0x000fc600088f2423 */
[----:B------:R2:W-:Y:S04]  /*8710*/  STG.E.64 desc[UR8][R2.64], R30 ;  /* 0x0000001e02007986 */ /* 0x0005e8000c101b08 */
[----:B------:R2:W-:Y:S02]  /*8720*/  STG.E.128 desc[UR8][R8.64], R12 ;  /* 0x0000000c08007986 */ /* 0x0005e4000c101d08 */
.L_x_1021:
[----:B------:R-:W-:Y:S05]  /*8730*/  BSYNC.RECONVERGENT B0 ;  /* 0x0000000000007941 */ /* 0x000fea0003800200 */
.L_x_1013:
[----:B------:R-:W-:-:S13]  /*8740*/  ISETP.NE.AND P0, PT, R0, 0xff, PT ;  /* 0x000000ff0000780c */ /* 0x000fda0003f05270 */
[----:B------:R-:W-:Y:S05]  /*8750*/  @P0 EXIT ;  /* 0x000000000000094d */ /* 0x000fea0003800000 */
[----:B012---:R-:W0:Y:S01]  /*8760*/  LDC.64 R2, c[0x0][0x3a0] ;  /* 0x0000e800ff027b82 */ /* 0x007e220000000a00 */
[----:B------:R-:W-:-:S04]  /*8770*/  ISETP.NE.U32.AND P0, PT, R28, 0x300, PT ;  /* 0x000003001c00780c */ /* 0x000fc80003f05070 */
[----:B------:R-:W-:-:S13]  /*8780*/  ISETP.NE.AND.EX P0, PT, R7, RZ, PT, P0 ;  /* 0x000000ff0700720c */ /* 0x000fda0003f05300 */
[----:B------:R-:W-:Y:S05]  /*8790*/  @P0 BRA `(.L_x_1026) ;  /* 0x0000000000380947 */ /* 0x000fea0003800000 */
[----:B------:R-:W1:Y:S01]  /*87a0*/  LDC.64 R8, c[0x0][0x390] ;  /* 0x0000e400ff087b82 */ /* 0x000e620000000a00 */
[----:B------:R-:W-:Y:S02]  /*87b0*/  IMAD.MOV.U32 R12, RZ, RZ, R6 ;  /* 0x000000ffff0c7224 */ /* 0x000fe400078e0006 */
[----:B------:R-:W-:Y:S02]  /*87c0*/  IMAD.MOV.U32 R13, RZ, RZ, R25 ;  /* 0x000000ffff0d7224 */ /* 0x000fe400078e0019 */
[----:B------:R-:W-:Y:S02]  /*87d0*/  IMAD.MOV.U32 R14, RZ, RZ, R24 ;  /* 0x000000ffff0e7224 */ /* 0x000fe400078e0018 */
[----:B------:R-:W-:Y:S01]  /*87e0*/  IMAD.MOV.U32 R15, RZ, RZ, R33 ;  /* 0x000000ffff0f7224 */ /* 0x000fe200078e0021 */
[----:B------:R-:W2:Y:S01]  /*87f0*/  LDC.64 R10, c[0x0][0x398] ;  /* 0x0000e600ff0a7b82 */ /* 0x000ea20000000a00 */
[----:B-1----:R-:W-:-:S04]  /*8800*/  LEA R8, P0, R26, R8, 0x3 ;  /* 0x000000081a087211 */ /* 0x002fc800078018ff */
[C---:B------:R-:W-:Y:S02]  /*8810*/  LEA.HI.X R9, R26.reuse, R9, R27, 0x3, P0 ;  /* 0x000000091a097211 */ /* 0x040fe400000f1c1b */
[----:B--2---:R-:W-:-:S03]  /*8820*/  LEA R10, P1, R26, R10, 0x4 ;  /* 0x0000000a1a0a7211 */ /* 0x004fc600078220ff */
[----:B------:R1:W-:Y:S01]  /*8830*/  STG.E.64 desc[UR8][R8.64], R4 ;  /* 0x0000000408007986 */ /* 0x0003e2000c101b08 */
[C---:B------:R-:W-:Y:S02]  /*8840*/  LEA.HI.X R11, R26.reuse, R11, R27, 0x4, P1 ;  /* 0x0000000b1a0b7211 */ /* 0x040fe400008f241b */
[----:B------:R-:W-:-:S03]  /*8850*/  IADD3 R26, P0, PT, R26, 0x1, RZ ;  /* 0x000000011a1a7810 */ /* 0x000fc60007f1e0ff */
[----:B------:R1:W-:Y:S02]  /*8860*/  STG.E.128 desc[UR8][R10.64], R12 ;  /* 0x0000000c0a007986 */ /* 0x0003e4000c101d08 */
[----:B------:R-:W-:-:S08]  /*8870*/  IMAD.X R27, RZ, RZ, R27, P0 ;  /* 0x000000ffff1b7224 */ /* 0x000fd000000e061b */
.L_x_1026:
[----:B0-----:R-:W-:Y:S01]  /*8880*/  STG.E.64 desc[UR8][R2.64], R26 ;  /* 0x0000001a02007986 */ /* 0x001fe2000c101b08 */
[----:B------:R-:W-:Y:S05]  /*8890*/  EXIT ;  /* 0x000000000000794d */ /* 0x000fea0003800000 */
.L_x_1008:
[----:B------:R-:W0:Y:S08]  /*88a0*/  LDC.64 R2, c[0x0][0x380] ;  /* 0x0000e000ff027b82 */ /* 0x000e300000000a00 */
[----:B------:R-:W1:Y:S01]  /*88b0*/  LDC.64 R14, c[0x0][0x388] ;  /* 0x0000e200ff0e7b82 */ /* 0x000e620000000a00 */
[----:B0-----:R-:W-:-:S05]  /*88c0*/  IMAD.WIDE.U32 R20, R0, 0x1800, R2 ;  /* 0x0000180000147825 */ /* 0x001fca00078e0002 */
[----:B------:R-:W2:Y:S01]  /*88d0*/  LDG.E.64.CONSTANT R10, desc[UR8][R20.64] ;  /* 0x00000008140a7981 */ /* 0x000ea2000c1e9b00 */
[----:B-1----:R-:W-:-:S05]  /*88e0*/  IMAD.WIDE.U32 R14, R0, 0x3000, R14 ;  /* 0x00003000000e7825 */ /* 0x002fca00078e000e */
[----:B------:R0:W3:Y:S01]  /*88f0*/  LDG.E.128.CONSTANT R16, desc[UR8][R14.64] ;  /* 0x000000080e107981 */ /* 0x0000e2000c1e9d00 */
[----:B------:R-:W1:Y:S02]  /*8900*/  S2R R2, SR_TID.X ;  /* 0x0000000000027919 */ /* 0x000e640000002100 */
[C---:B-1----:R-:W-:Y:S02]  /*8910*/  LOP3.LUT R3, R2.reuse, 0x1f, RZ, 0xc0, !PT ;  /* 0x0000001f02037812 */ /* 0x042fe400078ec0ff */
[----:B------:R-:W-:-:S05]  /*8920*/  LOP3.LUT R4, R2, 0x3e0, RZ, 0xc0, !PT ;  /* 0x000003e002047812 */ /* 0x000fca00078ec0ff */
[----:B------:R-:W-:-:S04]  /*8930*/  IMAD R3, R4, 0x3, R3 ;  /* 0x0000000304037824 */ /* 0x000fc800078e0203 */
[C---:B------:R-:W-:Y:S01]  /*8940*/  VIADD R5, R3.reuse, 0x20 ;  /* 0x0000002003057836 */ /* 0x040fe20000000000 */
[C---:B------:R-:W-:Y:S01]  /*8950*/  ISETP.GE.U32.AND P0, PT, R3.reuse, R28, PT ;  /* 0x0000001c0300720c */ /* 0x040fe20003f06070 */
[C---:B------:R-:W-:Y:S01]  /*8960*/  VIADD R9, R3.reuse, 0x40 ;  /* 0x0000004003097836 */ /* 0x040fe20000000000 */
[----:B------:R-:W-:Y:S02]  /*8970*/  LEA R4, P3, R3, R20, 0x3 ;  /* 0x0000001403047211 */ /* 0x000fe400078618ff */
[-C--:B------:R-:W-:Y:S02]  /*8980*/  ISETP.GE.U32.AND P1, PT, R5, R28.reuse, PT ;  /* 0x0000001c0500720c */ /* 0x080fe40003f26070 */
[----:B------:R-:W-:Y:S01]  /*8990*/  ISETP.GE.U32.AND P2, PT, R9, R28, PT ;  /* 0x0000001c0900720c */ /* 0x000fe20003f46070 */
[----:B------:R-:W-:Y:S01]  /*89a0*/  IMAD.X R5, RZ, RZ, R21, P3 ;  /* 0x000000ffff057224 */ /* 0x000fe200018e0615 */
[----:B0-----:R-:W-:-:S05]  /*89b0*/  LEA R14, P3, R3, R14, 0x4 ;  /* 0x0000000e030e7211 */ /* 0x001fca00078620ff */
[----:B------:R-:W-:Y:S01]  /*89c0*/  IMAD.X R15, RZ, RZ, R15, P3 ;  /* 0x000000ffff0f7224 */ /* 0x000fe200018e060f */
[----:B------:R-:W-:Y:S02]  /*89d0*/  ISETP.NE.AND P4, PT, R2, RZ, PT ;  /* 0x000000ff0200720c */ /* 0x000fe40003f85270 */
[----:B------:R-:W-:-:S11]  /*89e0*/  CS2R R44, SRZ ;  /* 0x00000000002c7805 */ /* 0x000fd6000001ff00 */
[----:B------:R-:W4:Y:S01]  /*89f0*/  @!P4 LDG.E.64.CONSTANT R44, desc[UR8][R20.64+-0x8] ;  /* 0xfffff808142cc981 */ /* 0x000f22000c1e9b00 */
[----:B--2---:R-:W-:Y:S02]  /*8a00*/  IMAD.MOV.U32 R8, RZ, RZ, R10 ;  /* 0x000000ffff087224 */ /* 0x004fe400078e000a */
[----:B------:R-:W-:Y:S02]  /*8a10*/  IMAD.MOV.U32 R9, RZ, RZ, R11 ;  /* 0x000000ffff097224 */ /* 0x000fe400078e000b */
[----:B------:R-:W-:Y:S01]  /*8a20*/  IMAD.MOV.U32 R12, RZ, RZ, R8 ;  /* 0x000000ffff0c7224 */ /* 0x000fe200078e0008 */
[----:B------:R-:W2:Y:S01]  /*8a30*/  @!P0 LDG.E.64.CONSTANT R10, desc[UR8][R4.64] ;  /* 0x00000008040a8981 */ /* 0x000ea2000c1e9b00 */
[----:B------:R-:W-:-:S03]  /*8a40*/  IMAD.MOV.U32 R13, RZ, RZ, R9 ;  /* 0x000000ffff0d7224 */ /* 0x000fc600078e0009 */
[----:B------:R-:W5:Y:S04]  /*8a50*/  @!P2 LDG.E.64.CONSTANT R8, desc[UR8][R4.64+0x200] ;  /* 0x000200080408a981 */ /* 0x000f68000c1e9b00 */
[----:B------:R0:W4:Y:S01]  /*8a60*/  @!P1 LDG.E.64.CONSTANT R12, desc[UR8][R4.64+0x100] ;  /* 0x00010008040c9981 */ /* 0x000122000c1e9b00 */
        /* <DEDUP_REMOVED lines=24> */
[----:B------:R-:W-:-:S05]  /*8bf0*/  IMAD R31, R2, 0x3, RZ ;  /* 0x00000003021f7824 */ /* 0x000fca00078e02ff */
[----:B------:R-:W-:Y:S02]  /*8c00*/  ISETP.EQ.U32.AND P3, PT, R28, R31, PT ;  /* 0x0000001f1c00720c */ /* 0x000fe40003f62070 */
[----:B------:R-:W-:Y:S01]  /*8c10*/  ISETP.GE.AND P5, PT, R52, 0x1, PT ;  /* 0x000000013400780c */ /* 0x000fe20003fa6270 */
[----:B--2---:R-:W-:Y:S04]  /*8c20*/  STS.64 [R23], R10 ;  /* 0x0000000a17007388 */ /* 0x004fe80000000a00 */
[----:B-----5:R-:W-:Y:S04]  /*8c30*/  STS.64 [R23+0x200], R8 ;  /* 0x0002000817007388 */ /* 0x020fe80000000a00 */
[----:B----4-:R-:W-:Y:S01]  /*8c40*/  STS.64 [R23+0x100], R12 ;  /* 0x0001000c17007388 */ /* 0x010fe20000000a00 */
[----:B------:R-:W-:-:S03]  /*8c50*/  NOP ;  /* 0x0000000000007918 */ /* 0x000fc60000000000 */
[----:B------:R-:W-:Y:S04]  /*8c60*/  LDS.64 R38, [R4] ;  /* 0x0000000004267984 */ /* 0x000fe80000000a00 */
[----:B------:R-:W-:Y:S04]  /*8c70*/  LDS.64 R36, [R4+0x8] ;  /* 0x0000080004247984 */ /* 0x000fe80000000a00 */
[----:B------:R-:W0:Y:S01]  /*8c80*/  LDS.64 R34, [R4+0x10] ;  /* 0x0000100004227984 */ /* 0x000e220000000a00 */
[----:B------:R-:W-:Y:S06]  /*8c90*/  BAR.SYNC.DEFER_BLOCKING 0x0 ;  /* 0x0000000000007b1d */ /* 0x000fec0000010000 */
[----:B---3--:R-:W-:Y:S04]  /*8ca0*/  STS.128 [R5+0x200], R40 ;  /* 0x0002002805007388 */ /* 0x008fe80000000c00 */
[----:B------:R1:W-:Y:S04]  /*8cb0*/  STS.128 [R5], R16 ;  /* 0x0000001005007388 */ /* 0x0003e80000000c00 */
[----:B------:R-:W-:Y:S01]  /*8cc0*/  STS.128 [R5+0x400], R24 ;  /* 0x0004001805007388 */ /* 0x000fe20000000c00 */
[----:B------:R-:W-:-:S03]  /*8cd0*/  NOP ;  /* 0x0000000000007918 */ /* 0x000fc60000000000 */
[----:B------:R-:W-:Y:S04]  /*8ce0*/  LDS.128 R8, [R6] ;  /* 0x0000000006087984 */ /* 0x000fe80000000c00 */
[----:B------:R-:W2:Y:S04]  /*8cf0*/  LDS.128 R12, [R6+0x10] ;  /* 0x00001000060c7984 */ /* 0x000ea80000000c00 */
[----:B------:R-:W3:Y:S01]  /*8d00*/  LDS.128 R20, [R6+0x20] ;  /* 0x0000200006147984 */ /* 0x000ee20000000c00 */
[----:B------:R-:W-:Y:S06]  /*8d10*/  BAR.SYNC.DEFER_BLOCKING 0x0 ;  /* 0x0000000000007b1d */ /* 0x000fec0000010000 */
[----:B0-----:R-:W-:Y:S02]  /*8d20*/  STS.64 [R29+0x9b0], R34 ;  /* 0x0009b0221d007388 */ /* 0x001fe40000000a00 */
[----:B------:R-:W-:Y:S01]  /*8d30*/  BAR.SYNC.DEFER_BLOCKING 0x0 ;  /* 0x0000000000007b1d */ /* 0x000fe20000010000 */
[----:B-1----:R-:W-:-:S05]  /*8d40*/  VIADD R17, R31, 0x1 ;  /* 0x000000011f117836 */ /* 0x002fca0000000000 */
[----:B------:R-:W0:Y:S01]  /*8d50*/  @P0 LDS.64 R44, [R29+0x9a8] ;  /* 0x0009a8001d2c0984 */ /* 0x000e220000000a00 */
[----:B------:R-:W-:Y:S01]  /*8d60*/  ISETP.NE.U32.AND P0, PT, R38, R36, PT ;  /* 0x000000242600720c */ /* 0x000fe20003f05070 */
[----:B--2---:R-:W-:Y:S01]  /*8d70*/  DADD R4, R8, R12 ;  /* 0x0000000008047229 */ /* 0x004fe2000000000c */
[----:B------:R-:W-:Y:S02]  /*8d80*/  ISETP.EQ.U32.AND P1, PT, R28, R17, PT ;  /* 0x000000111c00720c */ /* 0x000fe40003f22070 */
[----:B------:R-:W-:Y:S01]  /*8d90*/  ISETP.NE.AND.EX P0, PT, R39, R37, PT, P0 ;  /* 0x000000252700720c */ /* 0x000fe20003f05300 */
[----:B------:R-:W-:Y:S01]  /*8da0*/  DADD R16, R10, R14 ;  /* 0x000000000a107229 */ /* 0x000fe2000000000e */
[----:B------:R-:W-:Y:S02]  /*8db0*/  VIADD R19, R31, 0x2 ;  /* 0x000000021f137836 */ /* 0x000fe40000000000 */
[----:B------:R-:W-:Y:S02]  /*8dc0*/  ISETP.EQ.OR.EX P0, PT, R7, RZ, P0, P1 ;  /* 0x000000ff0700720c */ /* 0x000fe40000702710 */
[----:B------:R-:W-:-:S02]  /*8dd0*/  ISETP.NE.U32.AND P1, PT, R36, R34, PT ;  /* 0x000000222400720c */ /* 0x000fc40003f25070 */
[----:B------:R-:W-:Y:S02]  /*8de0*/  FSEL R4, R12, R4, P0 ;  /* 0x000000040c047208 */ /* 0x000fe40000000000 */
[----:B------:R-:W-:Y:S02]  /*8df0*/  FSEL R5, R13, R5, P0 ;  /* 0x000000050d057208 */ /* 0x000fe40000000000 */
[----:B------:R-:W-:Y:S02]  /*8e00*/  ISETP.EQ.U32.AND P2, PT, R28, R19, PT ;  /* 0x000000131c00720c */ /* 0x000fe40003f42070 */
[----:B------:R-:W-:Y:S02]  /*8e10*/  ISETP.NE.AND.EX P1, PT, R37, R35, PT, P1 ;  /* 0x000000232500720c */ /* 0x000fe40003f25310 */
[----:B------:R-:W-:Y:S02]  /*8e20*/  FSEL R16, R14, R16, P0 ;  /* 0x000000100e107208 */ /* 0x000fe40000000000 */
[----:B------:R-:W-:Y:S01]  /*8e30*/  FSEL R17, R15, R17, P0 ;  /* 0x000000110f117208 */ /* 0x000fe20000000000 */
[----:B---3--:R-:W-:Y:S01]  /*8e40*/  DADD R4, R20, R4 ;  /* 0x0000000014047229 */ /* 0x008fe20000000004 */
[----:B------:R-:W-:-:S04]  /*8e50*/  ISETP.EQ.OR.EX P1, PT, R7, RZ, P1, P2 ;  /* 0x000000ff0700720c */ /* 0x000fc80000f22720 */
[----:B------:R-:W-:Y:S01]  /*8e60*/  DADD R16, R22, R16 ;  /* 0x0000000016107229 */ /* 0x000fe20000000010 */
[----:B0-----:R-:W-:-:S04]  /*8e70*/  ISETP.NE.U32.AND P2, PT, R44, R38, PT ;  /* 0x000000262c00720c */ /* 0x001fc80003f45070 */
[----:B------:R-:W-:Y:S02]  /*8e80*/  ISETP.NE.AND.EX P2, PT, R45, R39, PT, P2 ;  /* 0x000000272d00720c */ /* 0x000fe40003f45320 */
[----:B------:R-:W-:Y:S02]  /*8e90*/  FSEL R30, R20, R4, P1 ;  /* 0x00000004141e7208 */ /* 0x000fe40000800000 */
[----:B------:R-:W-:Y:S02]  /*8ea0*/  ISETP.EQ.OR.EX P2, PT, R7, RZ, P2, P3 ;  /* 0x000000ff0700720c */ /* 0x000fe40001742730 */
[----:B------:R-:W-:Y:S02]  /*8eb0*/  FSEL R31, R21, R5, P1 ;  /* 0x00000005151f7208 */ /* 0x000fe40000800000 */
[----:B------:R-:W-:Y:S02]  /*8ec0*/  SEL R18, RZ, 0x1, !P0 ;  /* 0x00000001ff127807 */ /* 0x000fe40004000000 */
[----:B------:R-:W-:Y:S01]  /*8ed0*/  SEL R19, RZ, 0x1, !P2 ;  /* 0x00000001ff137807 */ /* 0x000fe20005000000 */
[----:B------:R-:W-:Y:S01]  /*8ee0*/  SHFL.UP PT, R4, R30, 0x1, RZ ;  /* 0x042000001e047989 */ /* 0x000fe200000e00ff */
[----:B------:R-:W-:-:S02]  /*8ef0*/  FSEL R6, R22, R16, P1 ;  /* 0x0000001016067208 */ /* 0x000fc40000800000 */
[----:B------:R-:W-:Y:S01]  /*8f00*/  FSEL R33, R23, R17, P1 ;  /* 0x0000001117217208 */ /* 0x000fe20000800000 */
[----:B------:R-:W0:Y:S01]  /*8f10*/  SHFL.UP PT, R5, R31, 0x1, RZ ;  /* 0x042000001f057989 */ /* 0x000e2200000e00ff */
[----:B------:R-:W-:Y:S02]  /*8f20*/  IADD3 R18, P3, PT, R18, R19, RZ ;  /* 0x0000001312127210 */ /* 0x000fe40007f7e0ff */
[----:B------:R-:W-:Y:S01]  /*8f30*/  SEL R23, RZ, 0x1, !P1 ;  /* 0x00000001ff177807 */ /* 0x000fe20004800000 */
[----:B------:R-:W-:Y:S04]  /*8f40*/  SHFL.UP PT, R16, R6, 0x1, RZ ;  /* 0x0420000006107989 */ /* 0x000fe800000e00ff */
[----:B------:R-:W1:Y:S01]  /*8f50*/  SHFL.UP PT, R17, R33, 0x1, RZ ;  /* 0x0420000021117989 */ /* 0x000e6200000e00ff */
[----:B------:R-:W-:Y:S01]  /*8f60*/  IADD3 R23, P6, PT, R18, R23, RZ ;  /* 0x0000001712177210 */ /* 0x000fe20007fde0ff */
[----:B------:R-:W-:-:S04]  /*8f70*/  IMAD.X R24, RZ, RZ, RZ, P3 ;  /* 0x000000ffff187224 */ /* 0x000fc800018e06ff */
[----:B------:R-:W-:Y:S01]  /*8f80*/  IMAD.X R24, RZ, RZ, R24, P6 ;  /* 0x000000ffff187224 */ /* 0x000fe200030e0618 */
[----:B------:R-:W2:Y:S04]  /*8f90*/  SHFL.UP PT, R18, R23, 0x1, RZ ;  /* 0x0420000017127989 */ /* 0x000ea800000e00ff */
[----:B------:R-:W3:Y:S01]  /*8fa0*/  SHFL.UP PT, R19, R24, 0x1, RZ ;  /* 0x0420000018137989 */ /* 0x000ee200000e00ff */
[----:B------:R-:W-:Y:S01]  /*8fb0*/  IMAD.MOV.U32 R32, RZ, RZ, R6 ;  /* 0x000000ffff207224 */ /* 0x000fe200078e0006 */
        /* <DEDUP_REMOVED lines=8> */
[----:B------:R-:W-:Y:S02]  /*9040*/  @P5 FSEL R6, R16, R6, !P3 ;  /* 0x0000000610065208 */ /* 0x000fe40005800000 */
[----:B------:R-:W-:Y:S01]  /*9050*/  @P5 FSEL R33, R17, R33, !P3 ;  /* 0x0000002111215208 */ /* 0x000fe20005800000 */
[----:B------:R-:W0:Y:S01]  /*9060*/  SHFL.UP PT, R5, R31, 0x2, RZ ;  /* 0x044000001f057989 */ /* 0x000e2200000e00ff */
[----:B------:R-:W-:-:S02]  /*9070*/  IADD3 R23, P3, PT, R18, R23, RZ ;  /* 0x0000001712177210 */ /* 0x000fc40007f7e0ff */
[----:B---3--:R-:W-:Y:S01]  /*9080*/  SEL R19, R19, RZ, P5 ;  /* 0x000000ff13137207 */ /* 0x008fe20002800000 */
[----:B------:R-:W-:Y:S04]  /*9090*/  SHFL.UP PT, R16, R6, 0x2, RZ ;  /* 0x0440000006107989 */ /* 0x000fe800000e00ff */
[----:B------:R-:W1:Y:S01]  /*90a0*/  SHFL.UP PT, R17, R33, 0x2, RZ ;  /* 0x0440000021117989 */ /* 0x000e6200000e00ff */
[----:B------:R-:W-:-:S03]  /*90b0*/  IMAD.X R24, R19, 0x1, R24, P3 ;  /* 0x0000000113187824 */ /* 0x000fc600018e0618 */
[----:B------:R-:W2:Y:S04]  /*90c0*/  SHFL.UP PT, R18, R23, 0x2, RZ ;  /* 0x0440000017127989 */ /* 0x000ea800000e00ff */
[----:B------:R-:W3:Y:S01]  /*90d0*/  SHFL.UP PT, R19, R24, 0x2, RZ ;  /* 0x0440000018137989 */ /* 0x000ee200000e00ff */
[----:B------:R-:W-:Y:S01]  /*90e0*/  ISETP.GE.AND P5, PT, R52, 0x2, PT ;  /* 0x000000023400780c */ /* 0x000fe20003fa6270 */
[----:B------:R-:W-:Y:S01]  /*90f0*/  IMAD.MOV.U32 R32, RZ, RZ, R6 ;  /* 0x000000ffff207224 */ /* 0x000fe200078e0006 */
[----:B------:R-:W-:Y:S01]  /*9100*/  ISETP.NE.U32.AND P3, PT, R23, RZ, PT ;  /* 0x000000ff1700720c */ /* 0x000fe20003f65070 */
[----:B0-----:R-:W-:-:S03]  /*9110*/  DADD R4, R4, R30 ;  /* 0x0000000004047229 */ /* 0x001fc6000000001e */
[----:B------:R-:W-:Y:S01]  /*9120*/  ISETP.NE.AND.EX P3, PT, R24, RZ, PT, P3 ;  /* 0x000000ff1800720c */ /* 0x000fe20003f65330 */
[----:B-1----:R-:W-:Y:S01]  /*9130*/  DADD R16, R16, R32 ;  /* 0x0000000010107229 */ /* 0x002fe20000000020 */
[----:B--2---:R-:W-:-:S05]  /*9140*/  SEL R18, R18, RZ, P5 ;  /* 0x000000ff12127207 */ /* 0x004fca0002800000 */
[----:B------:R-:W-:Y:S02]  /*9150*/  @P5 FSEL R30, R4, R30, !P3 ;  /* 0x0000001e041e5208 */ /* 0x000fe40005800000 */
[----:B------:R-:W-:Y:S02]  /*9160*/  @P5 FSEL R31, R5, R31, !P3 ;  /* 0x0000001f051f5208 */ /* 0x000fe40005800000 */
[----:B------:R-:W-:Y:S02]  /*9170*/  IADD3 R23, P6, PT, R18, R23, RZ ;  /* 0x0000001712177210 */ /* 0x000fe40007fde0ff */
[----:B---3--:R-:W-:Y:S01]  /*9180*/  SEL R19, R19, RZ, P5 ;  /* 0x000000ff13137207 */ /* 0x008fe20002800000 */
[----:B------:R-:W-:Y:S01]  /*9190*/  SHFL.UP PT, R4, R30, 0x4, RZ ;  /* 0x048000001e047989 */ /* 0x000fe200000e00ff */
[----:B------:R-:W-:Y:S02]  /*91a0*/  @P5 FSEL R6, R16, R6, !P3 ;  /* 0x0000000610065208 */ /* 0x000fe40005800000 */
[----:B------:R-:W-:Y:S01]  /*91b0*/  @P5 FSEL R33, R17, R33, !P3 ;  /* 0x0000002111215208 */ /* 0x000fe20005800000 */
[----:B------:R-:W0:Y:S01]  /*91c0*/  SHFL.UP PT, R5, R31, 0x4, RZ ;  /* 0x048000001f057989 */ /* 0x000e2200000e00ff */
[----:B------:R-:W-:-:S03]  /*91d0*/  IMAD.X R24, R19, 0x1, R24, P6 ;  /* 0x0000000113187824 */ /* 0x000fc600030e0618 */
[----:B------:R-:W1:Y:S04]  /*91e0*/  SHFL.UP PT, R18, R23, 0x4, RZ ;  /* 0x0480000017127989 */ /* 0x000e6800000e00ff */
[----:B------:R-:W-:Y:S04]  /*91f0*/  SHFL.UP PT, R16, R6, 0x4, RZ ;  /* 0x0480000006107989 */ /* 0x000fe800000e00ff */
[----:B------:R-:W2:Y:S04]  /*9200*/  SHFL.UP PT, R17, R33, 0x4, RZ ;  /* 0x0480000021117989 */ /* 0x000ea800000e00ff */
[----:B------:R-:W3:Y:S01]  /*9210*/  SHFL.UP PT, R19, R24, 0x4, RZ ;  /* 0x0480000018137989 */ /* 0x000ee200000e00ff */
[----:B------:R-:W-:Y:S01]  /*9220*/  ISETP.GE.AND P5, PT, R52, 0x4, PT ;  /* 0x000000043400780c */ /* 0x000fe20003fa6270 */
[----:B------:R-:W-:Y:S01]  /*9230*/  IMAD.MOV.U32 R32, RZ, RZ, R6 ;  /* 0x000000ffff207224 */ /* 0x000fe200078e0006 */
[----:B------:R-:W-:Y:S01]  /*9240*/  ISETP.NE.U32.AND P3, PT, R23, RZ, PT ;  /* 0x000000ff1700720c */ /* 0x000fe20003f65070 */
[----:B0-----:R-:W-:Y:S01]  /*9250*/  DADD R4, R4, R30 ;  /* 0x0000000004047229 */ /* 0x001fe2000000001e */
[----:B-1----:R-:W-:-:S02]  /*9260*/  SEL R18, R18, RZ, P5 ;  /* 0x000000ff12127207 */ /* 0x002fc40002800000 */
[----:B------:R-:W-:Y:S02]  /*9270*/  ISETP.NE.AND.EX P3, PT, R24, RZ, PT, P3 ;  /* 0x000000ff1800720c */ /* 0x000fe40003f65330 */
[----:B------:R-:W-:Y:S01]  /*9280*/  IADD3 R23, P6, PT, R18, R23, RZ ;  /* 0x0000001712177210 */ /* 0x000fe20007fde0ff */
[----:B--2---:R-:W-:Y:S01]  /*9290*/  DADD R16, R16, R32 ;  /* 0x0000000010107229 */ /* 0x004fe20000000020 */
[----:B---3--:R-:W-:-:S03]  /*92a0*/  SEL R19, R19, RZ, P5 ;  /* 0x000000ff13137207 */ /* 0x008fc60002800000 */
[----:B------:R-:W-:Y:S02]  /*92b0*/  @P5 FSEL R30, R4, R30, !P3 ;  /* 0x0000001e041e5208 */ /* 0x000fe40005800000 */
[----:B------:R-:W-:Y:S01]  /*92c0*/  @P5 FSEL R31, R5, R31, !P3 ;  /* 0x0000001f051f5208 */ /* 0x000fe20005800000 */
[----:B------:R-:W-:Y:S01]  /*92d0*/  IMAD.X R24, R19, 0x1, R24, P6 ;  /* 0x0000000113187824 */ /* 0x000fe200030e0618 */
[----:B------:R-:W0:Y:S02]  /*92e0*/  SHFL.UP PT, R18, R23, 0x8, RZ ;  /* 0x0500000017127989 */ /* 0x000e2400000e00ff */
[----:B------:R-:W-:Y:S02]  /*92f0*/  @P5 FSEL R6, R16, R6, !P3 ;  /* 0x0000000610065208 */ /* 0x000fe40005800000 */
[----:B------:R-:W-:Y:S01]  /*9300*/  @P5 FSEL R33, R17, R33, !P3 ;  /* 0x0000002111215208 */ /* 0x000fe20005800000 */
[----:B------:R-:W-:Y:S04]  /*9310*/  SHFL.UP PT, R4, R30, 0x8, RZ ;  /* 0x050000001e047989 */ /* 0x000fe800000e00ff */
[----:B------:R-:W1:Y:S04]  /*9320*/  SHFL.UP PT, R5, R31, 0x8, RZ ;  /* 0x050000001f057989 */ /* 0x000e6800000e00ff */
[----:B------:R-:W2:Y:S04]  /*9330*/  SHFL.UP PT, R19, R24, 0x8, RZ ;  /* 0x0500000018137989 */ /* 0x000ea800000e00ff */
[----:B------:R-:W-:Y:S04]  /*9340*/  SHFL.UP PT, R16, R6, 0x8, RZ ;  /* 0x0500000006107989 */ /* 0x000fe800000e00ff */
[----:B------:R-:W3:Y:S01]  /*9350*/  SHFL.UP PT, R17, R33, 0x8, RZ ;  /* 0x0500000021117989 */ /* 0x000ee200000e00ff */
[----:B------:R-:W-:Y:S01]  /*9360*/  ISETP.GE.AND P5, PT, R52, 0x8, PT ;  /* 0x000000083400780c */ /* 0x000fe20003fa6270 */
[----:B------:R-:W-:-:S03]  /*9370*/  IMAD.MOV.U32 R32, RZ, RZ, R6 ;  /* 0x000000ffff207224 */ /* 0x000fc600078e0006 */
[----:B0-----:R-:W-:Y:S02]  /*9380*/  SEL R18, R18, RZ, P5 ;  /* 0x000000ff12127207 */ /* 0x001fe40002800000 */
[----:B------:R-:W-:Y:S02]  /*9390*/  ISETP.NE.U32.AND P3, PT, R23, RZ, PT ;  /* 0x000000ff1700720c */ /* 0x000fe40003f65070 */
[----:B------:R-:W-:Y:S01]  /*93a0*/  IADD3 R23, P6, PT, R18, R23, RZ ;  /* 0x0000001712177210 */ /* 0x000fe20007fde0ff */
[----:B-1----:R-:W-:Y:S01]  /*93b0*/  DADD R4, R4, R30 ;  /* 0x0000000004047229 */ /* 0x002fe2000000001e */
[----:B--2---:R-:W-:-:S03]  /*93c0*/  SEL R19, R19, RZ, P5 ;  /* 0x000000ff13137207 */ /* 0x004fc60002800000 */
[----:B------:R-:W0:Y:S01]  /*93d0*/  SHFL.UP PT, R20, R23, 0x10, RZ ;  /* 0x0600000017147989 */ /* 0x000e2200000e00ff */
[----:B------:R-:W-:Y:S01]  /*93e0*/  ISETP.NE.AND.EX P3, PT, R24, RZ, PT, P3 ;  /* 0x000000ff1800720c */ /* 0x000fe20003f65330 */
[----:B------:R-:W-:Y:S01]  /*93f0*/  IMAD.X R22, R19, 0x1, R24, P6 ;  /* 0x0000000113167824 */ /* 0x000fe200030e0618 */
[----:B---3--:R-:W-:-:S03]  /*9400*/  DADD R16, R16, R32 ;  /* 0x0000000010107229 */ /* 0x008fc60000000020 */
[----:B------:R-:W-:Y:S01]  /*9410*/  @P5 FSEL R30, R4, R30, !P3 ;  /* 0x0000001e041e5208 */ /* 0x000fe20005800000 */
[----:B------:R-:W1:Y:S01]  /*9420*/  SHFL.UP PT, R21, R22, 0x10, RZ ;  /* 0x0600000016157989 */ /* 0x000e6200000e00ff */
[----:B------:R-:W-:-:S05]  /*9430*/  @P5 FSEL R31, R5, R31, !P3 ;  /* 0x0000001f051f5208 */ /* 0x000fca0005800000 */
[----:B------:R-:W-:Y:S02]  /*9440*/  @P5 FSEL R6, R16, R6, !P3 ;  /* 0x0000000610065208 */ /* 0x000fe40005800000 */
[----:B------:R-:W-:Y:S01]  /*9450*/  @P5 FSEL R33, R17, R33, !P3 ;  /* 0x0000002111215208 */ /* 0x000fe20005800000 */
[----:B------:R-:W-:Y:S04]  /*9460*/  SHFL.UP PT, R16, R30, 0x10, RZ ;  /* 0x060000001e107989 */ /* 0x000fe800000e00ff */
[----:B------:R-:W2:Y:S04]  /*9470*/  SHFL.UP PT, R17, R31, 0x10, RZ ;  /* 0x060000001f117989 */ /* 0x000ea800000e00ff */
[----:B------:R-:W-:Y:S04]  /*9480*/  SHFL.UP PT, R18, R6, 0x10, RZ ;  /* 0x0600000006127989 */ /* 0x000fe800000e00ff */
[----:B------:R-:W3:Y:S01]  /*9490*/  SHFL.UP PT, R19, R33, 0x10, RZ ;  /* 0x0600000021137989 */ /* 0x000ee200000e00ff */
[----:B------:R-:W-:-:S04]  /*94a0*/  ISETP.GE.AND P5, PT, R52, 0x10, PT ;  /* 0x000000103400780c */ /* 0x000fc80003fa6270 */
[----:B0-----:R-:W-:Y:S02]  /*94b0*/  SEL R20, R20, RZ, P5 ;  /* 0x000000ff14147207 */ /* 0x001fe40002800000 */
[----:B-1----:R-:W-:Y:S02]  /*94c0*/  SEL R21, R21, RZ, P5 ;  /* 0x000000ff15157207 */ /* 0x002fe40002800000 */
[----:B------:R-:W-:Y:S01]  /*94d0*/  IADD3 R4, P6, PT, R20, R23, RZ ;  /* 0x0000001714047210 */ /* 0x000fe20007fde0ff */
[----:B------:R-:W-:Y:S01]  /*94e0*/  IMAD.MOV.U32 R32, RZ, RZ, R6 ;  /* 0x000000ffff207224 */ /* 0x000fe200078e0006 */
[----:B------:R-:W-:-:S03]  /*94f0*/  ISETP.NE.U32.AND P3, PT, R23, RZ, PT ;  /* 0x000000ff1700720c */ /* 0x000fc60003f65070 */
[----:B------:R-:W-:Y:S01]  /*9500*/  IMAD.X R5, R21, 0x1, R22, P6 ;  /* 0x0000000115057824 */ /* 0x000fe200030e0616 */
[----:B--2---:R-:W-:Y:S01]  /*9510*/  DADD R16, R16, R30 ;  /* 0x0000000010107229 */ /* 0x004fe2000000001e */
[----:B------:R-:W-:Y:S02]  /*9520*/  ISETP.NE.AND P6, PT, R52, 0x1f, PT ;  /* 0x0000001f3400780c */ /* 0x000fe40003fc5270 */
[----:B------:R-:W-:Y:S01]  /*9530*/  ISETP.NE.AND.EX P3, PT, R22, RZ, PT, P3 ;  /* 0x000000ff1600720c */ /* 0x000fe20003f65330 */
[----:B---3--:R-:W-:-:S06]  /*9540*/  DADD R18, R18, R32 ;  /* 0x0000000012127229 */ /* 0x008fcc0000000020 */
[----:B------:R-:W-:Y:S02]  /*9550*/  FSEL R29, R17, R31, !P3 ;  /* 0x0000001f111d7208 */ /* 0x000fe40005800000 */
[----:B------:R-:W-:Y:S02]  /*9560*/  FSEL R56, R16, R30, !P3 ;  /* 0x0000001e10387208 */ /* 0x000fe40005800000 */
[----:B------:R-:W-:Y:S01]  /*9570*/  @!P6 LEA R47, R3, UR4, 0x5 ;  /* 0x00000004032fec11 */ /* 0x000fe2000f8e28ff */
[----:B------:R-:W-:Y:S01]  /*9580*/  @!P6 IMAD.MOV.U32 R57, RZ, RZ, R29 ;  /* 0x000000ffff39e224 */ /* 0x000fe200078e001d */
[----:B------:R-:W-:Y:S02]  /*9590*/  FSEL R58, R18, R6, !P3 ;  /* 0x00000006123a7208 */ /* 0x000fe40005800000 */
[----:B------:R-:W-:Y:S01]  /*95a0*/  FSEL R59, R19, R33, !P3 ;  /* 0x00000021133b7208 */ /* 0x000fe20005800000 */
[----:B------:R-:W-:Y:S04]  /*95b0*/  @!P6 STS.64 [R47], R4 ;  /* 0x000000042f00e388 */ /* 0x000fe80000000a00 */
[----:B------:R-:W-:Y:S04]  /*95c0*/  @!P6 STS.64 [R47+0x8], RZ ;  /* 0x000008ff2f00e388 */ /* 0x000fe80000000a00 */
[----:B------:R-:W-:Y:S01]  /*95d0*/  @!P6 STS.128 [R47+0x10], R56 ;  /* 0x000010382f00e388 */ /* 0x000fe20000000c00 */
[----:B------:R-:W-:Y:S06]  /*95e0*/  BAR.SYNC.DEFER_BLOCKING 0x0 ;  /* 0x0000000000007b1d */ /* 0x000fec0000010000 */
[----:B------:R-:W-:Y:S04]  /*95f0*/  LDS.128 R40, [UR4+0x10] ;  /* 0x00001004ff287984 */ /* 0x000fe80008000c00 */
[----:B------:R-:W0:Y:S04]  /*9600*/  LDS.128 R20, [UR4+0x30] ;  /* 0x00003004ff147984 */ /* 0x000e280008000c00 */
[----:B------:R-:W1:Y:S04]  /*9610*/  LDS.64 R60, [UR4+0x20] ;  /* 0x00002004ff3c7984 */ /* 0x000e680008000a00 */
[----:B------:R-:W2:Y:S04]  /*9620*/  LDS.64 R54, [UR4] ;  /* 0x00000004ff367984 */ /* 0x000ea80008000a00 */
[----:B------:R-:W3:Y:S04]  /*9630*/  LDS.128 R24, [UR4+0x50] ;  /* 0x00005004ff187984 */ /* 0x000ee80008000c00 */
[----:B------:R-:W4:Y:S04]  /*9640*/  LDS.64 R48, [UR4+0x40] ;  /* 0x00004004ff307984 */ /* 0x000f280008000a00 */
[----:B------:R-:W5:Y:S04]  /*9650*/  LDS.64 R50, [UR4+0x60] ;  /* 0x00006004ff327984 */ /* 0x000f680008000a00 */
[----:B------:R-:W5:Y:S01]  /*9660*/  LDS.128 R16, [UR4+0x70] ;  /* 0x00007004ff107984 */ /* 0x000f620008000c00 */
[----:B------:R-:W-:-:S02]  /*9670*/  FSEL R32, R30, R56, !P5 ;  /* 0x000000381e207208 */ /* 0x000fc40006800000 */
[----:B------:R-:W-:Y:S02]  /*9680*/  FSEL R31, R31, R29, !P5 ;  /* 0x0000001d1f1f7208 */ /* 0x000fe40006800000 */
[----:B------:R-:W-:Y:S02]  /*9690*/  FSEL R29, R6, R58, !P5 ;  /* 0x0000003a061d7208 */ /* 0x000fe40006800000 */
[----:B------:R-:W-:Y:S01]  /*96a0*/  FSEL R30, R33, R59, !P5 ;  /* 0x0000003b211e7208 */ /* 0x000fe20006800000 */
[----:B0-----:R-:W-:Y:S02]  /*96b0*/  DADD R56, R40, R20 ;  /* 0x0000000028387229 */ /* 0x001fe40000000014 */
[----:B------:R-:W-:Y:S01]  /*96c0*/  DADD R46, R42, R22 ;  /* 0x000000002a2e7229 */ /* 0x000fe20000000016 */
[----:B-1----:R-:W-:-:S04]  /*96d0*/  ISETP.NE.U32.AND P3, PT, R60, RZ, PT ;  /* 0x000000ff3c00720c */ /* 0x002fc80003f65070 */
[----:B------:R-:W-:Y:S02]  /*96e0*/  ISETP.NE.AND.EX P3, PT, R61, RZ, PT, P3 ;  /* 0x000000ff3d00720c */ /* 0x000fe40003f65330 */
[----:B--2---:R-:W-:Y:S02]  /*96f0*/  IADD3 R53, P6, PT, R54, R60, RZ ;  /* 0x0000003c36357210 */ /* 0x004fe40007fde0ff */
[----:B------:R-:W-:Y:S02]  /*9700*/  FSEL R58, R56, R20, !P3 ;  /* 0x00000014383a7208 */ /* 0x000fe40005800000 */
[----:B------:R-:W-:Y:S02]  /*9710*/  FSEL R59, R57, R21, !P3 ;  /* 0x00000015393b7208 */ /* 0x000fe40005800000 */
[----:B------:R-:W-:Y:S02]  /*9720*/  FSEL R56, R46, R22, !P3 ;  /* 0x000000162e387208 */ /* 0x000fe40005800000 */
[----:B------:R-:W-:-:S02]  /*9730*/  FSEL R57, R47, R23, !P3 ;  /* 0x000000172f397208 */ /* 0x000fc40005800000 */
[----:B------:R-:W0:Y:S01]  /*9740*/  LDS.128 R20, [UR4+0x90] ;  /* 0x00009004ff147984 */ /* 0x000e220008000c00 */
[----:B------:R-:W-:-:S03]  /*9750*/  ISETP.NE.AND P5, PT, R3, 0x2, PT ;  /* 0x000000020300780c */ /* 0x000fc60003fa5270 */
[----:B------:R-:W1:Y:S01]  /*9760*/  LDS.64 R46, [UR4+0x80] ;  /* 0x00008004ff2e7984 */ /* 0x000e620008000a00 */
[----:B------:R-:W-:Y:S01]  /*9770*/  IMAD.X R69, R55, 0x1, R61, P6 ;  /* 0x0000000137457824 */ /* 0x000fe200030e063d */
[----:B------:R-:W-:Y:S02]  /*9780*/  FSEL R61, R58, R40, !P5 ;  /* 0x000000283a3d7208 */ /* 0x000fe40006800000 */
[----:B------:R-:W-:Y:S01]  /*9790*/  FSEL R63, R59, R41, !P5 ;  /* 0x000000293b3f7208 */ /* 0x000fe20006800000 */
[----:B---3--:R-:W-:Y:S02]  /*97a0*/  DADD R58, R24, R58 ;  /* 0x00000000183a7229 */ /* 0x008fe4000000003a */
[----:B------:R-:W-:Y:S01]  /*97b0*/  DADD R40, R26, R56 ;  /* 0x000000001a287229 */ /* 0x000fe20000000038 */
[----:B----4-:R-:W-:Y:S02]  /*97c0*/  ISETP.NE.U32.AND P3, PT, R48, RZ, PT ;  /* 0x000000ff3000720c */ /* 0x010fe40003f65070 */
[----:B------:R-:W-:-:S02]  /*97d0*/  SEL R6, R53, R54, !P5 ;  /* 0x0000003635067207 */ /* 0x000fc40006800000 */
[----:B------:R-:W-:Y:S02]  /*97e0*/  ISETP.NE.AND.EX P3, PT, R49, RZ, PT, P3 ;  /* 0x000000ff3100720c */ /* 0x000fe40003f65330 */
[----:B------:R-:W-:Y:S02]  /*97f0*/  IADD3 R53, P6, PT, R48, R53, RZ ;  /* 0x0000003530357210 */ /* 0x000fe40007fde0ff */
[----:B------:R-:W-:Y:S02]  /*9800*/  SEL R33, R69, R55, !P5 ;  /* 0x0000003745217207 */ /* 0x000fe40006800000 */
[----:B------:R-:W-:Y:S02]  /*9810*/  FSEL R67, R56, R42, !P5 ;  /* 0x0000002a38437208 */ /* 0x000fe40006800000 */
[----:B------:R-:W-:Y:S02]  /*9820*/  FSEL R65, R57, R43, !P5 ;  /* 0x0000002b39417208 */ /* 0x000fe40006800000 */
[----:B------:R-:W-:-:S02]  /*9830*/  FSEL R54, R58, R24, !P3 ;  /* 0x000000183a367208 */ /* 0x000fc40005800000 */
[----:B------:R-:W-:Y:S02]  /*9840*/  FSEL R55, R59, R25, !P3 ;  /* 0x000000193b377208 */ /* 0x000fe40005800000 */
[----:B------:R-:W-:Y:S02]  /*9850*/  FSEL R42, R40, R26, !P3 ;  /* 0x0000001a282a7208 */ /* 0x000fe40005800000 */
[----:B------:R-:W-:Y:S02]  /*9860*/  FSEL R43, R41, R27, !P3 ;  /* 0x0000001b292b7208 */ /* 0x000fe40005800000 */
[----:B------:R-:W-:Y:S01]  /*9870*/  ISETP.NE.AND P5, PT, R3, 0x3, PT ;  /* 0x000000030300780c */ /* 0x000fe20003fa5270 */
[----:B------:R-:W2:Y:S01]  /*9880*/  LDS.128 R24, [UR4+0xb0] ;  /* 0x0000b004ff187984 */ /* 0x000ea20008000c00 */
[----:B------:R-:W-:Y:S02]  /*9890*/  IMAD.X R56, R49, 0x1, R69, P6 ;  /* 0x0000000131387824 */ /* 0x000fe400030e0645 */
[----:B------:R-:W-:Y:S01]  /*98a0*/  SEL R6, R53, R6, !P5 ;  /* 0x0000000635067207 */ /* 0x000fe20006800000 */
[----:B------:R-:W3:Y:S01]  /*98b0*/  LDS.64 R48, [UR4+0xa0] ;  /* 0x0000a004ff307984 */ /* 0x000ee20008000a00 */
[C---:B-----5:R-:W-:Y:S01]  /*98c0*/  IADD3 R53, P6, PT, R50.reuse, R53, RZ ;  /* 0x0000003532357210 */ /* 0x060fe20007fde0ff */
[----:B------:R-:W-:Y:S01]  /*98d0*/  DADD R40, R18, R42 ;  /* 0x0000000012287229 */ /* 0x000fe2000000002a */
[----:B------:R-:W-:-:S02]  /*98e0*/  ISETP.NE.U32.AND P3, PT, R50, RZ, PT ;  /* 0x000000ff3200720c */ /* 0x000fc40003f65070 */
[----:B------:R-:W-:Y:S02]  /*98f0*/  FSEL R61, R54, R61, !P5 ;  /* 0x0000003d363d7208 */ /* 0x000fe40006800000 */
[----:B------:R-:W-:Y:S01]  /*9900*/  FSEL R63, R55, R63, !P5 ;  /* 0x0000003f373f7208 */ /* 0x000fe20006800000 */
[----:B------:R-:W-:Y:S01]  /*9910*/  DADD R54, R16, R54 ;  /* 0x0000000010367229 */ /* 0x000fe20000000036 */
[----:B------:R-:W-:Y:S01]  /*9920*/  SEL R33, R56, R33, !P5 ;  /* 0x0000002138217207 */ /* 0x000fe20006800000 */
[C---:B------:R-:W-:Y:S01]  /*9930*/  IMAD.X R56, R51.reuse, 0x1, R56, P6 ;  /* 0x0000000133387824 */ /* 0x040fe200030e0638 */
[----:B------:R-:W-:Y:S02]  /*9940*/  ISETP.NE.AND.EX P3, PT, R51, RZ, PT, P3 ;  /* 0x000000ff3300720c */ /* 0x000fe40003f65330 */
[----:B------:R-:W4:Y:S01]  /*9950*/  LDS.64 R50, [UR4+0xc0] ;  /* 0x0000c004ff327984 */ /* 0x000f220008000a00 */
[----:B------:R-:W-:Y:S02]  /*9960*/  FSEL R57, R42, R67, !P5 ;  /* 0x000000432a397208 */ /* 0x000fe40006800000 */
[----:B------:R-:W-:-:S02]  /*9970*/  FSEL R59, R43, R65, !P5 ;  /* 0x000000412b3b7208 */ /* 0x000fc40006800000 */
[----:B------:R-:W-:Y:S02]  /*9980*/  FSEL R18, R40, R18, !P3 ;  /* 0x0000001228127208 */ /* 0x000fe40005800000 */
[----:B------:R-:W-:Y:S02]  /*9990*/  FSEL R19, R41, R19, !P3 ;  /* 0x0000001329137208 */ /* 0x000fe40005800000 */
[----:B------:R-:W5:Y:S01]  /*99a0*/  LDS.128 R40, [UR4+0xd0] ;  /* 0x0000d004ff287984 */ /* 0x000f620008000c00 */
[----:B------:R-:W-:Y:S02]  /*99b0*/  FSEL R54, R54, R16, !P3 ;  /* 0x0000001036367208 */ /* 0x000fe40005800000 */
[----:B------:R-:W-:Y:S02]  /*99c0*/  FSEL R55, R55, R17, !P3 ;  /* 0x0000001137377208 */ /* 0x000fe40005800000 */
[----:B------:R-:W-:Y:S01]  /*99d0*/  ISETP.NE.AND P5, PT, R3, 0x4, PT ;  /* 0x000000040300780c */ /* 0x000fe20003fa5270 */
[----:B0-----:R-:W-:Y:S01]  /*99e0*/  DADD R16, R22, R18 ;  /* 0x0000000016107229 */ /* 0x001fe20000000012 */
[----:B-1----:R-:W-:-:S02]  /*99f0*/  ISETP.NE.U32.AND P3, PT, R46, RZ, PT ;  /* 0x000000ff2e00720c */ /* 0x002fc40003f65070 */
[----:B------:R-:W-:Y:S02]  /*9a00*/  FSEL R61, R54, R61, !P5 ;  /* 0x0000003d363d7208 */ /* 0x000fe40006800000 */
[----:B------:R-:W-:Y:S01]  /*9a10*/  FSEL R63, R55, R63, !P5 ;  /* 0x0000003f373f7208 */ /* 0x000fe20006800000 */
[----:B------:R-:W-:Y:S01]  /*9a20*/  DADD R54, R20, R54 ;  /* 0x0000000014367229 */ /* 0x000fe20000000036 */
[----:B------:R-:W-:Y:S02]  /*9a30*/  SEL R6, R53, R6, !P5 ;  /* 0x0000000635067207 */ /* 0x000fe40006800000 */
[----:B------:R-:W-:Y:S02]  /*9a40*/  IADD3 R53, P6, PT, R46, R53, RZ ;  /* 0x000000352e357210 */ /* 0x000fe40007fde0ff */
[----:B------:R-:W-:Y:S02]  /*9a50*/  ISETP.NE.AND.EX P3, PT, R47, RZ, PT, P3 ;  /* 0x000000ff2f00720c */ /* 0x000fe40003f65330 */
[----:B------:R-:W-:-:S02]  /*9a60*/  FSEL R57, R18, R57, !P5 ;  /* 0x0000003912397208 */ /* 0x000fc40006800000 */
[----:B------:R-:W-:Y:S01]  /*9a70*/  SEL R33, R56, R33, !P5 ;  /* 0x0000002138217207 */ /* 0x000fe20006800000 */
[----:B------:R-:W-:Y:S01]  /*9a80*/  IMAD.X R56, R47, 0x1, R56, P6 ;  /* 0x000000012f387824 */ /* 0x000fe200030e0638 */
[----:B------:R-:W-:Y:S02]  /*9a90*/  FSEL R59, R19, R59, !P5 ;  /* 0x0000003b133b7208 */ /* 0x000fe40006800000 */
[----:B------:R-:W-:Y:S02]  /*9aa0*/  FSEL R22, R16, R22, !P3 ;  /* 0x0000001610167208 */ /* 0x000fe40005800000 */
[----:B------:R-:W-:Y:S02]  /*9ab0*/  FSEL R23, R17, R23, !P3 ;  /* 0x0000001711177208 */ /* 0x000fe40005800000 */
[----:B------:R-:W0:Y:S01]  /*9ac0*/  LDS.128 R16, [UR4+0xf0] ;  /* 0x0000f004ff107984 */ /* 0x000e220008000c00 */
[----:B------:R-:W-:Y:S02]  /*9ad0*/  FSEL R46, R54, R20, !P3 ;  /* 0x00000014362e7208 */ /* 0x000fe40005800000 */
[----:B------:R-:W-:-:S02]  /*9ae0*/  FSEL R47, R55, R21, !P3 ;  /* 0x00000015372f7208 */ /* 0x000fc40005800000 */
[----:B------:R-:W-:Y:S01]  /*9af0*/  ISETP.NE.AND P5, PT, R3, 0x5, PT ;  /* 0x000000050300780c */ /* 0x000fe20003fa5270 */
[----:B------:R-:W1:Y:S01]  /*9b00*/  LDS.64 R20, [UR4+0xe0] ;  /* 0x0000e004ff147984 */ /* 0x000e620008000a00 */
[----:B--2---:R-:W-:Y:S02]  /*9b10*/  DADD R54, R26, R22 ;  /* 0x000000001a367229 */ /* 0x004fe40000000016 */
[----:B------:R-:W-:Y:S02]  /*9b20*/  FSEL R65, R46, R61, !P5 ;  /* 0x0000003d2e417208 */ /* 0x000fe40006800000 */
[----:B------:R-:W-:Y:S01]  /*9b30*/  FSEL R67, R47, R63, !P5 ;  /* 0x0000003f2f437208 */ /* 0x000fe20006800000 */
[----:B------:R-:W-:Y:S01]  /*9b40*/  DADD R46, R24, R46 ;  /* 0x00000000182e7229 */ /* 0x000fe2000000002e */
[----:B---3--:R-:W-:Y:S02]  /*9b50*/  ISETP.NE.U32.AND P3, PT, R48, RZ, PT ;  /* 0x000000ff3000720c */ /* 0x008fe40003f65070 */
[----:B------:R-:W-:-:S02]  /*9b60*/  FSEL R61, R22, R57, !P5 ;  /* 0x00000039163d7208 */ /* 0x000fc40006800000 */
[----:B------:R-:W-:Y:S02]  /*9b70*/  IADD3 R57, P6, PT, R48, R53, RZ ;  /* 0x0000003530397210 */ /* 0x000fe40007fde0ff */
[----:B------:R-:W-:Y:S02]  /*9b80*/  ISETP.NE.AND.EX P3, PT, R49, RZ, PT, P3 ;  /* 0x000000ff3100720c */ /* 0x000fe40003f65330 */
[----:B------:R-:W-:Y:S01]  /*9b90*/  FSEL R63, R23, R59, !P5 ;  /* 0x0000003b173f7208 */ /* 0x000fe20006800000 */
[----:B------:R-:W-:Y:S01]  /*9ba0*/  IMAD.X R59, R49, 0x1, R56, P6 ;  /* 0x00000001313b7824 */ /* 0x000fe200030e0638 */
[----:B------:R-:W-:Y:S02]  /*9bb0*/  SEL R6, R53, R6, !P5 ;  /* 0x0000000635067207 */ /* 0x000fe40006800000 */
[----:B------:R-:W-:Y:S02]  /*9bc0*/  SEL R22, R56, R33, !P5 ;  /* 0x0000002138167207 */ /* 0x000fe40006800000 */
[----:B------:R-:W-:-:S02]  /*9bd0*/  FSEL R24, R46, R24, !P3 ;  /* 0x000000182e187208 */ /* 0x000fc40005800000 */
[----:B------:R-:W-:Y:S02]  /*9be0*/  FSEL R25, R47, R25, !P3 ;  /* 0x000000192f197208 */ /* 0x000fe40005800000 */
[----:B----4-:R-:W-:Y:S02]  /*9bf0*/  ISETP.NE.U32.AND P6, PT, R50, RZ, PT ;  /* 0x000000ff3200720c */ /* 0x010fe40003fc5070 */
[----:B------:R-:W-:Y:S02]  /*9c00*/  ISETP.NE.AND P5, PT, R3, 0x6, PT ;  /* 0x000000060300780c */ /* 0x000fe40003fa5270 */
[----:B------:R-:W-:Y:S02]  /*9c10*/  FSEL R26, R54, R26, !P3 ;  /* 0x0000001a361a7208 */ /* 0x000fe40005800000 */
[----:B------:R-:W-:Y:S02]  /*9c20*/  FSEL R27, R55, R27, !P3 ;  /* 0x0000001b371b7208 */ /* 0x000fe40005800000 */
[----:B------:R-:W-:-:S02]  /*9c30*/  ISETP.NE.AND.EX P3, PT, R51, RZ, PT, P6 ;  /* 0x000000ff3300720c */ /* 0x000fc40003f65360 */
[----:B------:R-:W-:Y:S02]  /*9c40*/  FSEL R53, R24, R65, !P5 ;  /* 0x0000004118357208 */ /* 0x000fe40006800000 */
[----:B------:R-:W-:Y:S01]  /*9c50*/  FSEL R55, R25, R67, !P5 ;  /* 0x0000004319377208 */ /* 0x000fe20006800000 */
[----:B-----5:R-:W-:Y:S01]  /*9c60*/  DADD R24, R40, R24 ;  /* 0x0000000028187229 */ /* 0x020fe20000000018 */
[----:B------:R-:W-:Y:S02]  /*9c70*/  IADD3 R33, P6, PT, R50, R57, RZ ;  /* 0x0000003932217210 */ /* 0x000fe40007fde0ff */
[----:B------:R-:W-:Y:S01]  /*9c80*/  SEL R50, R59, R22, !P5 ;  /* 0x000000163b327207 */ /* 0x000fe20006800000 */
[----:B------:R-:W-:Y:S01]  /*9c90*/  DADD R22, R42, R26 ;  /* 0x000000002a167229 */ /* 0x000fe2000000001a */
[----:B------:R-:W-:Y:S01]  /*9ca0*/  FSEL R49, R27, R63, !P5 ;  /* 0x0000003f1b317208 */ /* 0x000fe20006800000 */
[----:B------:R-:W-:Y:S01]  /*9cb0*/  SHFL.UP PT, R46, R31, 0x1, RZ ;  /* 0x042000001f2e7989 */ /* 0x000fe200000e00ff */
[----:B------:R-:W-:-:S03]  /*9cc0*/  SEL R54, R57, R6, !P5 ;  /* 0x0000000639367207 */ /* 0x000fc60006800000 */
[----:B------:R-:W2:Y:S01]  /*9cd0*/  SHFL.UP PT, R27, R32, 0x1, RZ ;  /* 0x04200000201b7989 */ /* 0x000ea200000e00ff */
[----:B------:R-:W-:-:S03]  /*9ce0*/  FSEL R24, R24, R40, !P3 ;  /* 0x0000002818187208 */ /* 0x000fc60005800000 */
[----:B------:R-:W3:Y:S01]  /*9cf0*/  SHFL.UP PT, R29, R29, 0x1, RZ ;  /* 0x042000001d1d7989 */ /* 0x000ee200000e00ff */
[----:B------:R-:W-:-:S03]  /*9d00*/  FSEL R25, R25, R41, !P3 ;  /* 0x0000002919197208 */ /* 0x000fc60005800000 */
[----:B------:R-:W4:Y:S01]  /*9d10*/  SHFL.UP PT, R48, R30, 0x1, RZ ;  /* 0x042000001e307989 */ /* 0x000f2200000e00ff */
[----:B------:R-:W-:Y:S02]  /*9d20*/  FSEL R47, R26, R61, !P5 ;  /* 0x0000003d1a2f7208 */ /* 0x000fe40006800000 */
[----:B------:R-:W-:Y:S02]  /*9d30*/  FSEL R40, R22, R42, !P3 ;  /* 0x0000002a16287208 */ /* 0x000fe40005800000 */
[----:B------:R-:W-:Y:S02]  /*9d40*/  FSEL R41, R23, R43, !P3 ;  /* 0x0000002b17297208 */ /* 0x000fe40005800000 */
[----:B------:R-:W-:Y:S01]  /*9d50*/  ISETP.NE.AND P5, PT, R3, 0x7, PT ;  /* 0x000000070300780c */ /* 0x000fe20003fa5270 */
[----:B------:R-:W-:Y:S01]  /*9d60*/  IMAD.X R3, R51, 0x1, R59, P6 ;  /* 0x0000000133037824 */ /* 0x000fe200030e063b */
[----:B------:R-:W-:Y:S02]  /*9d70*/  ISETP.GE.U32.AND P6, PT, R2, 0x20, PT ;  /* 0x000000200200780c */ /* 0x000fe40003fc6070 */
[----:B------:R-:W-:Y:S01]  /*9d80*/  FSEL R26, R24, R53, !P5 ;  /* 0x00000035181a7208 */ /* 0x000fe20006800000 */
[----:B0-----:R-:W-:Y:S01]  /*9d90*/  DADD R22, R18, R40 ;  /* 0x0000000012167229 */ /* 0x001fe20000000028 */
[----:B------:R-:W-:Y:S01]  /*9da0*/  FSEL R43, R25, R55, !P5 ;  /* 0x00000037192b7208 */ /* 0x000fe20006800000 */
[----:B------:R-:W-:Y:S01]  /*9db0*/  DADD R24, R16, R24 ;  /* 0x0000000010187229 */ /* 0x000fe20000000018 */
[----:B-1----:R-:W-:Y:S01]  /*9dc0*/  ISETP.NE.U32.AND P3, PT, R20, RZ, PT ;  /* 0x000000ff1400720c */ /* 0x002fe20003f65070 */
[----:B------:R0:W1:Y:S01]  /*9dd0*/  SHFL.UP PT, R6, R4, 0x1, RZ ;  /* 0x0420000004067989 */ /* 0x00006200000e00ff */
[----:B------:R-:W-:-:S02]  /*9de0*/  FSEL R40, R40, R47, !P5 ;  /* 0x0000002f28287208 */ /* 0x000fc40006800000 */
[----:B------:R-:W-:Y:S02]  /*9df0*/  ISETP.NE.AND.EX P3, PT, R21, RZ, PT, P3 ;  /* 0x000000ff1500720c */ /* 0x000fe40003f65330 */
[----:B------:R-:W-:Y:S02]  /*9e00*/  FSEL R41, R41, R49, !P5 ;  /* 0x0000003129297208 */ /* 0x000fe40006800000 */
[----:B------:R-:W-:Y:S02]  /*9e10*/  SEL R47, R33, R54, !P5 ;  /* 0x00000036212f7207 */ /* 0x000fe40006800000 */
[----:B------:R-:W-:Y:S02]  /*9e20*/  SEL R42, R3, R50, !P5 ;  /* 0x00000032032a7207 */ /* 0x000fe40006800000 */
[----:B0-----:R-:W-:Y:S02]  /*9e30*/  IADD3 R4, P5, PT, R20, R33, RZ ;  /* 0x0000002114047210 */ /* 0x001fe40007fbe0ff */
[----:B------:R-:W-:-:S02]  /*9e40*/  FSEL R32, R24, R16, !P3 ;  /* 0x0000001018207208 */ /* 0x000fc40005800000 */
[----:B------:R-:W-:Y:S02]  /*9e50*/  FSEL R33, R25, R17, !P3 ;  /* 0x0000001119217208 */ /* 0x000fe40005800000 */
[----:B------:R-:W-:Y:S02]  /*9e60*/  FSEL R30, R22, R18, !P3 ;  /* 0x00000012161e7208 */ /* 0x000fe40005800000 */
[----:B------:R-:W-:Y:S01]  /*9e70*/  FSEL R31, R23, R19, !P3 ;  /* 0x00000013171f7208 */ /* 0x000fe20005800000 */
[----:B------:R-:W0:Y:S01]  /*9e80*/  SHFL.UP PT, R5, R5, 0x1, RZ ;  /* 0x0420000005057989 */ /* 0x000e2200000e00ff */
[----:B------:R-:W-:Y:S02]  /*9e90*/  IMAD.X R3, R21, 0x1, R3, P5 ;  /* 0x0000000115037824 */ /* 0x000fe400028e0603 */
[----:B--2---:R-:W-:Y:S02]  /*9ea0*/  IMAD.MOV.U32 R16, RZ, RZ, R27 ;  /* 0x000000ffff107224 */ /* 0x004fe400078e001b */
[----:B------:R-:W-:-:S02]  /*9eb0*/  IMAD.MOV.U32 R17, RZ, RZ, R46 ;  /* 0x000000ffff117224 */ /* 0x000fc400078e002e */
[----:B---3--:R-:W-:Y:S02]  /*9ec0*/  IMAD.MOV.U32 R18, RZ, RZ, R29 ;  /* 0x000000ffff127224 */ /* 0x008fe400078e001d */
[----:B----4-:R-:W-:Y:S02]  /*9ed0*/  IMAD.MOV.U32 R19, RZ, RZ, R48 ;  /* 0x000000ffff137224 */ /* 0x010fe400078e0030 */
[----:B------:R-:W-:Y:S02]  /*9ee0*/  IMAD.MOV.U32 R20, RZ, RZ, R32 ;  /* 0x000000ffff147224 */ /* 0x000fe400078e0020 */
[----:B------:R-:W-:Y:S02]  /*9ef0*/  IMAD.MOV.U32 R21, RZ, RZ, R33 ;  /* 0x000000ffff157224 */ /* 0x000fe400078e0021 */
[----:B------:R-:W-:Y:S02]  /*9f00*/  IMAD.MOV.U32 R22, RZ, RZ, R30 ;  /* 0x000000ffff167224 */ /* 0x000fe400078e001e */
[----:B------:R-:W-:Y:S01]  /*9f10*/  IMAD.MOV.U32 R23, RZ, RZ, R31 ;  /* 0x000000ffff177224 */ /* 0x000fe200078e001f */
[----:B-1----:R-:W-:Y:S06]  /*9f20*/  @!P6 BRA `(.L_x_1027) ;  /* 0x000000000054e947 */ /* 0x002fec0003800000 */
[----:B------:R-:W-:Y:S01]  /*9f30*/  IMAD.MOV.U32 R27, RZ, RZ, R43 ;  /* 0x000000ffff1b7224 */ /* 0x000fe200078e002b */
[----:B------:R-:W-:Y:S01]  /*9f40*/  ISETP.NE.AND P5, PT, R52, RZ, PT ;  /* 0x000000ff3400720c */ /* 0x000fe20003fa5270 */
[----:B------:R-:W-:Y:S01]  /*9f50*/  IMAD.MOV.U32 R20, RZ, RZ, R40 ;  /* 0x000000ffff147224 */ /* 0x000fe200078e0028 */
[C---:B------:R-:W-:Y:S01]  /*9f60*/  ISETP.NE.U32.AND P3, PT, R6.reuse, RZ, PT ;  /* 0x000000ff0600720c */ /* 0x040fe20003f65070 */
[----:B------:R-:W-:Y:S01]  /*9f70*/  IMAD.MOV.U32 R21, RZ, RZ, R41 ;  /* 0x000000ffff157224 */ /* 0x000fe200078e0029 */
[----:B------:R-:W-:Y:S01]  /*9f80*/  SEL R6, R6, RZ, P5 ;  /* 0x000000ff06067207 */ /* 0x000fe20002800000 */
[----:B------:R-:W-:Y:S01]  /*9f90*/  DADD R2, R16, R26 ;  /* 0x0000000010027229 */ /* 0x000fe2000000001a */
[C---:B0-----:R-:W-:Y:S02]  /*9fa0*/  ISETP.NE.AND.EX P3, PT, R5.reuse, RZ, PT, P3 ;  /* 0x000000ff0500720c */ /* 0x041fe40003f65330 */
[----:B------:R-:W-:Y:S01]  /*9fb0*/  IADD3 R6, P4, PT, R6, R47, RZ ;  /* 0x0000002f06067210 */ /* 0x000fe20007f9e0ff */
[----:B------:R-:W-:Y:S01]  /*9fc0*/  DADD R20, R18, R20 ;  /* 0x0000000012147229 */ /* 0x000fe20000000014 */
[----:B------:R-:W-:-:S05]  /*9fd0*/  SEL R5, R5, RZ, P5 ;  /* 0x000000ff05057207 */ /* 0x000fca0002800000 */
[----:B------:R-:W-:Y:S01]  /*9fe0*/  @P5 FSEL R26, R2, R16, !P3 ;  /* 0x00000010021a5208 */ /* 0x000fe20005800000 */
[----:B------:R-:W-:Y:S01]  /*9ff0*/  IMAD.X R5, R5, 0x1, R42, P4 ;  /* 0x0000000105057824 */ /* 0x000fe200020e062a */
[----:B------:R-:W-:Y:S02]  /*a000*/  @P5 FSEL R43, R3, R17, !P3 ;  /* 0x00000011032b5208 */ /* 0x000fe40005800000 */
[----:B------:R-:W-:Y:S01]  /*a010*/  @P5 FSEL R40, R20, R18, !P3 ;  /* 0x0000001214285208 */ /* 0x000fe20005800000 */
[----:B------:R-:W-:Y:S01]  /*a020*/  IMAD.MOV.U32 R16, RZ, RZ, R26 ;  /* 0x000000ffff107224 */ /* 0x000fe200078e001a */
[----:B------:R-:W-:Y:S01]  /*a030*/  @P5 FSEL R41, R21, R19, !P3 ;  /* 0x0000001315295208 */ /* 0x000fe20005800000 */
[----:B------:R-:W-:Y:S02]  /*a040*/  IMAD.MOV.U32 R17, RZ, RZ, R43 ;  /* 0x000000ffff117224 */ /* 0x000fe400078e002b */
[----:B------:R-:W-:Y:S02]  /*a050*/  IMAD.MOV.U32 R18, RZ, RZ, R40 ;  /* 0x000000ffff127224 */ /* 0x000fe400078e0028 */
[----:B------:R-:W-:Y:S01]  /*a060*/  IMAD.MOV.U32 R19, RZ, RZ, R41 ;  /* 0x000000ffff137224 */ /* 0x000fe200078e0029 */
[----:B------:R-:W-:Y:S06]  /*a070*/  BRA `(.L_x_1028) ;  /* 0x0000002000247947 */ /* 0x000fec0003800000 */
.L_x_1027:
[----:B------:R-:W1:Y:S01]  /*a080*/  LDC.64 R24, c[0x0][0x3a8] ;  /* 0x0000ea00ff187b82 */ /* 0x000e620000000a00 */
[----:B------:R-:W-:Y:S01]  /*a090*/  BSSY.RECONVERGENT B0, `(.L_x_1029) ;  /* 0x0000012000007945 */ /* 0x000fe20003800200 */
[----:B-1----:R-:W-:-:S03]  /*a0a0*/  IMAD.WIDE.U32 R40, R0, 0x4, R24 ;  /* 0x0000000400287825 */ /* 0x002fc600078e0018 */
[----:B------:R-:W-:Y:S05]  /*a0b0*/  @P4 BRA `(.L_x_1030) ;  /* 0x00000000003c4947 */ /* 0x000fea0003800000 */
[----:B------:R-:W1:Y:S01]  /*a0c0*/  LDC.64 R24, c[0x0][0x3b0] ;  /* 0x0000ec00ff187b82 */ /* 0x000e620000000a00 */
[----:B------:R-:W-:Y:S01]  /*a0d0*/  CS2R R26, SRZ ;  /* 0x00000000001a7805 */ /* 0x000fe2000001ff00 */
[----:B------:R-:W-:Y:S01]  /*a0e0*/  IMAD.MOV.U32 R29, RZ, RZ, 0x64 ;  /* 0x00000064ff1d7424 */ /* 0x000fe200078e00ff */
[----:B------:R-:W-:Y:S04]  /*a0f0*/  STS.64 [UR4+0x198], RZ ;  /* 0x000198ffff007988 */ /* 0x000fe80008000a04 */
[----:B------:R2:W-:Y:S01]  /*a100*/  STS.128 [UR4+0x1a0], R20 ;  /* 0x0001a014ff007988 */ /* 0x0005e20008000c04 */
[----:B-1----:R-:W-:-:S04]  /*a110*/  IMAD.WIDE.U32 R42, R0, 0x20, R24 ;  /* 0x00000020002a7825 */ /* 0x002fc800078e0018 */
[----:B------:R-:W-:Y:S02]  /*a120*/  IMAD.MOV.U32 R24, RZ, RZ, R4 ;  /* 0x000000ffff187224 */ /* 0x000fe400078e0004 */
[----:B------:R-:W-:-:S05]  /*a130*/  IMAD.MOV.U32 R25, RZ, RZ, R3 ;  /* 0x000000ffff197224 */ /* 0x000fca00078e0003 */
[----:B------:R2:W-:Y:S04]  /*a140*/  STS.64 [UR4+0x190], R24 ;  /* 0x00019018ff007988 */ /* 0x0005e80008000a04 */
[----:B------:R2:W-:Y:S04]  /*a150*/  ST.E.128.STRONG.GPU desc[UR8][R42.64+0x400], R24 ;  /* 0x000400182a007985 */ /* 0x0005e8000c10fd08 */
[----:B------:R2:W-:Y:S01]  /*a160*/  ST.E.128.STRONG.GPU desc[UR8][R42.64+0x410], R20 ;  /* 0x000410142a007985 */ /* 0x0005e2000c10fd08 */
[----:B------:R-:W-:Y:S06]  /*a170*/  MEMBAR.ALL.GPU ;  /* 0x0000000000007992 */ /* 0x000fec000000a000 */
[----:B------:R-:W-:-:S00]  /*a180*/  ERRBAR ;  /* 0x00000000000079ab */ /* 0x000fc00000000000 */
[----:B------:R-:W-:Y:S06]  /*a190*/  CGAERRBAR ;  /* 0x00000000000075ab */ /* 0x000fec0000000000 */
[----:B------:R2:W-:Y:S02]  /*a1a0*/  ST.E.STRONG.GPU desc[UR8][R40.64+0x80], R29 ;  /* 0x0000801d28007985 */ /* 0x0005e4000c10f908 */
.L_x_1030:
[----:B------:R-:W-:Y:S05]  /*a1b0*/  BSYNC.RECONVERGENT B0 ;  /* 0x0000000000007941 */ /* 0x000fea0003800200 */
.L_x_1029:
[----:B------:R-:W1:Y:S01]  /*a1c0*/  LDCU UR5, c[0x0][0x370] ;  /* 0x00006e00ff0577ac */ /* 0x000e620008000800 */
[----:B--2---:R-:W-:-:S05]  /*a1d0*/  LOP3.LUT R21, RZ, R2, RZ, 0x33, !PT ;  /* 0x00000002ff157212 */ /* 0x004fca00078e33ff */
[----:B------:R-:W-:Y:S01]  /*a1e0*/  IMAD.IADD R2, R21, 0x1, R0 ;  /* 0x0000000115027824 */ /* 0x000fe200078e0200 */
[----:B-1----:R-:W-:-:S09]  /*a1f0*/  UISETP.GT.U32.AND UP0, UPT, UR5, 0x1f3, UPT ;  /* 0x000001f30500788c */ /* 0x002fd2000bf04070 */
[----:B------:R-:W-:Y:S05]  /*a200*/  BRA.U UP0, `(.L_x_1031) ;  /* 0x0000000100087547 */ /* 0x000fea000b800000 */
[----:B------:R1:W-:Y:S06]  /*a210*/  MEMBAR.SC.CTA ;  /* 0x0000000000007992 */ /* 0x0003ec0000000000 */
[----:B-1----:R-:W-:Y:S05]  /*a220*/  BRA `(.L_x_1032) ;  /* 0x0000000000087947 */ /* 0x002fea0003800000 */
.L_x_1031:
[----:B------:R-:W-:Y:S05]  /*a230*/  NANOSLEEP 0x1c2 ;  /* 0x000001c20000795d */ /* 0x000fea0003800000 */
[----:B------:R-:W-:Y:S01]  /*a240*/  NOP ;  /* 0x0000000000007918 */ /* 0x000fe20000000000 */
.L_x_1032:
[----:B------:R-:W-:-:S07]  /*a250*/  IMAD.WIDE R40, R21, 0x4, R40 ;  /* 0x0000000415287825 */ /* 0x000fce00078e0228 */
.L_x_1034:
        /* <DEDUP_REMOVED lines=10> */
.L_x_1301:
[----:B------:R-:W-:Y:S05]  /*a300*/  @P3 BRA `(.L_x_1034) ;  /* 0xfffffffc00d43947 */ /* 0x000fea000383ffff */
[----:B------:R-:W-:Y:S01]  /*a310*/  ISETP.NE.AND P3, PT, R42, 0x65, PT ;  /* 0x000000652a00780c */ /* 0x000fe20003f65270 */
[----:B------:R-:W-:-:S12]  /*a320*/  BSSY.RECONVERGENT B0, `(.L_x_1035) ;  /* 0x0000029000007945 */ /* 0x000fd80003800200 */
[----:B------:R-:W-:Y:S05]  /*a330*/  @!P3 BRA `(.L_x_1036) ;  /* 0x000000000054b947 */ /* 0x000fea0003800000 */
[----:B------:R-:W-:-:S13]  /*a340*/  ISETP.NE.AND P4, PT, R42, 0x64, PT ;  /* 0x000000642a00780c */ /* 0x000fda0003f85270 */
[----:B------:R-:W-:Y:S05]  /*a350*/  @P4 BRA `(.L_x_1037) ;  /* 0x0000000000944947 */ /* 0x000fea0003800000 */
[----:B------:R-:W1:Y:S02]  /*a360*/  LDC.64 R40, c[0x0][0x3b0] ;  /* 0x0000ec00ff287b82 */ /* 0x000e640000000a00 */
[----:B-1----:R-:W-:-:S05]  /*a370*/  IMAD.WIDE R40, R2, 0x20, R40 ;  /* 0x0000002002287825 */ /* 0x002fca00078e0228 */
        /* <DEDUP_REMOVED lines=10> */
[----:B------:R-:W-:Y:S01]  /*a420*/  PRMT R48, R47, 0x3340, R48 ;  /* 0x000033402f307816 */ /* 0x000fe20000000030 */
[----:B------:R-:W-:Y:S01]  /*a430*/  IMAD.MOV.U32 R47, RZ, RZ, R25 ;  /* 0x000000ffff2f7224 */ /* 0x000fe200078e0019 */
[----:B------:R-:W-:Y:S01]  /*a440*/  PRMT R49, R46, 0x3340, R49 ;  /* 0x000033402e317816 */ /* 0x000fe20000000031 */
[----:B------:R-:W-:Y:S01]  /*a450*/  IMAD.MOV.U32 R46, RZ, RZ, R24 ;  /* 0x000000ffff2e7224 */ /* 0x000fe200078e0018 */
[----:B------:R-:W-:-:S02]  /*a460*/  PRMT R48, R29, 0x5410, R48 ;  /* 0x000054101d307816 */ /* 0x000fc40000000030 */
[----:B------:R-:W-:Y:S01]  /*a470*/  PRMT R49, R26, 0x5410, R49 ;  /* 0x000054101a317816 */ /* 0x000fe20000000031 */
[----:B-1----:R-:W-:Y:S06]  /*a480*/  BRA `(.L_x_1037) ;  /* 0x0000000000487947 */ /* 0x002fec0003800000 */
.L_x_1036:
        /* <DEDUP_REMOVED lines=17> */
[----:B-1----:R-:W-:-:S07]  /*a5a0*/  PRMT R49, R26, 0x5410, R49 ;  /* 0x000054101a317816 */ /* 0x002fce0000000031 */
.L_x_1037:
[----:B------:R-:W-:Y:S05]  /*a5b0*/  BSYNC.RECONVERGENT B0 ;  /* 0x0000000000007941 */ /* 0x000fea0003800200 */
.L_x_1035:
[----:B------:R-:W-:-:S03]  /*a5c0*/  UMOV UR5, 0xffffffff ;  /* 0xffffffff00057882 */ /* 0x000fc60000000000 */
[----:B------:R-:W-:Y:S05]  /*a5d0*/  BRA.DIV UR5, `(.L_x_1038) ;  /* 0x00000052055c7947 */ /* 0x000fea000b800000 */
[----:B------:R-:W1:Y:S01]  /*a5e0*/  S2R R25, SR_GEMASK ;  /* 0x0000000000197919 */ /* 0x000e620000003c00 */
[----:B------:R-:W-:-:S04]  /*a5f0*/  VOTE.ANY R62, PT, !P3 ;  /* 0x00000000003e7806 */ /* 0x000fc800058e0100 */
[----:B-1----:R-:W-:-:S05]  /*a600*/  LOP3.LUT R62, R62, 0x80000000, R25, 0xec, !PT ;  /* 0x800000003e3e7812 */ /* 0x002fca00078eec19 */
[----:B------:R-:W-:-:S05]  /*a610*/  VIADD R25, R62, 0xffffffff ;  /* 0xffffffff3e197836 */ /* 0x000fca0000000000 */
[----:B------:R-:W-:-:S04]  /*a620*/  LOP3.LUT R25, R62, R25, RZ, 0xc, !PT ;  /* 0x000000193e197212 */ /* 0x000fc800078e0cff */
[----:B------:R-:W1:Y:S02]  /*a630*/  POPC R63, R25 ;  /* 0x00000019003f7309 */ /* 0x000e640000000000 */
[----:B-1----:R1:W2:Y:S04]  /*a640*/  SHFL.DOWN PT, R27, R46, 0x1, R63 ;  /* 0x082000002e1b7989 */ /* 0x0022a800000e003f */
[----:B------:R1:W3:Y:S02]  /*a650*/  SHFL.DOWN PT, R24, R47, 0x1, R63 ;  /* 0x082000002f187989 */ /* 0x0002e400000e003f */
.L_x_1306:
[----:B------:R-:W-:-:S03]  /*a660*/  UMOV UR5, 0xffffffff ;  /* 0xffffffff00057882 */ /* 0x000fc60000000000 */
[----:B------:R-:W-:Y:S05]  /*a670*/  BRA.DIV UR5, `(.L_x_1039) ;  /* 0x0000005205987947 */ /* 0x000fea000b800000 */
.L_x_1309:
[----:B------:R-:W-:-:S03]  /*a680*/  UMOV UR5, 0xffffffff ;  /* 0xffffffff00057882 */ /* 0x000fc60000000000 */
[----:B------:R-:W-:Y:S05]  /*a690*/  BRA.DIV UR5, `(.L_x_1040) ;  /* 0x0000005205b47947 */ /* 0x000fea000b800000 */
.L_x_1312:
[----:B------:R-:W-:-:S03]  /*a6a0*/  UMOV UR5, 0xffffffff ;  /* 0xffffffff00057882 */ /* 0x000fc60000000000 */
[----:B------:R-:W-:Y:S05]  /*a6b0*/  BRA.DIV UR5, `(.L_x_1041) ;  /* 0x0000005205d07947 */ /* 0x000fea000b800000 */
[----:B-----5:R4:W0:Y:S04]  /*a6c0*/  SHFL.DOWN PT, R26, R20, 0x1, R63 ;  /* 0x08200000141a7989 */ /* 0x02082800000e003f */
[----:B------:R4:W0:Y:S04]  /*a6d0*/  SHFL.DOWN PT, R25, R21, 0x1, R63 ;  /* 0x0820000015197989 */ /* 0x00082800000e003f */
[----:B------:R4:W0:Y:S04]  /*a6e0*/  SHFL.DOWN PT, R29, R22, 0x1, R63 ;  /* 0x08200000161d7989 */ /* 0x00082800000e003f */
[----:B------:R4:W0:Y:S02]  /*a6f0*/  SHFL.DOWN PT, R64, R23, 0x1, R63 ;  /* 0x0820000017407989 */ /* 0x00082400000e003f */
.L_x_1318:
[----:B------:R-:W-:Y:S01]  /*a700*/  ISETP.GE.AND P3, PT, R52, R63, PT ;  /* 0x0000003f3400720c */ /* 0x000fe20003f66270 */
[----:B------:R-:W-:-:S12]  /*a710*/  BSSY.RECONVERGENT B0, `(.L_x_1042) ;  /* 0x000000b000007945 */ /* 0x000fd80003800200 */
[----:B------:R-:W-:Y:S05]  /*a720*/  @P3 BRA `(.L_x_1043) ;  /* 0x0000000000243947 */ /* 0x000fea0003800000 */
[----:B------:R-:W-:Y:S02]  /*a730*/  ISETP.NE.U32.AND P3, PT, R46, RZ, PT ;  /* 0x000000ff2e00720c */ /* 0x000fe40003f65070 */
[----:B-12---:R-:W-:Y:S02]  /*a740*/  IADD3 R46, P4, PT, R27, R46, RZ ;  /* 0x0000002e1b2e7210 */ /* 0x006fe40007f9e0ff */
[----:B------:R-:W-:-:S03]  /*a750*/  ISETP.NE.AND.EX P3, PT, R47, RZ, PT, P3 ;  /* 0x000000ff2f00720c */ /* 0x000fc60003f65330 */
[----:B---3--:R-:W-:-:S10]  /*a760*/  IMAD.X R47, R24, 0x1, R47, P4 ;  /* 0x00000001182f7824 */ /* 0x008fd400020e062f */
[----:B0-----:R-:W-:-:S06]  /*a770*/  @!P3 IMAD.MOV.U32 R24, RZ, RZ, R26 ;  /* 0x000000ffff18b224 */ /* 0x001fcc00078e001a */
[----:B----4-:R-:W-:Y:S01]  /*a780*/  @!P3 DADD R20, R20, R24 ;  /* 0x000000001414b229 */ /* 0x010fe20000000018 */
[----:B------:R-:W-:Y:S02]  /*a790*/  @!P3 IMAD.MOV.U32 R24, RZ, RZ, R29 ;  /* 0x000000ffff18b224 */ /* 0x000fe400078e001d */
[----:B------:R-:W-:-:S06]  /*a7a0*/  @!P3 IMAD.MOV.U32 R25, RZ, RZ, R64 ;  /* 0x000000ffff19b224 */ /* 0x000fcc00078e0040 */
[----:B------:R-:W-:-:S11]  /*a7b0*/  @!P3 DADD R22, R22, R24 ;  /* 0x000000001616b229 */ /* 0x000fd60000000018 */
.L_x_1043:
[----:B------:R-:W-:Y:S05]  /*a7c0*/  BSYNC.RECONVERGENT B0 ;  /* 0x0000000000007941 */ /* 0x000fea0003800200 */
.L_x_1042:
[----:B------:R-:W-:-:S03]  /*a7d0*/  UMOV UR5, 0xffffffff ;  /* 0xffffffff00057882 */ /* 0x000fc60000000000 */
[----:B------:R-:W-:Y:S05]  /*a7e0*/  BRA.DIV UR5, `(.L_x_1044) ;  /* 0x0000005205ec7947 */ /* 0x000fea000b800000 */
[----:B0-----:R0:W0:Y:S04]  /*a7f0*/  SHFL.DOWN PT, R25, R46, 0x2, R63 ;  /* 0x084000002e197989 */ /* 0x00102800000e003f */
[----:B---3--:R3:W0:Y:S02]  /*a800*/  SHFL.DOWN PT, R24, R47, 0x2, R63 ;  /* 0x084000002f187989 */ /* 0x00862400000e003f */
.L_x_1322:
[----:B------:R-:W-:-:S03]  /*a810*/  UMOV UR5, 0xffffffff ;  /* 0xffffffff00057882 */ /* 0x000fc60000000000 */
[----:B------:R-:W-:Y:S05]  /*a820*/  BRA.DIV UR5, `(.L_x_1045) ;  /* 0x0000005605207947 */ /* 0x000fea000b800000 */
.L_x_1325:
[----:B------:R-:W-:-:S03]  /*a830*/  UMOV UR5, 0xffffffff ;  /* 0xffffffff00057882 */ /* 0x000fc60000000000 */
[----:B------:R-:W-:Y:S05]  /*a840*/  BRA.DIV UR5, `(.L_x_1046) ;  /* 0x00000056053c7947 */ /* 0x000fea000b800000 */
.L_x_1328:
[----:B------:R-:W-:-:S03]  /*a850*/  UMOV UR5, 0xffffffff ;  /* 0xffffffff00057882 */ /* 0x000fc60000000000 */
[----:B------:R-:W-:Y:S05]  /*a860*/  BRA.DIV UR5, `(.L_x_1047) ;  /* 0x0000005605587947 */ /* 0x000fea000b800000 */
[----:B------:R0:W0:Y:S04]  /*a870*/  SHFL.DOWN PT, R26, R20, 0x2, R63 ;  /* 0x08400000141a7989 */ /* 0x00002800000e003f */
[----:B--2---:R2:W0:Y:S04]  /*a880*/  SHFL.DOWN PT, R27, R21, 0x2, R63 ;  /* 0x08400000151b7989 */ /* 0x00442800000e003f */
[----:B------:R2:W0:Y:S04]  /*a890*/  SHFL.DOWN PT, R40, R22, 0x2, R63 ;  /* 0x0840000016287989 */ /* 0x00042800000e003f */
[----:B------:R2:W0:Y:S02]  /*a8a0*/  SHFL.DOWN PT, R64, R23, 0x2, R63 ;  /* 0x0840000017407989 */ /* 0x00042400000e003f */
.L_x_1334:
[----:B------:R-:W-:Y:S01]  /*a8b0*/  VIADD R29, R52, 0x2 ;  /* 0x00000002341d7836 */ /* 0x000fe20000000000 */
[----:B------:R-:W-:Y:S04]  /*a8c0*/  BSSY.RECONVERGENT B0, `(.L_x_1048) ;  /* 0x000000d000007945 */ /* 0x000fe80003800200 */
[----:B------:R-:W-:-:S13]  /*a8d0*/  ISETP.GT.AND P3, PT, R29, R63, PT ;  /* 0x0000003f1d00720c */ /* 0x000fda0003f64270 */
[----:B------:R-:W-:Y:S05]  /*a8e0*/  @P3 BRA `(.L_x_1049) ;  /* 0x0000000000283947 */ /* 0x000fea0003800000 */
[----:B------:R-:W-:Y:S02]  /*a8f0*/  ISETP.NE.U32.AND P3, PT, R46, RZ, PT ;  /* 0x000000ff2e00720c */ /* 0x000fe40003f65070 */
[----:B01----:R-:W-:Y:S02]  /*a900*/  IADD3 R46, P4, PT, R25, R46, RZ ;  /* 0x0000002e192e7210 */ /* 0x003fe40007f9e0ff */
[----:B------:R-:W-:-:S03]  /*a910*/  ISETP.NE.AND.EX P3, PT, R47, RZ, PT, P3 ;  /* 0x000000ff2f00720c */ /* 0x000fc60003f65330 */
[----:B---3--:R-:W-:-:S10]  /*a920*/  IMAD.X R47, R24, 0x1, R47, P4 ;  /* 0x00000001182f7824 */ /* 0x008fd400020e062f */
[----:B------:R-:W-:Y:S02]  /*a930*/  @!P3 IMAD.MOV.U32 R24, RZ, RZ, R26 ;  /* 0x000000ffff18b224 */ /* 0x000fe400078e001a */
[----:B------:R-:W-:-:S06]  /*a940*/  @!P3 IMAD.MOV.U32 R25, RZ, RZ, R27 ;  /* 0x000000ffff19b224 */ /* 0x000fcc00078e001b */
[----:B--2-4-:R-:W-:Y:S01]  /*a950*/  @!P3 DADD R20, R20, R24 ;  /* 0x000000001414b229 */ /* 0x014fe20000000018 */
[----:B------:R-:W-:Y:S02]  /*a960*/  @!P3 IMAD.MOV.U32 R24, RZ, RZ, R40 ;  /* 0x000000ffff18b224 */ /* 0x000fe400078e0028 */
[----:B------:R-:W-:-:S06]  /*a970*/  @!P3 IMAD.MOV.U32 R25, RZ, RZ, R64 ;  /* 0x000000ffff19b224 */ /* 0x000fcc00078e0040 */
[----:B------:R-:W-:-:S11]  /*a980*/  @!P3 DADD R22, R22, R24 ;  /* 0x000000001616b229 */ /* 0x000fd60000000018 */
.L_x_1049:
[----:B------:R-:W-:Y:S05]  /*a990*/  BSYNC.RECONVERGENT B0 ;  /* 0x0000000000007941 */ /* 0x000fea0003800200 */
.L_x_1048:
[----:B------:R-:W-:-:S03]  /*a9a0*/  UMOV UR5, 0xffffffff ;  /* 0xffffffff00057882 */ /* 0x000fc60000000000 */
[----:B------:R-:W-:Y:S05]  /*a9b0*/  BRA.DIV UR5, `(.L_x_1050) ;  /* 0x00000056056c7947 */ /* 0x000fea000b800000 */
[----:B0-----:R0:W0:Y:S04]  /*a9c0*/  SHFL.DOWN PT, R25, R46, 0x4, R63 ;  /* 0x088000002e197989 */ /* 0x00102800000e003f */
[----:B------:R0:W0:Y:S02]  /*a9d0*/  SHFL.DOWN PT, R24, R47, 0x4, R63 ;  /* 0x088000002f187989 */ /* 0x00002400000e003f */
.L_x_1338:
[----:B------:R-:W-:-:S03]  /*a9e0*/  UMOV UR5, 0xffffffff ;  /* 0xffffffff00057882 */ /* 0x000fc60000000000 */
[----:B------:R-:W-:Y:S05]  /*a9f0*/  BRA.DIV UR5, `(.L_x_1051) ;  /* 0x0000005605a07947 */ /* 0x000fea000b800000 */
.L_x_1341:
[----:B------:R-:W-:-:S03]  /*aa00*/  UMOV UR5, 0xffffffff ;  /* 0xffffffff00057882 */ /* 0x000fc60000000000 */
[----:B------:R-:W-:Y:S05]  /*aa10*/  BRA.DIV UR5, `(.L_x_1052) ;  /* 0x0000005605bc7947 */ /* 0x000fea000b800000 */
.L_x_1344:
[----:B------:R-:W-:-:S03]  /*aa20*/  UMOV UR5, 0xffffffff ;  /* 0xffffffff00057882 */ /* 0x000fc60000000000 */
[----:B------:R-:W-:Y:S05]  /*aa30*/  BRA.DIV UR5, `(.L_x_1053) ;  /* 0x0000005605d87947 */ /* 0x000fea000b800000 */
[----:B------:R0:W0:Y:S04]  /*aa40*/  SHFL.DOWN PT, R26, R20, 0x4, R63 ;  /* 0x08800000141a7989 */ /* 0x00002800000e003f */
[----:B------:R0:W0:Y:S04]  /*aa50*/  SHFL.DOWN PT, R27, R21, 0x4, R63 ;  /* 0x08800000151b7989 */ /* 0x00002800000e003f */
[----:B------:R0:W0:Y:S04]  /*aa60*/  SHFL.DOWN PT, R40, R22, 0x4, R63 ;  /* 0x0880000016287989 */ /* 0x00002800000e003f */
[----:B------:R0:W0:Y:S02]  /*aa70*/  SHFL.DOWN PT, R64, R23, 0x4, R63 ;  /* 0x0880000017407989 */ /* 0x00002400000e003f */
.L_x_1350:
        /* <DEDUP_REMOVED lines=14> */
.L_x_1055:
[----:B------:R-:W-:Y:S05]  /*ab60*/  BSYNC.RECONVERGENT B0 ;  /* 0x0000000000007941 */ /* 0x000fea0003800200 */
.L_x_1054:
[----:B------:R-:W-:-:S03]  /*ab70*/  UMOV UR5, 0xffffffff ;  /* 0xffffffff00057882 */ /* 0x000fc60000000000 */
[----:B------:R-:W-:Y:S05]  /*ab80*/  BRA.DIV UR5, `(.L_x_1056) ;  /* 0x0000005605ec7947 */ /* 0x000fea000b800000 */
[----:B0-----:R0:W0:Y:S04]  /*ab90*/  SHFL.DOWN PT, R25, R46, 0x8, R63 ;  /* 0x090000002e197989 */ /* 0x00102800000e003f */
[----:B------:R0:W0:Y:S02]  /*aba0*/  SHFL.DOWN PT, R24, R47, 0x8, R63 ;  /* 0x090000002f187989 */ /* 0x00002400000e003f */
.L_x_1354:
[----:B------:R-:W-:-:S03]  /*abb0*/  UMOV UR5, 0xffffffff ;  /* 0xffffffff00057882 */ /* 0x000fc60000000000 */
[----:B------:R-:W-:Y:S05]  /*abc0*/  BRA.DIV UR5, `(.L_x_1057) ;  /* 0x0000005a05207947 */ /* 0x000fea000b800000 */
.L_x_1357:
[----:B------:R-:W-:-:S03]  /*abd0*/  UMOV UR5, 0xffffffff ;  /* 0xffffffff00057882 */ /* 0x000fc60000000000 */
[----:B------:R-:W-:Y:S05]  /*abe0*/  BRA.DIV UR5, `(.L_x_1058) ;  /* 0x0000005a053c7947 */ /* 0x000fea000b800000 */
.L_x_1360:
[----:B------:R-:W-:-:S03]  /*abf0*/  UMOV UR5, 0xffffffff ;  /* 0xffffffff00057882 */ /* 0x000fc60000000000 */
[----:B------:R-:W-:Y:S05]  /*ac00*/  BRA.DIV UR5, `(.L_x_1059) ;  /* 0x0000005a05587947 */ /* 0x000fea000b800000 */
[----:B------:R0:W0:Y:S04]  /*ac10*/  SHFL.DOWN PT, R26, R20, 0x8, R63 ;  /* 0x09000000141a7989 */ /* 0x00002800000e003f */
[----:B------:R0:W0:Y:S04]  /*ac20*/  SHFL.DOWN PT, R27, R21, 0x8, R63 ;  /* 0x09000000151b7989 */ /* 0x00002800000e003f */
[----:B------:R0:W0:Y:S04]  /*ac30*/  SHFL.DOWN PT, R40, R22, 0x8, R63 ;  /* 0x0900000016287989 */ /* 0x00002800000e003f */
[----:B------:R0:W0:Y:S02]  /*ac40*/  SHFL.DOWN PT, R64, R23, 0x8, R63 ;  /* 0x0900000017407989 */ /* 0x00002400000e003f */
.L_x_1366:
        /* <DEDUP_REMOVED lines=14> */
.L_x_1061:
[----:B------:R-:W-:Y:S05]  /*ad30*/  BSYNC.RECONVERGENT B0 ;  /* 0x0000000000007941 */ /* 0x000fea0003800200 */
.L_x_1060:
[----:B------:R-:W-:-:S03]  /*ad40*/  UMOV UR5, 0xffffffff ;  /* 0xffffffff00057882 */ /* 0x000fc60000000000 */
[----:B------:R-:W-:Y:S05]  /*ad50*/  BRA.DIV UR5, `(.L_x_1062) ;  /* 0x0000005a056c7947 */ /* 0x000fea000b800000 */
[----:B0-----:R0:W0:Y:S04]  /*ad60*/  SHFL.DOWN PT, R25, R46, 0x10, R63 ;  /* 0x0a0000002e197989 */ /* 0x00102800000e003f */
[----:B------:R0:W0:Y:S02]  /*ad70*/  SHFL.DOWN PT, R24, R47, 0x10, R63 ;  /* 0x0a0000002f187989 */ /* 0x00002400000e003f */
.L_x_1370:
[----:B------:R-:W-:-:S03]  /*ad80*/  UMOV UR5, 0xffffffff ;  /* 0xffffffff00057882 */ /* 0x000fc60000000000 */
[----:B------:R-:W-:Y:S05]  /*ad90*/  BRA.DIV UR5, `(.L_x_1063) ;  /* 0x0000005a05a07947 */ /* 0x000fea000b800000 */
.L_x_1373:
[----:B------:R-:W-:-:S03]  /*ada0*/  UMOV UR5, 0xffffffff ;  /* 0xffffffff00057882 */ /* 0x000fc60000000000 */
[----:B------:R-:W-:Y:S05]  /*adb0*/  BRA.DIV UR5, `(.L_x_1064) ;  /* 0x0000005a05bc7947 */ /* 0x000fea000b800000 */
.L_x_1376:
[----:B------:R-:W-:-:S03]  /*adc0*/  UMOV UR5, 0xffffffff ;  /* 0xffffffff00057882 */ /* 0x000fc60000000000 */
[----:B------:R-:W-:Y:S05]  /*add0*/  BRA.DIV UR5, `(.L_x_1065) ;  /* 0x0000005a05d87947 */ /* 0x000fea000b800000 */
[----:B------:R0:W0:Y:S04]  /*ade0*/  SHFL.DOWN PT, R26, R20, 0x10, R63 ;  /* 0x0a000000141a7989 */ /* 0x00002800000e003f */
[----:B------:R0:W0:Y:S04]  /*adf0*/  SHFL.DOWN PT, R27, R21, 0x10, R63 ;  /* 0x0a000000151b7989 */ /* 0x00002800000e003f */
[----:B------:R0:W0:Y:S04]  /*ae00*/  SHFL.DOWN PT, R40, R22, 0x10, R63 ;  /* 0x0a00000016287989 */ /* 0x00002800000e003f */
[----:B------:R0:W0:Y:S02]  /*ae10*/  SHFL.DOWN PT, R64, R23, 0x10, R63 ;  /* 0x0a00000017407989 */ /* 0x00002400000e003f */
.L_x_1382:
[----:B------:R-:W-:Y:S01]  /*ae20*/  VIADD R52, R52, 0x10 ;  /* 0x0000001034347836 */ /* 0x000fe20000000000 */
[----:B------:R-:W-:Y:S01]  /*ae30*/  BSSY.RECONVERGENT B0, `(.L_x_1066) ;  /* 0x000000e000007945 */ /* 0x000fe20003800200 */
[----:B------:R-:W-:-:S03]  /*ae40*/  ISETP.NE.AND P3, PT, R42, 0x65, PT ;  /* 0x000000652a00780c */ /* 0x000fc60003f65270 */
        /* <DEDUP_REMOVED lines=12> */
.L_x_1067:
[----:B------:R-:W-:Y:S05]  /*af10*/  BSYNC.RECONVERGENT B0 ;  /* 0x0000000000007941 */ /* 0x000fea0003800200 */
.L_x_1066:
[----:B------:R-:W-:-:S03]  /*af20*/  UMOV UR5, 0xffffffff ;  /* 0xffffffff00057882 */ /* 0x000fc60000000000 */
[----:B------:R-:W-:Y:S05]  /*af30*/  BRA.DIV UR5, `(.L_x_1068) ;  /* 0x0000005a05e87947 */ /* 0x000fea000b800000 */
[----:B------:R-:W-:-:S13]  /*af40*/  VOTE.ALL P3, P3 ;  /* 0x0000000000ff7806 */ /* 0x000fda0001860000 */
.L_x_1385:
[----:B------:R-:W-:Y:S05]  /*af50*/  @!P3 BRA `(.L_x_1069) ;  /* 0x0000000c0094b947 */ /* 0x000fea0003800000 */
.L_x_1106:
[----:B0-----:R-:W0:Y:S01]  /*af60*/  LDC.64 R40, c[0x0][0x3a8] ;  /* 0x0000ea00ff287b82 */ /* 0x001e220000000a00 */
[----:B------:R-:W-:Y:S05]  /*af70*/  YIELD ;  /* 0x0000000000007946 */ /* 0x000fea0003800000 */
[----:B01-34-:R-:W-:-:S07]  /*af80*/  IMAD.WIDE R40, R2, 0x4, R40 ;  /* 0x0000000402287825 */ /* 0x01bfce00078e0228 */
.L_x_1071:
        /* <DEDUP_REMOVED lines=10> */
.L_x_1388:
        /* <DEDUP_REMOVED lines=10> */
[C-C-:B--2---:R-:W-:Y:S01]  /*b0d0*/  SHF.R.U64 R59, R42.reuse, 0x8, R43.reuse ;  /* 0x000000082a3b7819 */ /* 0x144fe2000000122b */
[----:B0-----:R-:W-:Y:S01]  /*b0e0*/  IMAD.MOV.U32 R54, RZ, RZ, R40 ;  /* 0x000000ffff367224 */ /* 0x001fe200078e0028 */
[C-C-:B-1-34-:R-:W-:Y:S02]  /*b0f0*/  SHF.R.U64 R63, R42.reuse, 0x10, R43.reuse ;  /* 0x000000102a3f7819 */ /* 0x15afe4000000122b */
[--C-:B------:R-:W-:Y:S02]  /*b100*/  SHF.R.U64 R56, R42, 0x18, R43.reuse ;  /* 0x000000182a387819 */ /* 0x100fe4000000122b */
[----:B------:R-:W-:-:S02]  /*b110*/  SHF.R.U32.HI R61, RZ, 0x8, R43 ;  /* 0x00000008ff3d7819 */ /* 0x000fc4000001162b */
[--C-:B------:R-:W-:Y:S02]  /*b120*/  SHF.R.U32.HI R58, RZ, 0x10, R43.reuse ;  /* 0x00000010ff3a7819 */ /* 0x100fe4000001162b */
[----:B------:R-:W-:Y:S02]  /*b130*/  SHF.R.U32.HI R57, RZ, 0x18, R43 ;  /* 0x00000018ff397819 */ /* 0x000fe4000001162b */
[----:B------:R-:W-:Y:S02]  /*b140*/  PRMT R59, R42, 0x3340, R59 ;  /* 0x000033402a3b7816 */ /* 0x000fe4000000003b */
[----:B------:R-:W-:Y:S02]  /*b150*/  PRMT R43, R43, 0x3340, R61 ;  /* 0x000033402b2b7816 */ /* 0x000fe4000000003d */
[----:B------:R-:W-:Y:S02]  /*b160*/  PRMT R56, R63, 0x3340, R56 ;  /* 0x000033403f387816 */ /* 0x000fe40000000038 */
[----:B------:R-:W-:Y:S01]  /*b170*/  PRMT R42, R58, 0x3340, R57 ;  /* 0x000033403a2a7816 */ /* 0x000fe20000000039 */
[----:B------:R-:W-:Y:S01]  /*b180*/  IMAD.MOV.U32 R57, RZ, RZ, R41 ;  /* 0x000000ffff397224 */ /* 0x000fe200078e0029 */
[----:B------:R-:W-:-:S02]  /*b190*/  PRMT R56, R59, 0x5410, R56 ;  /* 0x000054103b387816 */ /* 0x000fc40000000038 */
[----:B------:R-:W-:Y:S01]  /*b1a0*/  PRMT R55, R43, 0x5410, R42 ;  /* 0x000054102b377816 */ /* 0x000fe2000000002a */
[----:B------:R-:W-:Y:S06]  /*b1b0*/  BRA `(.L_x_1074) ;  /* 0x0000000000487947 */ /* 0x000fec0003800000 */
.L_x_1073:
        /* <DEDUP_REMOVED lines=17> */
[----:B------:R-:W-:-:S07]  /*b2d0*/  PRMT R55, R43, 0x5410, R42 ;  /* 0x000054102b377816 */ /* 0x000fce000000002a */
.L_x_1074:
[----:B------:R-:W-:Y:S05]  /*b2e0*/  BSYNC.RECONVERGENT B0 ;  /* 0x0000000000007941 */ /* 0x000fea0003800200 */
.L_x_1072:
[----:B------:R-:W0:Y:S01]  /*b2f0*/  S2R R40, SR_LANEID ;  /* 0x0000000000287919 */ /* 0x000e220000000000 */
[----:B------:R-:W-:Y:S01]  /*b300*/  UMOV UR5, 0xffffffff ;  /* 0xffffffff00057882 */ /* 0x000fe20000000000 */
[----:B------:R-:W0:Y:S02]  /*b310*/  S2R R41, SR_GEMASK ;  /* 0x0000000000297919 */ /* 0x000e240000003c00 */
[----:B------:R-:W-:Y:S05]  /*b320*/  BRA.DIV UR5, `(.L_x_1075) ;  /* 0x0000005a05287947 */ /* 0x000fea000b800000 */
[----:B------:R-:W-:-:S04]  /*b330*/  VOTE.ANY R62, PT, !P3 ;  /* 0x00000000003e7806 */ /* 0x000fc800058e0100 */
[----:B0-----:R-:W-:-:S05]  /*b340*/  LOP3.LUT R62, R62, 0x80000000, R41, 0xec, !PT ;  /* 0x800000003e3e7812 */ /* 0x001fca00078eec29 */
[----:B------:R-:W-:-:S05]  /*b350*/  VIADD R41, R62, 0xffffffff ;  /* 0xffffffff3e297836 */ /* 0x000fca0000000000 */
[----:B------:R-:W-:-:S04]  /*b360*/  LOP3.LUT R41, R62, R41, RZ, 0xc, !PT ;  /* 0x000000293e297212 */ /* 0x000fc800078e0cff */
[----:B-1234-:R-:W0:Y:S02]  /*b370*/  POPC R63, R41 ;  /* 0x00000029003f7309 */ /* 0x01ee240000000000 */
[----:B0-----:R0:W1:Y:S04]  /*b380*/  SHFL.DOWN PT, R61, R54, 0x1, R63 ;  /* 0x08200000363d7989 */ /* 0x00106800000e003f */
[----:B------:R0:W2:Y:S02]  /*b390*/  SHFL.DOWN PT, R68, R57, 0x1, R63 ;  /* 0x0820000039447989 */ /* 0x0000a400000e003f */
.L_x_1393:
[----:B------:R-:W-:-:S03]  /*b3a0*/  UMOV UR5, 0xffffffff ;  /* 0xffffffff00057882 */ /* 0x000fc60000000000 */
[----:B------:R-:W-:Y:S05]  /*b3b0*/  BRA.DIV UR5, `(.L_x_1076) ;  /* 0x0000005a05647947 */ /* 0x000fea000b800000 */
.L_x_1396:
[----:B------:R-:W-:-:S03]  /*b3c0*/  UMOV UR5, 0xffffffff ;  /* 0xffffffff00057882 */ /* 0x000fc60000000000 */
[----:B------:R-:W-:Y:S05]  /*b3d0*/  BRA.DIV UR5, `(.L_x_1077) ;  /* 0x0000005a05807947 */ /* 0x000fea000b800000 */
.L_x_1399:
[----:B------:R-:W-:-:S03]  /*b3e0*/  UMOV UR5, 0xffffffff ;  /* 0xffffffff00057882 */ /* 0x000fc60000000000 */
[----:B------:R-:W-:Y:S05]  /*b3f0*/  BRA.DIV UR5, `(.L_x_1078) ;  /* 0x0000005a059c7947 */ /* 0x000fea000b800000 */
[----:B-----5:R3:W4:Y:S04]  /*b400*/  SHFL.DOWN PT, R65, R24, 0x1, R63 ;  /* 0x0820000018417989 */ /* 0x02072800000e003f */
[----:B------:R3:W0:Y:S04]  /*b410*/  SHFL.DOWN PT, R70, R25, 0x1, R63 ;  /* 0x0820000019467989 */ /* 0x00062800000e003f */
[----:B------:R3:W0:Y:S04]  /*b420*/  SHFL.DOWN PT, R67, R26, 0x1, R63 ;  /* 0x082000001a437989 */ /* 0x00062800000e003f */
[----:B------:R3:W0:Y:S02]  /*b430*/  SHFL.DOWN PT, R64, R27, 0x1, R63 ;  /* 0x082000001b407989 */ /* 0x00062400000e003f */
.L_x_1405:
        /* <DEDUP_REMOVED lines=11> */
[----:B----4-:R-:W-:Y:S02]  /*b4f0*/  @!P3 IMAD.MOV.U32 R58, RZ, RZ, R65 ;  /* 0x000000ffff3ab224 */ /* 0x010fe400078e0041 */
[----:B0-----:R-:W-:-:S06]  /*b500*/  @!P3 IMAD.MOV.U32 R59, RZ, RZ, R70 ;  /* 0x000000ffff3bb224 */ /* 0x001fcc00078e0046 */
[----:B------:R-:W-:Y:S01]  /*b510*/  @!P3 DADD R40, R24, R58 ;  /* 0x000000001828b229 */ /* 0x000fe2000000003a */
[----:B------:R-:W-:Y:S02]  /*b520*/  @!P3 IMAD.MOV.U32 R58, RZ, RZ, R67 ;  /* 0x000000ffff3ab224 */ /* 0x000fe400078e0043 */
[----:B------:R-:W-:-:S06]  /*b530*/  @!P3 IMAD.MOV.U32 R59, RZ, RZ, R64 ;  /* 0x000000ffff3bb224 */ /* 0x000fcc00078e0040 */
[----:B------:R-:W-:Y:S01]  /*b540*/  @!P3 DADD R42, R26, R58 ;  /* 0x000000001a2ab229 */ /* 0x000fe2000000003a */
[----:B-1----:R-:W-:-:S05]  /*b550*/  IADD3 R66, P3, PT, R61, R54, RZ ;  /* 0x000000363d427210 */ /* 0x002fca0007f7e0ff */
[----:B--2---:R-:W-:-:S08]  /*b560*/  IMAD.X R60, R68, 0x1, R57, P3 ;  /* 0x00000001443c7824 */ /* 0x004fd000018e0639 */
.L_x_1080:
[----:B------:R-:W-:Y:S05]  /*b570*/  BSYNC.RECONVERGENT B0 ;  /* 0x0000000000007941 */ /* 0x000fea0003800200 */
.L_x_1079:
[----:B------:R-:W-:-:S03]  /*b580*/  UMOV UR5, 0xffffffff ;  /* 0xffffffff00057882 */ /* 0x000fc60000000000 */
[----:B------:R-:W-:Y:S05]  /*b590*/  BRA.DIV UR5, `(.L_x_1081) ;  /* 0x0000005a059c7947 */ /* 0x000fea000b800000 */
[----:B-1----:R1:W0:Y:S04]  /*b5a0*/  SHFL.DOWN PT, R61, R66, 0x2, R63 ;  /* 0x08400000423d7989 */ /* 0x00222800000e003f */
[----:B----4-:R1:W4:Y:S02]  /*b5b0*/  SHFL.DOWN PT, R65, R60, 0x2, R63 ;  /* 0x084000003c417989 */ /* 0x01032400000e003f */
.L_x_1409:
[----:B------:R-:W-:-:S03]  /*b5c0*/  UMOV UR5, 0xffffffff ;  /* 0xffffffff00057882 */ /* 0x000fc60000000000 */
[----:B------:R-:W-:Y:S05]  /*b5d0*/  BRA.DIV UR5, `(.L_x_1082) ;  /* 0x0000005a05d07947 */ /* 0x000fea000b800000 */
.L_x_1412:
[----:B------:R-:W-:-:S03]  /*b5e0*/  UMOV UR5, 0xffffffff ;  /* 0xffffffff00057882 */ /* 0x000fc60000000000 */
[----:B------:R-:W-:Y:S05]  /*b5f0*/  BRA.DIV UR5, `(.L_x_1083) ;  /* 0x0000005a05ec7947 */ /* 0x000fea000b800000 */
.L_x_1415:
[----:B------:R-:W-:-:S03]  /*b600*/  UMOV UR5, 0xffffffff ;  /* 0xffffffff00057882 */ /* 0x000fc60000000000 */
[----:B------:R-:W-:Y:S05]  /*b610*/  BRA.DIV UR5, `(.L_x_1084) ;  /* 0x0000005e05087947 */ /* 0x000fea000b800000 */
[----:B0-----:R0:W0:Y:S04]  /*b620*/  SHFL.DOWN PT, R67, R40, 0x2, R63 ;  /* 0x0840000028437989 */ /* 0x00102800000e003f */
[----:B--2---:R2:W0:Y:S04]  /*b630*/  SHFL.DOWN PT, R68, R41, 0x2, R63 ;  /* 0x0840000029447989 */ /* 0x00442800000e003f */
[----:B------:R2:W0:Y:S04]  /*b640*/  SHFL.DOWN PT, R69, R42, 0x2, R63 ;  /* 0x084000002a457989 */ /* 0x00042800000e003f */
[----:B------:R2:W0:Y:S02]  /*b650*/  SHFL.DOWN PT, R64, R43, 0x2, R63 ;  /* 0x084000002b407989 */ /* 0x00042400000e003f */
.L_x_1421:
[----:B------:R-:W-:Y:S01]  /*b660*/  ISETP.GT.AND P3, PT, R29, R63, PT ;  /* 0x0000003f1d00720c */ /* 0x000fe20003f64270 */
[----:B------:R-:W-:-:S12]  /*b670*/  BSSY.RECONVERGENT B0, `(.L_x_1085) ;  /* 0x000000d000007945 */ /* 0x000fd80003800200 */
[----:B------:R-:W-:Y:S05]  /*b680*/  @P3 BRA `(.L_x_1086) ;  /* 0x00000000002c3947 */ /* 0x000fea0003800000 */
[----:B------:R-:W-:Y:S02]  /*b690*/  ISETP.NE.U32.AND P3, PT, R66, RZ, PT ;  /* 0x000000ff4200720c */ /* 0x000fe40003f65070 */
[----:B------:R-:W-:Y:S02]  /*b6a0*/  IADD3 R61, P4, PT, R61, R66, RZ ;  /* 0x000000423d3d7210 */ /* 0x000fe40007f9e0ff */
[----:B------:R-:W-:-:S03]  /*b6b0*/  ISETP.NE.AND.EX P3, PT, R60, RZ, PT, P3 ;  /* 0x000000ff3c00720c */ /* 0x000fc60003f65330 */
[----:B-1--4-:R-:W-:Y:S02]  /*b6c0*/  IMAD.X R60, R65, 0x1, R60, P4 ;  /* 0x00000001413c7824 */ /* 0x012fe400020e063c */
[----:B------:R-:W-:-:S08]  /*b6d0*/  IMAD.MOV.U32 R66, RZ, RZ, R61 ;  /* 0x000000ffff427224 */ /* 0x000fd000078e003d */
[----:B0-----:R-:W-:Y:S02]  /*b6e0*/  @!P3 IMAD.MOV.U32 R58, RZ, RZ, R67 ;  /* 0x000000ffff3ab224 */ /* 0x001fe400078e0043 */
[----:B------:R-:W-:-:S06]  /*b6f0*/  @!P3 IMAD.MOV.U32 R59, RZ, RZ, R68 ;  /* 0x000000ffff3bb224 */ /* 0x000fcc00078e0044 */
[----:B--2---:R-:W-:Y:S01]  /*b700*/  @!P3 DADD R40, R40, R58 ;  /* 0x000000002828b229 */ /* 0x004fe2000000003a */
[----:B------:R-:W-:Y:S02]  /*b710*/  @!P3 IMAD.MOV.U32 R58, RZ, RZ, R69 ;  /* 0x000000ffff3ab224 */ /* 0x000fe400078e0045 */
[----:B------:R-:W-:-:S06]  /*b720*/  @!P3 IMAD.MOV.U32 R59, RZ, RZ, R64 ;  /* 0x000000ffff3bb224 */ /* 0x000fcc00078e0040 */
[----:B------:R-:W-:-:S11]  /*b730*/  @!P3 DADD R42, R42, R58 ;  /* 0x000000002a2ab229 */ /* 0x000fd6000000003a */
.L_x_1086:
[----:B------:R-:W-:Y:S05]  /*b740*/  BSYNC.RECONVERGENT B0 ;  /* 0x0000000000007941 */ /* 0x000fea0003800200 */
.L_x_1085:
[----:B------:R-:W-:-:S03]  /*b750*/  UMOV UR5, 0xffffffff ;  /* 0xffffffff00057882 */ /* 0x000fc60000000000 */
[----:B------:R-:W-:Y:S05]  /*b760*/  BRA.DIV UR5, `(.L_x_1087) ;  /* 0x0000005e051c7947 */ /* 0x000fea000b800000 */
[----:B------:R0:W0:Y:S04]  /*b770*/  SHFL.DOWN PT, R61, R66, 0x4, R63 ;  /* 0x08800000423d7989 */ /* 0x00002800000e003f */
[----:B----4-:R4:W0:Y:S02]  /*b780*/  SHFL.DOWN PT, R65, R60, 0x4, R63 ;  /* 0x088000003c417989 */ /* 0x01082400000e003f */
.L_x_1425:
[----:B------:R-:W-:-:S03]  /*b790*/  UMOV UR5, 0xffffffff ;  /* 0xffffffff00057882 */ /* 0x000fc60000000000 */
[----:B------:R-:W-:Y:S05]  /*b7a0*/  BRA.DIV UR5, `(.L_x_1088) ;  /* 0x0000005e05507947 */ /* 0x000fea000b800000 */
.L_x_1428:
[----:B------:R-:W-:-:S03]  /*b7b0*/  UMOV UR5, 0xffffffff ;  /* 0xffffffff00057882 */ /* 0x000fc60000000000 */
[----:B------:R-:W-:Y:S05]  /*b7c0*/  BRA.DIV UR5, `(.L_x_1089) ;  /* 0x0000005e056c7947 */ /* 0x000fea000b800000 */
.L_x_1431:
[----:B------:R-:W-:-:S03]  /*b7d0*/  UMOV UR5, 0xffffffff ;  /* 0xffffffff00057882 */ /* 0x000fc60000000000 */
[----:B------:R-:W-:Y:S05]  /*b7e0*/  BRA.DIV UR5, `(.L_x_1090) ;  /* 0x0000005e05887947 */ /* 0x000fea000b800000 */
[----:B0-----:R0:W0:Y:S04]  /*b7f0*/  SHFL.DOWN PT, R67, R40, 0x4, R63 ;  /* 0x0880000028437989 */ /* 0x00102800000e003f */
[----:B------:R0:W0:Y:S04]  /*b800*/  SHFL.DOWN PT, R68, R41, 0x4, R63 ;  /* 0x0880000029447989 */ /* 0x00002800000e003f */
[----:B------:R0:W0:Y:S04]  /*b810*/  SHFL.DOWN PT, R69, R42, 0x4, R63 ;  /* 0x088000002a457989 */ /* 0x00002800000e003f */
[----:B------:R0:W0:Y:S02]  /*b820*/  SHFL.DOWN PT, R64, R43, 0x4, R63 ;  /* 0x088000002b407989 */ /* 0x00002400000e003f */
.L_x_1437:
        /* <DEDUP_REMOVED lines=14> */
.L_x_1092:
[----:B------:R-:W-:Y:S05]  /*b910*/  BSYNC.RECONVERGENT B0 ;  /* 0x0000000000007941 */ /* 0x000fea0003800200 */
.L_x_1091:
[----:B------:R-:W-:-:S03]  /*b920*/  UMOV UR5, 0xffffffff ;  /* 0xffffffff00057882 */ /* 0x000fc60000000000 */
[----:B------:R-:W-:Y:S05]  /*b930*/  BRA.DIV UR5, `(.L_x_1093) ;  /* 0x0000005e059c7947 */ /* 0x000fea000b800000 */
[----:B------:R0:W0:Y:S04]  /*b940*/  SHFL.DOWN PT, R61, R66, 0x8, R63 ;  /* 0x09000000423d7989 */ /* 0x00002800000e003f */
[----:B------:R0:W0:Y:S02]  /*b950*/  SHFL.DOWN PT, R65, R60, 0x8, R63 ;  /* 0x090000003c417989 */ /* 0x00002400000e003f */
.L_x_1441:
[----:B------:R-:W-:-:S03]  /*b960*/  UMOV UR5, 0xffffffff ;  /* 0xffffffff00057882 */ /* 0x000fc60000000000 */
[----:B------:R-:W-:Y:S05]  /*b970*/  BRA.DIV UR5, `(.L_x_1094) ;  /* 0x0000005e05d07947 */ /* 0x000fea000b800000 */
.L_x_1444:
[----:B------:R-:W-:-:S03]  /*b980*/  UMOV UR5, 0xffffffff ;  /* 0xffffffff00057882 */ /* 0x000fc60000000000 */
[----:B------:R-:W-:Y:S05]  /*b990*/  BRA.DIV UR5, `(.L_x_1095) ;  /* 0x0000005e05ec7947 */ /* 0x000fea000b800000 */
.L_x_1447:
[----:B------:R-:W-:-:S03]  /*b9a0*/  UMOV UR5, 0xffffffff ;  /* 0xffffffff00057882 */ /* 0x000fc60000000000 */
[----:B------:R-:W-:Y:S05]  /*b9b0*/  BRA.DIV UR5, `(.L_x_1096) ;  /* 0x0000006205087947 */ /* 0x000fea000b800000 */
[----:B0-----:R0:W0:Y:S04]  /*b9c0*/  SHFL.DOWN PT, R67, R40, 0x8, R63 ;  /* 0x0900000028437989 */ /* 0x00102800000e003f */
[----:B------:R0:W0:Y:S04]  /*b9d0*/  SHFL.DOWN PT, R68, R41, 0x8, R63 ;  /* 0x0900000029447989 */ /* 0x00002800000e003f */
[----:B------:R0:W0:Y:S04]  /*b9e0*/  SHFL.DOWN PT, R69, R42, 0x8, R63 ;  /* 0x090000002a457989 */ /* 0x00002800000e003f */
[----:B------:R0:W0:Y:S02]  /*b9f0*/  SHFL.DOWN PT, R64, R43, 0x8, R63 ;  /* 0x090000002b407989 */ /* 0x00002400000e003f */
.L_x_1453:
        /* <DEDUP_REMOVED lines=14> */
.L_x_1098:
[----:B------:R-:W-:Y:S05]  /*bae0*/  BSYNC.RECONVERGENT B0 ;  /* 0x0000000000007941 */ /* 0x000fea0003800200 */
.L_x_1097:
[----:B------:R-:W-:-:S03]  /*baf0*/  UMOV UR5, 0xffffffff ;  /* 0xffffffff00057882 */ /* 0x000fc60000000000 */
[----:B------:R-:W-:Y:S05]  /*bb00*/  BRA.DIV UR5, `(.L_x_1099) ;  /* 0x00000062051c7947 */ /* 0x000fea000b800000 */
[----:B------:R0:W0:Y:S04]  /*bb10*/  SHFL.DOWN PT, R61, R66, 0x10, R63 ;  /* 0x0a000000423d7989 */ /* 0x00002800000e003f */
[----:B------:R0:W0:Y:S02]  /*bb20*/  SHFL.DOWN PT, R65, R60, 0x10, R63 ;  /* 0x0a0000003c417989 */ /* 0x00002400000e003f */
.L_x_1457:
[----:B------:R-:W-:-:S03]  /*bb30*/  UMOV UR5, 0xffffffff ;  /* 0xffffffff00057882 */ /* 0x000fc60000000000 */
[----:B------:R-:W-:Y:S05]  /*bb40*/  BRA.DIV UR5, `(.L_x_1100) ;  /* 0x0000006205507947 */ /* 0x000fea000b800000 */
.L_x_1460:
[----:B------:R-:W-:-:S03]  /*bb50*/  UMOV UR5, 0xffffffff ;  /* 0xffffffff00057882 */ /* 0x000fc60000000000 */
[----:B------:R-:W-:Y:S05]  /*bb60*/  BRA.DIV UR5, `(.L_x_1101) ;  /* 0x00000062056c7947 */ /* 0x000fea000b800000 */
.L_x_1463:
[----:B------:R-:W-:-:S03]  /*bb70*/  UMOV UR5, 0xffffffff ;  /* 0xffffffff00057882 */ /* 0x000fc60000000000 */
[----:B------:R-:W-:Y:S05]  /*bb80*/  BRA.DIV UR5, `(.L_x_1102) ;  /* 0x0000006205887947 */ /* 0x000fea000b800000 */
[----:B0-----:R0:W0:Y:S04]  /*bb90*/  SHFL.DOWN PT, R67, R40, 0x10, R63 ;  /* 0x0a00000028437989 */ /* 0x00102800000e003f */
[----:B------:R0:W0:Y:S04]  /*bba0*/  SHFL.DOWN PT, R68, R41, 0x10, R63 ;  /* 0x0a00000029447989 */ /* 0x00002800000e003f */
[----:B------:R0:W0:Y:S04]  /*bbb0*/  SHFL.DOWN PT, R69, R42, 0x10, R63 ;  /* 0x0a0000002a457989 */ /* 0x00002800000e003f */
[----:B------:R0:W0:Y:S02]  /*bbc0*/  SHFL.DOWN PT, R64, R43, 0x10, R63 ;  /* 0x0a0000002b407989 */ /* 0x00002400000e003f */
.L_x_1469:
[----:B------:R-:W-:Y:S01]  /*bbd0*/  ISETP.GT.AND P3, PT, R52, R63, PT ;  /* 0x0000003f3400720c */ /* 0x000fe20003f64270 */
[----:B------:R-:W-:-:S12]  /*bbe0*/  BSSY.RECONVERGENT B0, `(.L_x_1103) ;  /* 0x000000c000007945 */ /* 0x000fd80003800200 */
[----:B------:R-:W-:Y:S05]  /*bbf0*/  @P3 BRA `(.L_x_1104) ;  /* 0x0000000000283947 */ /* 0x000fea0003800000 */
[----:B------:R-:W-:Y:S02]  /*bc00*/  ISETP.NE.U32.AND P3, PT, R66, RZ, PT ;  /* 0x000000ff4200720c */ /* 0x000fe40003f65070 */
[----:B-1----:R-:W-:Y:S02]  /*bc10*/  IADD3 R66, P4, PT, R61, R66, RZ ;  /* 0x000000423d427210 */ /* 0x002fe40007f9e0ff */
[----:B------:R-:W-:-:S03]  /*bc20*/  ISETP.NE.AND.EX P3, PT, R60, RZ, PT, P3 ;  /* 0x000000ff3c00720c */ /* 0x000fc60003f65330 */
[----:B----4-:R-:W-:-:S10]  /*bc30*/  IMAD.X R60, R65, 0x1, R60, P4 ;  /* 0x00000001413c7824 */ /* 0x010fd400020e063c */
[----:B0-----:R-:W-:Y:S02]  /*bc40*/  @!P3 IMAD.MOV.U32 R58, RZ, RZ, R67 ;  /* 0x000000ffff3ab224 */ /* 0x001fe400078e0043 */
[----:B------:R-:W-:-:S06]  /*bc50*/  @!P3 IMAD.MOV.U32 R59, RZ, RZ, R68 ;  /* 0x000000ffff3bb224 */ /* 0x000fcc00078e0044 */
[----:B--2---:R-:W-:Y:S01]  /*bc60*/  @!P3 DADD R40, R40, R58 ;  /* 0x000000002828b229 */ /* 0x004fe2000000003a */
[----:B------:R-:W-:Y:S02]  /*bc70*/  @!P3 IMAD.MOV.U32 R58, RZ, RZ, R69 ;  /* 0x000000ffff3ab224 */ /* 0x000fe400078e0045 */
[----:B------:R-:W-:-:S06]  /*bc80*/  @!P3 IMAD.MOV.U32 R59, RZ, RZ, R64 ;  /* 0x000000ffff3bb224 */ /* 0x000fcc00078e0040 */
[----:B------:R-:W-:-:S11]  /*bc90*/  @!P3 DADD R42, R42, R58 ;  /* 0x000000002a2ab229 */ /* 0x000fd6000000003a */
.L_x_1104:
[----:B------:R-:W-:Y:S05]  /*bca0*/  BSYNC.RECONVERGENT B0 ;  /* 0x0000000000007941 */ /* 0x000fea0003800200 */
.L_x_1103:
[----:B0-2---:R-:W-:Y:S01]  /*bcb0*/  DADD R40, R40, R20 ;  /* 0x0000000028287229 */ /* 0x005fe20000000014 */
        /* <DEDUP_REMOVED lines=14> */
.L_x_1472:
[----:B------:R-:W-:Y:S05]  /*bda0*/  @P3 BRA `(.L_x_1106) ;  /* 0xfffffff0006c3947 */ /* 0x000fea000383ffff */
.L_x_1069:
[----:B------:R-:W5:Y:S01]  /*bdb0*/  S2R R2, SR_LANEID ;  /* 0x0000000000027919 */ /* 0x000f620000000000 */
[----:B------:R-:W-:Y:S01]  /*bdc0*/  BSSY.RECONVERGENT B0, `(.L_x_1107) ;  /* 0x000002b000007945 */ /* 0x000fe20003800200 */
[----:B-----5:R-:W-:Y:S02]  /*bdd0*/  ISETP.NE.AND P4, PT, R2, RZ, PT ;  /* 0x000000ff0200720c */ /* 0x020fe40003f85270 */
[----:B------:R-:W5:Y:S11]  /*bde0*/  S2R R2, SR_TID.X ;  /* 0x0000000000027919 */ /* 0x000f760000002100 */
[----:B0--3--:R-:W0:Y:S01]  /*bdf0*/  @!P4 S2R R25, SR_CgaCtaId ;  /* 0x000000000019c919 */ /* 0x009e220000008800 */
[----:B-----5:R-:W-:-:S02]  /*be00*/  ISETP.NE.AND P3, PT, R2, RZ, PT ;  /* 0x000000ff0200720c */ /* 0x020fc40003f65270 */
[----:B------:R-:W-:-:S04]  /*be10*/  @!P4 MOV R2, 0x400 ;  /* 0x000004000002c802 */ /* 0x000fc80000000f00 */
[----:B0-----:R-:W-:-:S07]  /*be20*/  @!P4 LEA R53, R25, R2, 0x18 ;  /* 0x000000021935c211 */ /* 0x001fce00078ec0ff */
[----:B------:R-:W-:Y:S05]  /*be30*/  @P3 BRA `(.L_x_1108) ;  /* 0x00000000008c3947 */ /* 0x000fea0003800000 */
[----:B------:R-:W0:Y:S01]  /*be40*/  S2UR UR6, SR_CgaCtaId ;  /* 0x00000000000679c3 */ /* 0x000e220000008800 */
[----:B------:R-:W-:Y:S01]  /*be50*/  DADD R24, R32, R20 ;  /* 0x0000000020187229 */ /* 0x000fe20000000014 */
[----:B------:R-:W-:Y:S01]  /*be60*/  ISETP.NE.U32.AND P3, PT, R4, RZ, PT ;  /* 0x000000ff0400720c */ /* 0x000fe20003f65070 */
[----:B------:R-:W-:Y:S01]  /*be70*/  DADD R26, R30, R22 ;  /* 0x000000001e1a7229 */ /* 0x000fe20000000016 */
[----:B------:R-:W-:Y:S01]  /*be80*/  UMOV UR5, 0x400 ;  /* 0x0000040000057882 */ /* 0x000fe20000000000 */
[----:B------:R-:W-:Y:S01]  /*be90*/  IMAD.MOV.U32 R51, RZ, RZ, 0x65 ;  /* 0x00000065ff337424 */ /* 0x000fe200078e00ff */
[----:B------:R-:W-:Y:S02]  /*bea0*/  ISETP.NE.AND.EX P3, PT, R3, RZ, PT, P3 ;  /* 0x000000ff0300720c */ /* 0x000fe40003f65330 */
[----:B------:R-:W3:Y:S03]  /*beb0*/  LDC.64 R40, c[0x0][0x3b8] ;  /* 0x0000ee00ff287b82 */ /* 0x000ee60000000a00 */
[----:B------:R-:W-:-:S02]  /*bec0*/  FSEL R29, R24, R32, !P3 ;  /* 0x00000020181d7208 */ /* 0x000fc40005800000 */
[----:B------:R-:W-:Y:S02]  /*bed0*/  IADD3 R24, P5, PT, R46, R4, RZ ;  /* 0x000000042e187210 */ /* 0x000fe40007fbe0ff */
[----:B------:R-:W-:Y:S01]  /*bee0*/  FSEL R32, R25, R33, !P3 ;  /* 0x0000002119207208 */ /* 0x000fe20005800000 */
[----:B------:R-:W5:Y:S01]  /*bef0*/  LDC.64 R42, c[0x0][0x3a8] ;  /* 0x0000ea00ff2a7b82 */ /* 0x000f620000000a00 */
[----:B------:R-:W-:Y:S01]  /*bf00*/  FSEL R4, R26, R30, !P3 ;  /* 0x0000001e1a047208 */ /* 0x000fe20005800000 */
[----:B------:R-:W-:Y:S01]  /*bf10*/  IMAD.X R25, R47, 0x1, R3, P5 ;  /* 0x000000012f197824 */ /* 0x000fe200028e0603 */
[----:B------:R-:W-:Y:S02]  /*bf20*/  FSEL R33, R27, R31, !P3 ;  /* 0x0000001f1b217208 */ /* 0x000fe40005800000 */
[----:B------:R-:W-:Y:S01]  /*bf30*/  CS2R R26, SRZ ;  /* 0x00000000001a7805 */ /* 0x000fe2000001ff00 */
[----:B0-----:R-:W-:Y:S01]  /*bf40*/  ULEA UR5, UR6, UR5, 0x18 ;  /* 0x0000000506057291 */ /* 0x001fe2000f8ec0ff */
[----:B---3--:R-:W-:-:S04]  /*bf50*/  IMAD.WIDE.U32 R2, R0, 0x20, R40 ;  /* 0x0000002000027825 */ /* 0x008fc800078e0028 */
[----:B------:R-:W-:Y:S01]  /*bf60*/  IMAD.MOV.U32 R40, RZ, RZ, R29 ;  /* 0x000000ffff287224 */ /* 0x000fe200078e001d */
[----:B------:R0:W-:Y:S01]  /*bf70*/  ST.E.128.STRONG.GPU desc[UR8][R2.64+0x400], R24 ;  /* 0x0004001802007985 */ /* 0x0001e2000c10fd08 */
[----:B------:R-:W-:Y:S02]  /*bf80*/  IMAD.MOV.U32 R41, RZ, RZ, R32 ;  /* 0x000000ffff297224 */ /* 0x000fe400078e0020 */
[----:B-----5:R-:W-:-:S04]  /*bf90*/  IMAD.WIDE.U32 R30, R0, 0x4, R42 ;  /* 0x00000004001e7825 */ /* 0x020fc800078e002a */
[----:B------:R-:W-:Y:S02]  /*bfa0*/  IMAD.MOV.U32 R42, RZ, RZ, R4 ;  /* 0x000000ffff2a7224 */ /* 0x000fe400078e0004 */
[----:B------:R-:W-:-:S05]  /*bfb0*/  IMAD.MOV.U32 R43, RZ, RZ, R33 ;  /* 0x000000ffff2b7224 */ /* 0x000fca00078e0021 */
        /* <DEDUP_REMOVED lines=11> */
.L_x_1108:
[----:B------:R-:W-:Y:S05]  /*c070*/  BSYNC.RECONVERGENT B0 ;  /* 0x0000000000007941 */ /* 0x000fea0003800200 */
.L_x_1107:
        /* <DEDUP_REMOVED lines=8> */
[----:B------:R-:W-:-:S07]  /*c100*/  @!P4 IMAD.MOV.U32 R19, RZ, RZ, R23 ;  /* 0x000000ffff13c224 */ /* 0x000fce00078e0017 */
.L_x_1028:
[----:B------:R-:W5:Y:S01]  /*c110*/  S2R R0, SR_TID.X ;  /* 0x0000000000007919 */ /* 0x000f620000002100 */
[----:B------:R-:W-:Y:S05]  /*c120*/  WARPSYNC.ALL ;  /* 0x0000000000007948 */ /* 0x000fea0003800000 */
[----:B------:R-:W-:Y:S06]  /*c130*/  BAR.SYNC.DEFER_BLOCKING 0x0 ;  /* 0x0000000000007b1d */ /* 0x000fec0000010000 */
[----:B------:R-:W-:Y:S01]  /*c140*/  BSSY.RECONVERGENT B0, `(.L_x_1109) ;  /* 0x000000e000007945 */ /* 0x000fe20003800200 */
[----:B-----5:R-:W-:-:S13]  /*c150*/  ISETP.NE.AND P3, PT, R0, RZ, PT ;  /* 0x000000ff0000720c */ /* 0x020fda0003f65270 */
[----:B------:R-:W-:Y:S05]  /*c160*/  @!P3 BRA `(.L_x_1110) ;  /* 0x00000000002cb947 */ /* 0x000fea0003800000 */
[----:B------:R-:W5:Y:S01]  /*c170*/  S2UR UR6, SR_CgaCtaId ;  /* 0x00000000000679c3 */ /* 0x000f620000008800 */
[----:B------:R-:W-:Y:S01]  /*c180*/  ISETP.NE.U32.AND P3, PT, R6, RZ, PT ;  /* 0x000000ff0600720c */ /* 0x000fe20003f65070 */
[----:B------:R-:W-:-:S03]  /*c190*/  UMOV UR5, 0x400 ;  /* 0x0000040000057882 */ /* 0x000fc60000000000 */
[----:B------:R-:W-:Y:S01]  /*c1a0*/  ISETP.NE.AND.EX P3, PT, R5, RZ, PT, P3 ;  /* 0x000000ff0500720c */ /* 0x000fe20003f65330 */
[----:B-----5:R-:W-:-:S09]  /*c1b0*/  ULEA UR5, UR6, UR5, 0x18 ;  /* 0x0000000506057291 */ /* 0x020fd2000f8ec0ff */
[----:B0-----:R-:W0:Y:S04]  /*c1c0*/  LDS.64 R2, [UR5+0x110] ;  /* 0x00011005ff027984 */ /* 0x001e280008000a00 */
[----:B--234-:R-:W2:Y:S01]  /*c1d0*/  @!P3 LDS.128 R20, [UR5+0x120] ;  /* 0x00012005ff14b984 */ /* 0x01cea20008000c00 */
[----:B0-----:R-:W-:Y:S01]  /*c1e0*/  IADD3 R6, P4, PT, R2, R6, RZ ;  /* 0x0000000602067210 */ /* 0x001fe20007f9e0ff */
[----:B--2---:R-:W-:-:S04]  /*c1f0*/  @!P3 DADD R16, R16, R20 ;  /* 0x000000001010b229 */ /* 0x004fc80000000014 */
[----:B------:R-:W-:Y:S01]  /*c200*/  IMAD.X R5, R3, 0x1, R5, P4 ;  /* 0x0000000103057824 */ /* 0x000fe200020e0605 */
[----:B------:R-:W-:-:S11]  /*c210*/  @!P3 DADD R18, R18, R22 ;  /* 0x000000001212b229 */ /* 0x000fd60000000016 */
.L_x_1110:
[----:B------:R-:W-:Y:S05]  /*c220*/  BSYNC.RECONVERGENT B0 ;  /* 0x0000000000007941 */ /* 0x000fea0003800200 */
.L_x_1109:
[----:B------:R-:W5:Y:S01]  /*c230*/  S2UR UR5, SR_CgaCtaId ;  /* 0x00000000000579c3 */ /* 0x000f620000008800 */
[----:B------:R-:W-:Y:S01]  /*c240*/  UMOV UR4, 0x400 ;  /* 0x0000040000047882 */ /* 0x000fe20000000000 */
[----:B0-----:R-:W-:Y:S01]  /*c250*/  DADD R26, R8, R16 ;  /* 0x00000000081a7229 */ /* 0x001fe20000000010 */
[----:B------:R-:W-:Y:S01]  /*c260*/  SEL R4, RZ, 0x1, !P2 ;  /* 0x00000001ff047807 */ /* 0x000fe20005000000 */
[----:B------:R-:W-:Y:S01]  /*c270*/  DADD R30, R10, R18 ;  /* 0x000000000a1e7229 */ /* 0x000fe20000000012 */
[----:B------:R-:W-:Y:S01]  /*c280*/  SEL R29, RZ, 0x1, !P0 ;  /* 0x00000001ff1d7807 */ /* 0x000fe20004000000 */
[----:B------:R-:W-:Y:S01]  /*c290*/  BSSY.RECONVERGENT B0, `(.L_x_1111) ;  /* 0x000009c000007945 */ /* 0x000fe20003800200 */
[----:B------:R-:W-:Y:S02]  /*c2a0*/  SEL R33, RZ, 0x1, !P2 ;  /* 0x00000001ff217807 */ /* 0x000fe40005000000 */
[----:B------:R-:W-:-:S03]  /*c2b0*/  IADD3 R29, P4, PT, R29, R4, RZ ;  /* 0x000000041d1d7210 */ /* 0x000fc60007f9e0ff */
[----:B------:R-:W-:Y:S02]  /*c2c0*/  FSEL R8, R8, R26, P2 ;  /* 0x0000001a08087208 */ /* 0x000fe40001000000 */
[----:B------:R-:W-:Y:S01]  /*c2d0*/  FSEL R9, R9, R27, P2 ;  /* 0x0000001b09097208 */ /* 0x000fe20001000000 */
[----:B------:R-:W-:Y:S01]  /*c2e0*/  IMAD.X R4, RZ, RZ, RZ, P4 ;  /* 0x000000ffff047224 */ /* 0x000fe200020e06ff */
[----:B------:R-:W-:Y:S02]  /*c2f0*/  FSEL R10, R10, R30, P2 ;  /* 0x0000001e0a0a7208 */ /* 0x000fe40001000000 */
[----:B------:R-:W-:Y:S02]  /*c300*/  FSEL R11, R11, R31, P2 ;  /* 0x0000001f0b0b7208 */ /* 0x000fe40001000000 */
[----:B------:R-:W-:Y:S01]  /*c310*/  DADD R26, R12, R8 ;  /* 0x000000000c1a7229 */ /* 0x000fe20000000008 */
[----:B------:R-:W-:Y:S01]  /*c320*/  IADD3 R29, P5, PT, R6, R29, RZ ;  /* 0x0000001d061d7210 */ /* 0x000fe20007fbe0ff */
[----:B-----5:R-:W-:-:S02]  /*c330*/  ULEA UR4, UR5, UR4, 0x18 ;  /* 0x0000000405047291 */ /* 0x020fc4000f8ec0ff */
[----:B------:R-:W-:-:S06]  /*c340*/  DADD R30, R14, R10 ;  /* 0x000000000e1e7229 */ /* 0x000fcc000000000a */
[----:B------:R-:W-:Y:S02]  /*c350*/  FSEL R13, R13, R27, P0 ;  /* 0x0000001b0d0d7208 */ /* 0x000fe40000000000 */
[----:B------:R-:W-:Y:S01]  /*c360*/  IADD3 R27, P6, PT, R6, R33, RZ ;  /* 0x00000021061b7210 */ /* 0x000fe20007fde0ff */
[----:B------:R-:W0:Y:S01]  /*c370*/  LDS.64 R2, [UR4+0x190] ;  /* 0x00019004ff027984 */ /* 0x000e220008000a00 */
[----:B------:R-:W-:Y:S02]  /*c380*/  FSEL R12, R12, R26, P0 ;  /* 0x0000001a0c0c7208 */ /* 0x000fe40000000000 */
[----:B------:R-:W-:Y:S01]  /*c390*/  FSEL R14, R14, R30, P0 ;  /* 0x0000001e0e0e7208 */ /* 0x000fe20000000000 */
[----:B------:R-:W1:Y:S01]  /*c3a0*/  LDS.64 R24, [UR4+0x170] ;  /* 0x00017004ff187984 */ /* 0x000e620008000a00 */
[----:B------:R-:W-:Y:S01]  /*c3b0*/  FSEL R15, R15, R31, P0 ;  /* 0x0000001f0f0f7208 */ /* 0x000fe20000000000 */
[----:B------:R-:W-:Y:S02]  /*c3c0*/  IMAD.X R30, R5, 0x1, R4, P5 ;  /* 0x00000001051e7824 */ /* 0x000fe400028e0604 */
[----:B--234-:R-:W2:Y:S01]  /*c3d0*/  LDS.128 R20, [UR4+0x180] ;  /* 0x00018004ff147984 */ /* 0x01cea20008000c00 */
[----:B------:R-:W-:Y:S01]  /*c3e0*/  IMAD.X R26, RZ, RZ, R5, P6 ;  /* 0x000000ffff1a7224 */ /* 0x000fe200030e0605 */
[----:B0-----:R-:W-:-:S04]  /*c3f0*/  ISETP.GE.U32.AND P3, PT, R2, 0x101, PT ;  /* 0x000001010200780c */ /* 0x001fc80003f66070 */
[----:B------:R-:W-:-:S13]  /*c400*/  ISETP.GE.AND.EX P3, PT, R3, RZ, PT, P3 ;  /* 0x000000ff0300720c */ /* 0x000fda0003f66330 */
[----:B-12---:R-:W-:Y:S05]  /*c410*/  @!P3 BRA `(.L_x_1112) ;  /* 0x00000004009cb947 */ /* 0x006fea0003800000 */
[----:B------:R-:W0:Y:S01]  /*c420*/  LDS.64 R4, [UR4+0x150] ;  /* 0x00015004ff047984 */ /* 0x000e220008000a00 */
[----:B------:R-:W1:Y:S01]  /*c430*/  LDCU.128 UR16, c[0x0][0x390] ;  /* 0x00007200ff1077ac */ /* 0x000e620008000c00 */
[----:B------:R-:W-:Y:S01]  /*c440*/  BSSY.RECONVERGENT B1, `(.L_x_1113) ;  /* 0x0000063000017945 */ /* 0x000fe20003800200 */
[--C-:B0-----:R-:W-:Y:S02]  /*c450*/  @P2 IMAD.IADD R6, R6, 0x1, -R4.reuse ;  /* 0x0000000106062824 */ /* 0x101fe400078e0a04 */
[--C-:B------:R-:W-:Y:S02]  /*c460*/  @P0 IMAD.IADD R26, R27, 0x1, -R4.reuse ;  /* 0x000000011b1a0824 */ /* 0x100fe400078e0a04 */
[----:B------:R-:W-:Y:S01]  /*c470*/  @P1 IMAD.IADD R30, R29, 0x1, -R4 ;  /* 0x000000011d1e1824 */ /* 0x000fe200078e0a04 */
[----:B------:R-:W-:Y:S01]  /*c480*/  @P2 LEA R27, R6, UR4, 0x5 ;  /* 0x00000004061b2c11 */ /* 0x000fe2000f8e28ff */
[----:B------:R-:W-:Y:S01]  /*c490*/  BAR.SYNC.DEFER_BLOCKING 0x0 ;  /* 0x0000000000007b1d */ /* 0x000fe20000010000 */
[----:B------:R-:W-:-:S02]  /*c4a0*/  @P0 LEA R29, R26, UR4, 0x5 ;  /* 0x000000041a1d0c11 */ /* 0x000fc4000f8e28ff */
[----:B------:R-:W-:-:S03]  /*c4b0*/  @P1 LEA R31, R30, UR4, 0x5 ;  /* 0x000000041e1f1c11 */ /* 0x000fc6000f8e28ff */
        /* <DEDUP_REMOVED lines=9> */
[----:B-1----:R-:W-:Y:S05]  /*c550*/  @!P0 BRA `(.L_x_1114) ;  /* 0x0000000400448947 */ /* 0x002fea0003800000 */
[----:B0-----:R-:W-:Y:S01]  /*c560*/  IMAD.MOV.U32 R27, RZ, RZ, R0 ;  /* 0x000000ffff1b7224 */ /* 0x001fe200078e0000 */
        /* <DEDUP_REMOVED lines=27> */
.L_x_1117:
        /* <DEDUP_REMOVED lines=18> */
.L_x_1116:
[----:B------:R-:W-:Y:S05]  /*c840*/  BSYNC.RECONVERGENT B2 ;  /* 0x0000000000027941 */ /* 0x000fea0003800200 */
.L_x_1115:
[----:B------:R-:W-:Y:S05]  /*c850*/  @!P0 BRA `(.L_x_1114) ;  /* 0x0000000000848947 */ /* 0x000fea0003800000 */
.L_x_1118:
[C---:B------:R-:W-:Y:S02]  /*c860*/  LEA R6, R27.reuse, UR4, 0x5 ;  /* 0x000000041b067c11 */ /* 0x040fe4000f8e28ff */
[----:B0-----:R-:W-:Y:S01]  /*c870*/  IADD3 R43, P0, PT, R4, R27, RZ ;  /* 0x0000001b042b7210 */ /* 0x001fe20007f1e0ff */
[----:B------:R-:W-:Y:S02]  /*c880*/  VIADD R27, R27, 0x400 ;  /* 0x000004001b1b7836 */ /* 0x000fe40000000000 */
[----:B------:R-:W1:Y:S01]  /*c890*/  LDS.64 R30, [R6] ;  /* 0x00000000061e7984 */ /* 0x000e620000000a00 */
[----:B------:R-:W-:Y:S01]  /*c8a0*/  LEA R48, P1, R43, UR16, 0x3 ;  /* 0x000000102b307c11 */ /* 0x000fe2000f8218ff */
[----:B------:R-:W-:Y:S01]  /*c8b0*/  IMAD.X R26, R5, 0x1, R49, P0 ;  /* 0x00000001051a7824 */ /* 0x000fe200000e0631 */
[C---:B------:R-:W-:Y:S01]  /*c8c0*/  LEA R50, P2, R43.reuse, UR18, 0x4 ;  /* 0x000000122b327c11 */ /* 0x040fe2000f8420ff */
[----:B0-----:R-:W0:Y:S01]  /*c8d0*/  LDS.128 R8, [R6+0x10] ;  /* 0x0000100006087984 */ /* 0x001e220000000c00 */
[----:B------:R-:W-:Y:S01]  /*c8e0*/  IMAD.X R42, RZ, RZ, R5, P0 ;  /* 0x000000ffff2a7224 */ /* 0x000fe200000e0605 */
[----:B------:R-:W-:Y:S01]  /*c8f0*/  ISETP.GT.U32.AND P0, PT, R2, R27, PT ;  /* 0x0000001b0200720c */ /* 0x000fe20003f04070 */
[----:B------:R-:W-:Y:S01]  /*c900*/  IMAD.MOV.U32 R40, RZ, RZ, R48 ;  /* 0x000000ffff287224 */ /* 0x000fe200078e0030 */
[----:B------:R-:W2:Y:S01]  /*c910*/  LDS.64 R32, [R6+0x2000] ;  /* 0x0020000006207984 */ /* 0x000ea20000000a00 */
[----:B------:R-:W-:-:S02]  /*c920*/  LEA.HI.X R49, R43, UR17, R26, 0x3, P1 ;  /* 0x000000112b317c11 */ /* 0x000fc400088f1c1a */
[C---:B------:R-:W-:Y:S01]  /*c930*/  LEA.HI.X R51, R43.reuse, UR19, R26, 0x4, P2 ;  /* 0x000000132b337c11 */ /* 0x040fe200090f241a */
[----:B------:R-:W3:Y:S01]  /*c940*/  LDS.128 R16, [R6+0x2010] ;  /* 0x0020100006107984 */ /* 0x000ee20000000c00 */
[C-C-:B------:R-:W-:Y:S02]  /*c950*/  LEA.HI.X R41, R43.reuse, UR17, R42.reuse, 0x3, P1 ;  /* 0x000000112b297c11 */ /* 0x140fe400088f1c2a */
[----:B------:R-:W-:Y:S01]  /*c960*/  LEA.HI.X R43, R43, UR19, R42, 0x4, P2 ;  /* 0x000000132b2b7c11 */ /* 0x000fe200090f242a */
[----:B------:R-:W4:Y:S01]  /*c970*/  LDS.64 R44, [R6+0x4000] ;  /* 0x00400000062c7984 */ /* 0x000f220000000a00 */
[----:B------:R-:W-:Y:S01]  /*c980*/  IMAD.MOV.U32 R42, RZ, RZ, R50 ;  /* 0x000000ffff2a7224 */ /* 0x000fe200078e0032 */
[----:B------:R-:W-:Y:S02]  /*c990*/  ISETP.GT.U32.AND.EX P0, PT, R3, RZ, PT, P0 ;  /* 0x000000ff0300720c */ /* 0x000fe40003f04100 */
[----:B------:R-:W5:Y:S04]  /*c9a0*/  LDS.128 R12, [R6+0x4010] ;  /* 0x00401000060c7984 */ /* 0x000f680000000c00 */
[----:B------:R-:W5:Y:S04]  /*c9b0*/  LDS.64 R46, [R6+0x6000] ;  /* 0x00600000062e7984 */ /* 0x000f680000000a00 */
[----:B------:R-:W5:Y:S04]  /*c9c0*/  LDS.128 R36, [R6+0x6010] ;  /* 0x0060100006247984 */ /* 0x000f680000000c00 */
[----:B-1----:R1:W-:Y:S04]  /*c9d0*/  STG.E.64 desc[UR8][R48.64], R30 ;  /* 0x0000001e30007986 */ /* 0x0023e8000c101b08 */
[----:B0-----:R0:W-:Y:S04]  /*c9e0*/  STG.E.128 desc[UR8][R50.64], R8 ;  /* 0x0000000832007986 */ /* 0x0011e8000c101d08 */
[----:B--2---:R0:W-:Y:S04]  /*c9f0*/  STG.E.64 desc[UR8][R40.64+0x800], R32 ;  /* 0x0008002028007986 */ /* 0x0041e8000c101b08 */
[----:B---3--:R0:W-:Y:S01]  /*ca00*/  STG.E.128 desc[UR8][R42.64+0x1000], R16 ;  /* 0x001000102a007986 */ /* 0x0081e2000c101d08 */
[----:B-1----:R-:W-:-:S03]  /*ca10*/  IMAD.MOV.U32 R49, RZ, RZ, RZ ;  /* 0x000000ffff317224 */ /* 0x002fc600078e00ff */
[----:B----4-:R0:W-:Y:S04]  /*ca20*/  STG.E.64 desc[UR8][R40.64+0x1000], R44 ;  /* 0x0010002c28007986 */ /* 0x0101e8000c101b08 */
[----:B-----5:R0:W-:Y:S04]  /*ca30*/  STG.E.128 desc[UR8][R42.64+0x2000], R12 ;  /* 0x0020000c2a007986 */ /* 0x0201e8000c101d08 */
[----:B------:R0:W-:Y:S04]  /*ca40*/  STG.E.64 desc[UR8][R40.64+0x1800], R46 ;  /* 0x0018002e28007986 */ /* 0x0001e8000c101b08 */
[----:B------:R0:W-:Y:S01]  /*ca50*/  STG.E.128 desc[UR8][R42.64+0x3000], R36 ;  /* 0x003000242a007986 */ /* 0x0001e2000c101d08 */
[----:B------:R-:W-:Y:S05]  /*ca60*/  @P0 BRA `(.L_x_1118) ;  /* 0xfffffffc007c0947 */ /* 0x000fea000383ffff */
.L_x_1114:
[----:B------:R-:W-:Y:S05]  /*ca70*/  BSYNC.RECONVERGENT B1 ;  /* 0x0000000000017941 */ /* 0x000fea0003800200 */
.L_x_1113:
[----:B------:R-:W-:Y:S05]  /*ca80*/  BRA `(.L_x_1119) ;  /* 0x0000000000707947 */ /* 0x000fea0003800000 */
.L_x_1112:
        /* <DEDUP_REMOVED lines=9> */
.L_x_1121:
[----:B------:R-:W-:Y:S05]  /*cb20*/  BSYNC.RECONVERGENT B1 ;  /* 0x0000000000017941 */ /* 0x000fea0003800200 */
.L_x_1120:
        /* <DEDUP_REMOVED lines=9> */
.L_x_1123:
[----:B------:R-:W-:Y:S05]  /*cbc0*/  BSYNC.RECONVERGENT B1 ;  /* 0x0000000000017941 */ /* 0x000fea0003800200 */
.L_x_1122:
        /* <DEDUP_REMOVED lines=8> */
.L_x_1119:
[----:B------:R-:W-:Y:S05]  /*cc50*/  BSYNC.RECONVERGENT B0 ;  /* 0x0000000000007941 */ /* 0x000fea0003800200 */
.L_x_1111:
[----:B------:R-:W-:-:S13]  /*cc60*/  ISETP.NE.AND P0, PT, R0, 0xff, PT ;  /* 0x000000ff0000780c */ /* 0x000fda0003f05270 */
[----:B------:R-:W-:Y:S05]  /*cc70*/  @P0 EXIT ;  /* 0x000000000000094d */ /* 0x000fea0003800000 */
[----:B01----:R-:W0:Y:S01]  /*cc80*/  LDC.64 R8, c[0x0][0x3a0] ;  /* 0x0000e800ff087b82 */ /* 0x003e220000000a00 */
[----:B------:R-:W-:-:S04]  /*cc90*/  ISETP.NE.U32.AND P0, PT, R28, 0x300, PT ;  /* 0x000003001c00780c */ /* 0x000fc80003f05070 */
[----:B------:R-:W-:-:S13]  /*cca0*/  ISETP.NE.AND.EX P0, PT, R7, RZ, PT, P0 ;  /* 0x000000ff0700720c */ /* 0x000fda0003f05300 */
[----:B------:R-:W-:Y:S05]  /*ccb0*/  @P0 BRA `(.L_x_1124) ;  /* 0x0000000000280947 */ /* 0x000fea0003800000 */
[----:B--2---:R-:W1:Y:S08]  /*ccc0*/  LDC.64 R2, c[0x0][0x390] ;  /* 0x0000e400ff027b82 */ /* 0x004e700000000a00 */
        /* <DEDUP_REMOVED lines=9> */
.L_x_1124:
[----:B0-----:R-:W-:Y:S01]  /*cd60*/  STG.E.64 desc[UR8][R8.64], R24 ;  /* 0x0000001808007986 */ /* 0x001fe2000c101b08 */
[----:B------:R-:W-:Y:S05]  /*cd70*/  EXIT ;  /* 0x000000000000794d */ /* 0x000fea0003800000 */
.L_x_921:
[----:B------:R-:W-:Y:S01]  /*cd80*/  BSSY B0, `(.L_x_1125) ;  /* 0x0000006000007945 */ /* 0x000fe20003800000 */
[----:B------:R-:W-:Y:S01]  /*cd90*/  PLOP3.LUT P3, PT, P0, PT, PT, 0x8, 0x80 ;  /* 0x000000000080781c */ /* 0x000fe2000076e170 */
[----:B------:R-:W-:-:S12]  /*cda0*/  IMAD.MOV.U32 R62, RZ, RZ, -0x1 ;  /* 0xffffffffff3e7424 */ /* 0x000fd800078e00ff */
[----:B---3--:R-:W-:Y:S05]  /*cdb0*/  WARPSYNC.COLLECTIVE R62, `(.L_x_1126) ;  /* 0x000000003e087348 */ /* 0x008fea0003c00000 */
[----:B------:R-:W-:Y:S01]  /*cdc0*/  VOTE.ANY P3, P3 ;  /* 0x0000000000ff7806 */ /* 0x000fe20001860100 */
[----:B---3--:R-:W-:-:S12]  /*cdd0*/  ENDCOLLECTIVE ;  /* 0x000000000000791b */ /* 0x008fd80003800000 */
.L_x_1126:
[----:B------:R-:W-:Y:S05]  /*cde0*/  BSYNC B0 ;  /* 0x0000000000007941 */ /* 0x000fea0003800000 */
.L_x_1125:
[----:B------:R-:W-:Y:S01]  /*cdf0*/  PLOP3.LUT P0, PT, P3, PT, PT, 0x80, 0x8 ;  /* 0x000000000008781c */ /* 0x000fe20001f0f070 */
[----:B------:R-:W-:-:S12]  /*ce00*/  BRA `(.L_x_1127) ;  /* 0xffffff6c00287947 */ /* 0x000fd8000383ffff */
.L_x_926:
[----:B------:R-:W0:Y:S01]  /*ce10*/  S2R R10, SR_GEMASK ;  /* 0x00000000000a7919 */ /* 0x000e220000003c00 */
[----:B------:R-:W-:Y:S01]  /*ce20*/  BSSY B0, `(.L_x_1128) ;  /* 0x0000006000007945 */ /* 0x000fe20003800000 */
[----:B------:R-:W-:Y:S01]  /*ce30*/  PLOP3.LUT P3, PT, P0, PT, PT, 0x8, 0x80 ;  /* 0x000000000080781c */ /* 0x000fe2000076e170 */
[----:B------:R-:W-:-:S12]  /*ce40*/  IMAD.MOV.U32 R62, RZ, RZ, -0x1 ;  /* 0xffffffffff3e7424 */ /* 0x000fd800078e00ff */
[----:B0--3-5:R-:W-:Y:S05]  /*ce50*/  WARPSYNC.COLLECTIVE R62, `(.L_x_1129) ;  /* 0x000000003e087348 */ /* 0x029fea0003c00000 */
[----:B------:R-:W-:Y:S01]  /*ce60*/  VOTE.ANY R62, PT, P3 ;  /* 0x00000000003e7806 */ /* 0x000fe200018e0100 */
[----:B0--3-5:R-:W-:Y:S06]  /*ce70*/  ENDCOLLECTIVE ;  /* 0x000000000000791b */ /* 0x029fec0003800000 */
.L_x_1129:
[----:B------:R-:W-:Y:S05]  /*ce80*/  BSYNC B0 ;  /* 0x0000000000007941 */ /* 0x000fea0003800000 */
.L_x_1128:
[----:B------:R-:W-:Y:S01]  /*ce90*/  LOP3.LUT R62, R62, 0x80000000, R10, 0xec, !PT ;  /* 0x800000003e3e7812 */ /* 0x000fe200078eec0a */
[----:B------:R-:W-:Y:S02]  /*cea0*/  IMAD.MOV.U32 R59, RZ, RZ, R8 ;  /* 0x000000ffff3b7224 */ /* 0x000fe400078e0008 */
[----:B------:R-:W-:Y:S02]  /*ceb0*/  IMAD.MOV.U32 R58, RZ, RZ, 0x1 ;  /* 0x00000001ff3a7424 */ /* 0x000fe400078e00ff */
[----:B------:R-:W-:-:S05]  /*cec0*/  VIADD R11, R62, 0xffffffff ;  /* 0xffffffff3e0b7836 */ /* 0x000fca0000000000 */
[----:B------:R-:W-:Y:S01]  /*ced0*/  LOP3.LUT R11, R62, R11, RZ, 0xc, !PT ;  /* 0x0000000b3e0b7212 */ /* 0x000fe200078e0cff */
[----:B------:R-:W-:-:S03]  /*cee0*/  IMAD.MOV.U32 R62, RZ, RZ, -0x1 ;  /* 0xffffffffff3e7424 */ /* 0x000fc600078e00ff */
[----:B------:R0:W1:Y:S04]  /*cef0*/  POPC R63, R11 ;  /* 0x0000000b003f7309 */ /* 0x0000680000000000 */
[----:B01----:R-:W-:Y:S05]  /*cf00*/  WARPSYNC.COLLECTIVE R62, `(.L_x_1130) ;  /* 0x000000003e087348 */ /* 0x003fea0003c00000 */
[----:B-1----:R1:W2:Y:S02]  /*cf10*/  SHFL.DOWN P3, R64, R59, R58, R63 ;  /* 0x0800003a3b407389 */ /* 0x0022a4000006003f */
[----:B012---:R-:W-:Y:S05]  /*cf20*/  ENDCOLLECTIVE ;  /* 0x000000000000791b */ /* 0x007fea0003800000 */
.L_x_1130:
[----:B------:R-:W-:Y:S02]  /*cf30*/  IMAD.MOV.U32 R59, RZ, RZ, R9 ;  /* 0x000000ffff3b7224 */ /* 0x000fe400078e0009 */
[----:B------:R-:W-:-:S07]  /*cf40*/  IMAD.MOV.U32 R13, RZ, RZ, R64 ;  /* 0x000000ffff0d7224 */ /* 0x000fce00078e0040 */
[----:B------:R-:W-:Y:S05]  /*cf50*/  WARPSYNC.COLLECTIVE R62, `(.L_x_1131) ;  /* 0x000000003e087348 */ /* 0x000fea0003c00000 */
[----:B------:R0:W1:Y:S02]  /*cf60*/  SHFL.DOWN P3, R64, R59, R58, R63 ;  /* 0x0800003a3b407389 */ /* 0x000064000006003f */
[----:B01----:R-:W-:Y:S05]  /*cf70*/  ENDCOLLECTIVE ;  /* 0x000000000000791b */ /* 0x003fea0003800000 */
.L_x_1131:
[----:B------:R-:W-:Y:S01]  /*cf80*/  IMAD.MOV.U32 R12, RZ, RZ, R64 ;  /* 0x000000ffff0c7224 */ /* 0x000fe200078e0040 */
[----:B------:R-:W-:Y:S06]  /*cf90*/  BRA `(.L_x_1132) ;  /* 0xffffff6c008c7947 */ /* 0x000fec000383ffff */
.L_x_927:
[----:B------:R-:W-:Y:S01]  /*cfa0*/  BSSY B0, `(.L_x_1133) ;  /* 0x0000007000007945 */ /* 0x000fe20003800000 */
[----:B------:R-:W-:Y:S02]  /*cfb0*/  IMAD.MOV.U32 R59, RZ, RZ, R54 ;  /* 0x000000ffff3b7224 */ /* 0x000fe400078e0036 */
[----:B------:R-:W-:Y:S02]  /*cfc0*/  IMAD.MOV.U32 R58, RZ, RZ, 0x1 ;  /* 0x00000001ff3a7424 */ /* 0x000fe400078e00ff */
[----:B------:R-:W-:-:S07]  /*cfd0*/  IMAD.MOV.U32 R62, RZ, RZ, -0x1 ;  /* 0xffffffffff3e7424 */ /* 0x000fce00078e00ff */
[----:B0123-5:R-:W-:Y:S05]  /*cfe0*/  WARPSYNC.COLLECTIVE R62, `(.L_x_1134) ;  /* 0x000000003e087348 */ /* 0x02ffea0003c00000 */
[----:B------:R4:W0:Y:S02]  /*cff0*/  SHFL.DOWN P3, R64, R59, R58, R63 ;  /* 0x0800003a3b407389 */ /* 0x000824000006003f */
[----:B012345:R-:W-:Y:S05]  /*d000*/  ENDCOLLECTIVE ;  /* 0x000000000000791b */ /* 0x03ffea0003800000 */
.L_x_1134:
[----:B------:R-:W-:Y:S05]  /*d010*/  BSYNC B0 ;  /* 0x0000000000007941 */ /* 0x000fea0003800000 */
.L_x_1133:
[----:B------:R-:W-:Y:S05]  /*d020*/  BRA `(.L_x_1135) ;  /* 0xffffff6c00707947 */ /* 0x000fea000383ffff */
.L_x_928:
[----:B------:R-:W-:Y:S01]  /*d030*/  BSSY B0, `(.L_x_1136) ;  /* 0x0000007000007945 */ /* 0x000fe20003800000 */
[----:B------:R-:W-:Y:S02]  /*d040*/  IMAD.MOV.U32 R59, RZ, RZ, R55 ;  /* 0x000000ffff3b7224 */ /* 0x000fe400078e0037 */
[----:B------:R-:W-:Y:S02]  /*d050*/  IMAD.MOV.U32 R58, RZ, RZ, 0x1 ;  /* 0x00000001ff3a7424 */ /* 0x000fe400078e00ff */
[----:B------:R-:W-:-:S07]  /*d060*/  IMAD.MOV.U32 R62, RZ, RZ, -0x1 ;  /* 0xffffffffff3e7424 */ /* 0x000fce00078e00ff */
[----:B0123-5:R-:W-:Y:S05]  /*d070*/  WARPSYNC.COLLECTIVE R62, `(.L_x_1137) ;  /* 0x000000003e087348 */ /* 0x02ffea0003c00000 */
[----:B------:R4:W0:Y:S02]  /*d080*/  SHFL.DOWN P3, R64, R59, R58, R63 ;  /* 0x0800003a3b407389 */ /* 0x000824000006003f */
[----:B012345:R-:W-:Y:S05]  /*d090*/  ENDCOLLECTIVE ;  /* 0x000000000000791b */ /* 0x03ffea0003800000 */
.L_x_1137:
[----:B------:R-:W-:Y:S05]  /*d0a0*/  BSYNC B0 ;  /* 0x0000000000007941 */ /* 0x000fea0003800000 */
.L_x_1136:
[----:B------:R-:W-:Y:S05]  /*d0b0*/  BRA `(.L_x_1138) ;  /* 0xffffff6c00547947 */ /* 0x000fea000383ffff */
.L_x_929:
[----:B------:R-:W-:Y:S01]  /*d0c0*/  BSSY B0, `(.L_x_1139) ;  /* 0x0000007000007945 */ /* 0x000fe20003800000 */
[----:B-----5:R-:W-:Y:S02]  /*d0d0*/  IMAD.MOV.U32 R59, RZ, RZ, R32 ;  /* 0x000000ffff3b7224 */ /* 0x020fe400078e0020 */
[----:B------:R-:W-:Y:S02]  /*d0e0*/  IMAD.MOV.U32 R58, RZ, RZ, 0x1 ;  /* 0x00000001ff3a7424 */ /* 0x000fe400078e00ff */
[----:B------:R-:W-:-:S07]  /*d0f0*/  IMAD.MOV.U32 R62, RZ, RZ, -0x1 ;  /* 0xffffffffff3e7424 */ /* 0x000fce00078e00ff */
[----:B0123--:R-:W-:Y:S05]  /*d100*/  WARPSYNC.COLLECTIVE R62, `(.L_x_1140) ;  /* 0x000000003e087348 */ /* 0x00ffea0003c00000 */
[----:B------:R4:W0:Y:S02]  /*d110*/  SHFL.DOWN P3, R64, R59, R58, R63 ;  /* 0x0800003a3b407389 */ /* 0x000824000006003f */
[----:B01234-:R-:W-:Y:S05]  /*d120*/  ENDCOLLECTIVE ;  /* 0x000000000000791b */ /* 0x01ffea0003800000 */
.L_x_1140:
[----:B------:R-:W-:Y:S05]  /*d130*/  BSYNC B0 ;  /* 0x0000000000007941 */ /* 0x000fea0003800000 */
.L_x_1139:
[----:B------:R-:W-:Y:S02]  /*d140*/  IMAD.MOV.U32 R59, RZ, RZ, R33 ;  /* 0x000000ffff3b7224 */ /* 0x000fe400078e0021 */
[----:B------:R-:W-:Y:S02]  /*d150*/  IMAD.MOV.U32 R58, RZ, RZ, 0x1 ;  /* 0x00000001ff3a7424 */ /* 0x000fe400078e00ff */
[----:B------:R-:W-:Y:S02]  /*d160*/  IMAD.MOV.U32 R62, RZ, RZ, -0x1 ;  /* 0xffffffffff3e7424 */ /* 0x000fe400078e00ff */
[----:B------:R-:W-:-:S07]  /*d170*/  IMAD.MOV.U32 R11, RZ, RZ, R64 ;  /* 0x000000ffff0b7224 */ /* 0x000fce00078e0040 */
[----:B------:R-:W-:Y:S05]  /*d180*/  WARPSYNC.COLLECTIVE R62, `(.L_x_1141) ;  /* 0x000000003e087348 */ /* 0x000fea0003c00000 */
[----:B------:R0:W1:Y:S02]  /*d190*/  SHFL.DOWN P3, R64, R59, R58, R63 ;  /* 0x0800003a3b407389 */ /* 0x000064000006003f */
[----:B01----:R-:W-:Y:S05]  /*d1a0*/  ENDCOLLECTIVE ;  /* 0x000000000000791b */ /* 0x003fea0003800000 */
.L_x_1141:
[----:B------:R-:W-:Y:S02]  /*d1b0*/  IMAD.MOV.U32 R59, RZ, RZ, R34 ;  /* 0x000000ffff3b7224 */ /* 0x000fe400078e0022 */
[----:B------:R-:W-:-:S07]  /*d1c0*/  IMAD.MOV.U32 R18, RZ, RZ, R64 ;  /* 0x000000ffff127224 */ /* 0x000fce00078e0040 */
[----:B------:R-:W-:Y:S05]  /*d1d0*/  WARPSYNC.COLLECTIVE R62, `(.L_x_1142) ;  /* 0x000000003e087348 */ /* 0x000fea0003c00000 */
[----:B------:R0:W1:Y:S02]  /*d1e0*/  SHFL.DOWN P3, R64, R59, R58, R63 ;  /* 0x0800003a3b407389 */ /* 0x000064000006003f */
[----:B01----:R-:W-:Y:S05]  /*d1f0*/  ENDCOLLECTIVE ;  /* 0x000000000000791b */ /* 0x003fea0003800000 */
.L_x_1142:
[----:B------:R-:W-:Y:S02]  /*d200*/  IMAD.MOV.U32 R59, RZ, RZ, R35 ;  /* 0x000000ffff3b7224 */ /* 0x000fe400078e0023 */
[----:B------:R-:W-:-:S07]  /*d210*/  IMAD.MOV.U32 R17, RZ, RZ, R64 ;  /* 0x000000ffff117224 */ /* 0x000fce00078e0040 */
[----:B------:R-:W-:Y:S05]  /*d220*/  WARPSYNC.COLLECTIVE R62, `(.L_x_1143) ;  /* 0x000000003e087348 */ /* 0x000fea0003c00000 */
[----:B------:R0:W1:Y:S02]  /*d230*/  SHFL.DOWN P3, R64, R59, R58, R63 ;  /* 0x0800003a3b407389 */ /* 0x000064000006003f */
[----:B01----:R-:W-:Y:S05]  /*d240*/  ENDCOLLECTIVE ;  /* 0x000000000000791b */ /* 0x003fea0003800000 */
.L_x_1143:
[----:B------:R-:W-:Y:S05]  /*d250*/  BRA `(.L_x_1144) ;  /* 0xffffff6c00047947 */ /* 0x000fea000383ffff */
.L_x_932:
[----:B------:R-:W-:Y:S01]  /*d260*/  BSSY B0, `(.L_x_1145) ;  /* 0x0000007000007945 */ /* 0x000fe20003800000 */
[----:B------:R-:W-:Y:S02]  /*d270*/  IMAD.MOV.U32 R59, RZ, RZ, R8 ;  /* 0x000000ffff3b7224 */ /* 0x000fe400078e0008 */
[----:B------:R-:W-:Y:S02]  /*d280*/  IMAD.MOV.U32 R58, RZ, RZ, 0x2 ;  /* 0x00000002ff3a7424 */ /* 0x000fe400078e00ff */
[----:B------:R-:W-:-:S07]  /*d290*/  IMAD.MOV.U32 R62, RZ, RZ, -0x1 ;  /* 0xffffffffff3e7424 */ /* 0x000fce00078e00ff */
[----:B01234-:R-:W-:Y:S05]  /*d2a0*/  WARPSYNC.COLLECTIVE R62, `(.L_x_1146) ;  /* 0x000000003e087348 */ /* 0x01ffea0003c00000 */
[----:B0-----:R0:W0:Y:S02]  /*d2b0*/  SHFL.DOWN P3, R64, R59, R58, R63 ;  /* 0x0800003a3b407389 */ /* 0x001024000006003f */
[----:B01234-:R-:W-:Y:S05]  /*d2c0*/  ENDCOLLECTIVE ;  /* 0x000000000000791b */ /* 0x01ffea0003800000 */
.L_x_1146:
[----:B------:R-:W-:Y:S05]  /*d2d0*/  BSYNC B0 ;  /* 0x0000000000007941 */ /* 0x000fea0003800000 */
.L_x_1145:
[----:B------:R-:W-:Y:S02]  /*d2e0*/  IMAD.MOV.U32 R59, RZ, RZ, R9 ;  /* 0x000000ffff3b7224 */ /* 0x000fe400078e0009 */
[----:B------:R-:W-:Y:S02]  /*d2f0*/  IMAD.MOV.U32 R58, RZ, RZ, 0x2 ;  /* 0x00000002ff3a7424 */ /* 0x000fe400078e00ff */
[----:B------:R-:W-:Y:S02]  /*d300*/  IMAD.MOV.U32 R62, RZ, RZ, -0x1 ;  /* 0xffffffffff3e7424 */ /* 0x000fe400078e00ff */
[----:B------:R-:W-:-:S07]  /*d310*/  IMAD.MOV.U32 R13, RZ, RZ, R64 ;  /* 0x000000ffff0d7224 */ /* 0x000fce00078e0040 */
[----:B------:R-:W-:Y:S05]  /*d320*/  WARPSYNC.COLLECTIVE R62, `(.L_x_1147) ;  /* 0x000000003e087348 */ /* 0x000fea0003c00000 */
[----:B------:R0:W1:Y:S02]  /*d330*/  SHFL.DOWN P3, R64, R59, R58, R63 ;  /* 0x0800003a3b407389 */ /* 0x000064000006003f */
[----:B01----:R-:W-:Y:S05]  /*d340*/  ENDCOLLECTIVE ;  /* 0x000000000000791b */ /* 0x003fea0003800000 */
.L_x_1147:
[----:B------:R-:W-:Y:S01]  /*d350*/  IMAD.MOV.U32 R12, RZ, RZ, R64 ;  /* 0x000000ffff0c7224 */ /* 0x000fe200078e0040 */
[----:B------:R-:W-:Y:S06]  /*d360*/  BRA `(.L_x_1148) ;  /* 0xffffff6c00107947 */ /* 0x000fec000383ffff */
.L_x_933:
[----:B------:R-:W-:Y:S01]  /*d370*/  BSSY B0, `(.L_x_1149) ;  /* 0x0000007000007945 */ /* 0x000fe20003800000 */
[----:B------:R-:W-:Y:S02]  /*d380*/  IMAD.MOV.U32 R59, RZ, RZ, R54 ;  /* 0x000000ffff3b7224 */ /* 0x000fe400078e0036 */
[----:B------:R-:W-:Y:S02]  /*d390*/  IMAD.MOV.U32 R58, RZ, RZ, 0x2 ;  /* 0x00000002ff3a7424 */ /* 0x000fe400078e00ff */
[----:B------:R-:W-:-:S07]  /*d3a0*/  IMAD.MOV.U32 R62, RZ, RZ, -0x1 ;  /* 0xffffffffff3e7424 */ /* 0x000fce00078e00ff */
[----:B01234-:R-:W-:Y:S05]  /*d3b0*/  WARPSYNC.COLLECTIVE R62, `(.L_x_1150) ;  /* 0x000000003e087348 */ /* 0x01ffea0003c00000 */
[----:B0-----:R0:W0:Y:S02]  /*d3c0*/  SHFL.DOWN P3, R64, R59, R58, R63 ;  /* 0x0800003a3b407389 */ /* 0x001024000006003f */
[----:B01234-:R-:W-:Y:S05]  /*d3d0*/  ENDCOLLECTIVE ;  /* 0x000000000000791b */ /* 0x01ffea0003800000 */
.L_x_1150:
[----:B------:R-:W-:Y:S05]  /*d3e0*/  BSYNC B0 ;  /* 0x0000000000007941 */ /* 0x000fea0003800000 */
.L_x_1149:
[----:B------:R-:W-:Y:S05]  /*d3f0*/  BRA `(.L_x_1151) ;  /* 0xffffff6800f47947 */ /* 0x000fea000383ffff */
.L_x_934:
[----:B------:R-:W-:Y:S01]  /*d400*/  BSSY B0, `(.L_x_1152) ;  /* 0x0000007000007945 */ /* 0x000fe20003800000 */
[----:B------:R-:W-:Y:S02]  /*d410*/  IMAD.MOV.U32 R59, RZ, RZ, R55 ;  /* 0x000000ffff3b7224 */ /* 0x000fe400078e0037 */
[----:B------:R-:W-:Y:S02]  /*d420*/  IMAD.MOV.U32 R58, RZ, RZ, 0x2 ;  /* 0x00000002ff3a7424 */ /* 0x000fe400078e00ff */
[----:B------:R-:W-:-:S07]  /*d430*/  IMAD.MOV.U32 R62, RZ, RZ, -0x1 ;  /* 0xffffffffff3e7424 */ /* 0x000fce00078e00ff */
[----:B01234-:R-:W-:Y:S05]  /*d440*/  WARPSYNC.COLLECTIVE R62, `(.L_x_1153) ;  /* 0x000000003e087348 */ /* 0x01ffea0003c00000 */
[----:B0-----:R0:W0:Y:S02]  /*d450*/  SHFL.DOWN P3, R64, R59, R58, R63 ;  /* 0x0800003a3b407389 */ /* 0x001024000006003f */
[----:B01234-:R-:W-:Y:S05]  /*d460*/  ENDCOLLECTIVE ;  /* 0x000000000000791b */ /* 0x01ffea0003800000 */
.L_x_1153:
[----:B------:R-:W-:Y:S05]  /*d470*/  BSYNC B0 ;  /* 0x0000000000007941 */ /* 0x000fea0003800000 */
.L_x_1152:
[----:B------:R-:W-:Y:S05]  /*d480*/  BRA `(.L_x_1154) ;  /* 0xffffff6800d87947 */ /* 0x000fea000383ffff */
.L_x_935:
[----:B------:R-:W-:Y:S01]  /*d490*/  BSSY B0, `(.L_x_1155) ;  /* 0x0000007000007945 */ /* 0x000fe20003800000 */
[----:B------:R-:W-:Y:S02]  /*d4a0*/  IMAD.MOV.U32 R59, RZ, RZ, R32 ;  /* 0x000000ffff3b7224 */ /* 0x000fe400078e0020 */
[----:B------:R-:W-:Y:S02]  /*d4b0*/  IMAD.MOV.U32 R58, RZ, RZ, 0x2 ;  /* 0x00000002ff3a7424 */ /* 0x000fe400078e00ff */
[----:B------:R-:W-:-:S07]  /*d4c0*/  IMAD.MOV.U32 R62, RZ, RZ, -0x1 ;  /* 0xffffffffff3e7424 */ /* 0x000fce00078e00ff */
[----:B01234-:R-:W-:Y:S05]  /*d4d0*/  WARPSYNC.COLLECTIVE R62, `(.L_x_1156) ;  /* 0x000000003e087348 */ /* 0x01ffea0003c00000 */
[----:B0-----:R0:W0:Y:S02]  /*d4e0*/  SHFL.DOWN P3, R64, R59, R58, R63 ;  /* 0x0800003a3b407389 */ /* 0x001024000006003f */
[----:B01234-:R-:W-:Y:S05]  /*d4f0*/  ENDCOLLECTIVE ;  /* 0x000000000000791b */ /* 0x01ffea0003800000 */
.L_x_1156:
[----:B------:R-:W-:Y:S05]  /*d500*/  BSYNC B0 ;  /* 0x0000000000007941 */ /* 0x000fea0003800000 */
.L_x_1155:
[----:B------:R-:W-:Y:S02]  /*d510*/  IMAD.MOV.U32 R59, RZ, RZ, R33 ;  /* 0x000000ffff3b7224 */ /* 0x000fe400078e0021 */
[----:B------:R-:W-:Y:S02]  /*d520*/  IMAD.MOV.U32 R58, RZ, RZ, 0x2 ;  /* 0x00000002ff3a7424 */ /* 0x000fe400078e00ff */
[----:B------:R-:W-:Y:S02]  /*d530*/  IMAD.MOV.U32 R62, RZ, RZ, -0x1 ;  /* 0xffffffffff3e7424 */ /* 0x000fe400078e00ff */
[----:B------:R-:W-:-:S07]  /*d540*/  IMAD.MOV.U32 R17, RZ, RZ, R64 ;  /* 0x000000ffff117224 */ /* 0x000fce00078e0040 */
[----:B------:R-:W-:Y:S05]  /*d550*/  WARPSYNC.COLLECTIVE R62, `(.L_x_1157) ;  /* 0x000000003e087348 */ /* 0x000fea0003c00000 */
[----:B------:R0:W1:Y:S02]  /*d560*/  SHFL.DOWN P3, R64, R59, R58, R63 ;  /* 0x0800003a3b407389 */ /* 0x000064000006003f */
[----:B01----:R-:W-:Y:S05]  /*d570*/  ENDCOLLECTIVE ;  /* 0x000000000000791b */ /* 0x003fea0003800000 */
.L_x_1157:
[----:B------:R-:W-:Y:S02]  /*d580*/  IMAD.MOV.U32 R59, RZ, RZ, R34 ;  /* 0x000000ffff3b7224 */ /* 0x000fe400078e0022 */
[----:B------:R-:W-:-:S07]  /*d590*/  IMAD.MOV.U32 R18, RZ, RZ, R64 ;  /* 0x000000ffff127224 */ /* 0x000fce00078e0040 */
[----:B------:R-:W-:Y:S05]  /*d5a0*/  WARPSYNC.COLLECTIVE R62, `(.L_x_1158) ;  /* 0x000000003e087348 */ /* 0x000fea0003c00000 */
[----:B------:R0:W1:Y:S02]  /*d5b0*/  SHFL.DOWN P3, R64, R59, R58, R63 ;  /* 0x0800003a3b407389 */ /* 0x000064000006003f */
[----:B01----:R-:W-:Y:S05]  /*d5c0*/  ENDCOLLECTIVE ;  /* 0x000000000000791b */ /* 0x003fea0003800000 */
.L_x_1158:
[----:B------:R-:W-:Y:S02]  /*d5d0*/  IMAD.MOV.U32 R59, RZ, RZ, R35 ;  /* 0x000000ffff3b7224 */ /* 0x000fe400078e0023 */
[----:B------:R-:W-:-:S07]  /*d5e0*/  IMAD.MOV.U32 R19, RZ, RZ, R64 ;  /* 0x000000ffff137224 */ /* 0x000fce00078e0040 */
[----:B------:R-:W-:Y:S05]  /*d5f0*/  WARPSYNC.COLLECTIVE R62, `(.L_x_1159) ;  /* 0x000000003e087348 */ /* 0x000fea0003c00000 */
[----:B------:R0:W1:Y:S02]  /*d600*/  SHFL.DOWN P3, R64, R59, R58, R63 ;  /* 0x0800003a3b407389 */ /* 0x000064000006003f */
[----:B01----:R-:W-:Y:S05]  /*d610*/  ENDCOLLECTIVE ;  /* 0x000000000000791b */ /* 0x003fea0003800000 */
.L_x_1159:
[----:B------:R-:W-:Y:S05]  /*d620*/  BRA `(.L_x_1160) ;  /* 0xffffff6800887947 */ /* 0x000fea000383ffff */
.L_x_938:
[----:B------:R-:W-:Y:S01]  /*d630*/  BSSY B0, `(.L_x_1161) ;  /* 0x0000007000007945 */ /* 0x000fe20003800000 */
[----:B------:R-:W-:Y:S02]  /*d640*/  IMAD.MOV.U32 R59, RZ, RZ, R8 ;  /* 0x000000ffff3b7224 */ /* 0x000fe400078e0008 */
[----:B------:R-:W-:Y:S02]  /*d650*/  IMAD.MOV.U32 R58, RZ, RZ, 0x4 ;  /* 0x00000004ff3a7424 */ /* 0x000fe400078e00ff */
[----:B------:R-:W-:-:S07]  /*d660*/  IMAD.MOV.U32 R62, RZ, RZ, -0x1 ;  /* 0xffffffffff3e7424 */ /* 0x000fce00078e00ff */
[----:B01234-:R-:W-:Y:S05]  /*d670*/  WARPSYNC.COLLECTIVE R62, `(.L_x_1162) ;  /* 0x000000003e087348 */ /* 0x01ffea0003c00000 */
[----:B0-----:R0:W0:Y:S02]  /*d680*/  SHFL.DOWN P3, R64, R59, R58, R63 ;  /* 0x0800003a3b407389 */ /* 0x001024000006003f */
[----:B01234-:R-:W-:Y:S05]  /*d690*/  ENDCOLLECTIVE ;  /* 0x000000000000791b */ /* 0x01ffea0003800000 */
.L_x_1162:
[----:B------:R-:W-:Y:S05]  /*d6a0*/  BSYNC B0 ;  /* 0x0000000000007941 */ /* 0x000fea0003800000 */
.L_x_1161:
[----:B------:R-:W-:Y:S02]  /*d6b0*/  IMAD.MOV.U32 R59, RZ, RZ, R9 ;  /* 0x000000ffff3b7224 */ /* 0x000fe400078e0009 */
[----:B------:R-:W-:Y:S02]  /*d6c0*/  IMAD.MOV.U32 R58, RZ, RZ, 0x4 ;  /* 0x00000004ff3a7424 */ /* 0x000fe400078e00ff */
[----:B------:R-:W-:Y:S02]  /*d6d0*/  IMAD.MOV.U32 R62, RZ, RZ, -0x1 ;  /* 0xffffffffff3e7424 */ /* 0x000fe400078e00ff */
[----:B------:R-:W-:-:S07]  /*d6e0*/  IMAD.MOV.U32 R13, RZ, RZ, R64 ;  /* 0x000000ffff0d7224 */ /* 0x000fce00078e0040 */
[----:B------:R-:W-:Y:S05]  /*d6f0*/  WARPSYNC.COLLECTIVE R62, `(.L_x_1163) ;  /* 0x000000003e087348 */ /* 0x000fea0003c00000 */
[----:B------:R0:W1:Y:S02]  /*d700*/  SHFL.DOWN P3, R64, R59, R58, R63 ;  /* 0x0800003a3b407389 */ /* 0x000064000006003f */
[----:B01----:R-:W-:Y:S05]  /*d710*/  ENDCOLLECTIVE ;  /* 0x000000000000791b */ /* 0x003fea0003800000 */
.L_x_1163:
[----:B------:R-:W-:Y:S01]  /*d720*/  IMAD.MOV.U32 R18, RZ, RZ, R64 ;  /* 0x000000ffff127224 */ /* 0x000fe200078e0040 */
[----:B------:R-:W-:Y:S06]  /*d730*/  BRA `(.L_x_1164) ;  /* 0xffffff6800987947 */ /* 0x000fec000383ffff */
.L_x_939:
[----:B------:R-:W-:Y:S01]  /*d740*/  BSSY B0, `(.L_x_1165) ;  /* 0x0000007000007945 */ /* 0x000fe20003800000 */
[----:B------:R-:W-:Y:S02]  /*d750*/  IMAD.MOV.U32 R59, RZ, RZ, R54 ;  /* 0x000000ffff3b7224 */ /* 0x000fe400078e0036 */
[----:B------:R-:W-:Y:S02]  /*d760*/  IMAD.MOV.U32 R58, RZ, RZ, 0x4 ;  /* 0x00000004ff3a7424 */ /* 0x000fe400078e00ff */
[----:B------:R-:W-:-:S07]  /*d770*/  IMAD.MOV.U32 R62, RZ, RZ, -0x1 ;  /* 0xffffffffff3e7424 */ /* 0x000fce00078e00ff */
[----:B01234-:R-:W-:Y:S05]  /*d780*/  WARPSYNC.COLLECTIVE R62, `(.L_x_1166) ;  /* 0x000000003e087348 */ /* 0x01ffea0003c00000 */
[----:B------:R0:W0:Y:S02]  /*d790*/  SHFL.DOWN P3, R64, R59, R58, R63 ;  /* 0x0800003a3b407389 */ /* 0x000024000006003f */
[----:B01234-:R-:W-:Y:S05]  /*d7a0*/  ENDCOLLECTIVE ;  /* 0x000000000000791b */ /* 0x01ffea0003800000 */
.L_x_1166:
[----:B------:R-:W-:Y:S05]  /*d7b0*/  BSYNC B0 ;  /* 0x0000000000007941 */ /* 0x000fea0003800000 */
.L_x_1165:
[----:B------:R-:W-:Y:S05]  /*d7c0*/  BRA `(.L_x_1167) ;  /* 0xffffff68007c7947 */ /* 0x000fea000383ffff */
.L_x_940:
[----:B------:R-:W-:Y:S01]  /*d7d0*/  BSSY B0, `(.L_x_1168) ;  /* 0x0000007000007945 */ /* 0x000fe20003800000 */
[----:B------:R-:W-:Y:S02]  /*d7e0*/  IMAD.MOV.U32 R59, RZ, RZ, R55 ;  /* 0x000000ffff3b7224 */ /* 0x000fe400078e0037 */
[----:B------:R-:W-:Y:S02]  /*d7f0*/  IMAD.MOV.U32 R58, RZ, RZ, 0x4 ;  /* 0x00000004ff3a7424 */ /* 0x000fe400078e00ff */
[----:B------:R-:W-:-:S07]  /*d800*/  IMAD.MOV.U32 R62, RZ, RZ, -0x1 ;  /* 0xffffffffff3e7424 */ /* 0x000fce00078e00ff */
[----:B01234-:R-:W-:Y:S05]  /*d810*/  WARPSYNC.COLLECTIVE R62, `(.L_x_1169) ;  /* 0x000000003e087348 */ /* 0x01ffea0003c00000 */
[----:B------:R0:W0:Y:S02]  /*d820*/  SHFL.DOWN P3, R64, R59, R58, R63 ;  /* 0x0800003a3b407389 */ /* 0x000024000006003f */
[----:B01234-:R-:W-:Y:S05]  /*d830*/  ENDCOLLECTIVE ;  /* 0x000000000000791b */ /* 0x01ffea0003800000 */
.L_x_1169:
[----:B------:R-:W-:Y:S05]  /*d840*/  BSYNC B0 ;  /* 0x0000000000007941 */ /* 0x000fea0003800000 */
.L_x_1168:
[----:B------:R-:W-:Y:S05]  /*d850*/  BRA `(.L_x_1170) ;  /* 0xffffff6800607947 */ /* 0x000fea000383ffff */
.L_x_941:
[----:B------:R-:W-:Y:S01]  /*d860*/  BSSY B0, `(.L_x_1171) ;  /* 0x0000007000007945 */ /* 0x000fe20003800000 */
[----:B------:R-:W-:Y:S02]  /*d870*/  IMAD.MOV.U32 R59, RZ, RZ, R32 ;  /* 0x000000ffff3b7224 */ /* 0x000fe400078e0020 */
[----:B------:R-:W-:Y:S02]  /*d880*/  IMAD.MOV.U32 R58, RZ, RZ, 0x4 ;  /* 0x00000004ff3a7424 */ /* 0x000fe400078e00ff */
[----:B------:R-:W-:-:S07]  /*d890*/  IMAD.MOV.U32 R62, RZ, RZ, -0x1 ;  /* 0xffffffffff3e7424 */ /* 0x000fce00078e00ff */
[----:B01234-:R-:W-:Y:S05]  /*d8a0*/  WARPSYNC.COLLECTIVE R62, `(.L_x_1172) ;  /* 0x000000003e087348 */ /* 0x01ffea0003c00000 */
[----:B------:R0:W0:Y:S02]  /*d8b0*/  SHFL.DOWN P3, R64, R59, R58, R63 ;  /* 0x0800003a3b407389 */ /* 0x000024000006003f */
[----:B01234-:R-:W-:Y:S05]  /*d8c0*/  ENDCOLLECTIVE ;  /* 0x000000000000791b */ /* 0x01ffea0003800000 */
.L_x_1172:
[----:B------:R-:W-:Y:S05]  /*d8d0*/  BSYNC B0 ;  /* 0x0000000000007941 */ /* 0x000fea0003800000 */
.L_x_1171:
[----:B------:R-:W-:Y:S02]  /*d8e0*/  IMAD.MOV.U32 R59, RZ, RZ, R33 ;  /* 0x000000ffff3b7224 */ /* 0x000fe400078e0021 */
[----:B------:R-:W-:Y:S02]  /*d8f0*/  IMAD.MOV.U32 R58, RZ, RZ, 0x4 ;  /* 0x00000004ff3a7424 */ /* 0x000fe400078e00ff */
[----:B------:R-:W-:Y:S02]  /*d900*/  IMAD.MOV.U32 R62, RZ, RZ, -0x1 ;  /* 0xffffffffff3e7424 */ /* 0x000fe400078e00ff */
[----:B------:R-:W-:-:S07]  /*d910*/  IMAD.MOV.U32 R17, RZ, RZ, R64 ;  /* 0x000000ffff117224 */ /* 0x000fce00078e0040 */
[----:B------:R-:W-:Y:S05]  /*d920*/  WARPSYNC.COLLECTIVE R62, `(.L_x_1173) ;  /* 0x000000003e087348 */ /* 0x000fea0003c00000 */
[----:B------:R0:W1:Y:S02]  /*d930*/  SHFL.DOWN P3, R64, R59, R58, R63 ;  /* 0x0800003a3b407389 */ /* 0x000064000006003f */
[----:B01----:R-:W-:Y:S05]  /*d940*/  ENDCOLLECTIVE ;  /* 0x000000000000791b */ /* 0x003fea0003800000 */
.L_x_1173:
[----:B------:R-:W-:Y:S02]  /*d950*/  IMAD.MOV.U32 R59, RZ, RZ, R34 ;  /* 0x000000ffff3b7224 */ /* 0x000fe400078e0022 */
[----:B------:R-:W-:-:S07]  /*d960*/  IMAD.MOV.U32 R36, RZ, RZ, R64 ;  /* 0x000000ffff247224 */ /* 0x000fce00078e0040 */
[----:B------:R-:W-:Y:S05]  /*d970*/  WARPSYNC.COLLECTIVE R62, `(.L_x_1174) ;  /* 0x000000003e087348 */ /* 0x000fea0003c00000 */
[----:B------:R0:W1:Y:S02]  /*d980*/  SHFL.DOWN P3, R64, R59, R58, R63 ;  /* 0x0800003a3b407389 */ /* 0x000064000006003f */
[----:B01----:R-:W-:Y:S05]  /*d990*/  ENDCOLLECTIVE ;  /* 0x000000000000791b */ /* 0x003fea0003800000 */
.L_x_1174:
[----:B------:R-:W-:Y:S02]  /*d9a0*/  IMAD.MOV.U32 R59, RZ, RZ, R35 ;  /* 0x000000ffff3b7224 */ /* 0x000fe400078e0023 */
[----:B------:R-:W-:-:S07]  /*d9b0*/  IMAD.MOV.U32 R19, RZ, RZ, R64 ;  /* 0x000000ffff137224 */ /* 0x000fce00078e0040 */
[----:B------:R-:W-:Y:S05]  /*d9c0*/  WARPSYNC.COLLECTIVE R62, `(.L_x_1175) ;  /* 0x000000003e087348 */ /* 0x000fea0003c00000 */
[----:B------:R0:W1:Y:S02]  /*d9d0*/  SHFL.DOWN P3, R64, R59, R58, R63 ;  /* 0x0800003a3b407389 */ /* 0x000064000006003f */
[----:B01----:R-:W-:Y:S05]  /*d9e0*/  ENDCOLLECTIVE ;  /* 0x000000000000791b */ /* 0x003fea0003800000 */
.L_x_1175:
[----:B------:R-:W-:Y:S05]  /*d9f0*/  BRA `(.L_x_1176) ;  /* 0xffffff6800107947 */ /* 0x000fea000383ffff */
.L_x_944:
[----:B------:R-:W-:Y:S01]  /*da00*/  BSSY B0, `(.L_x_1177) ;  /* 0x0000007000007945 */ /* 0x000fe20003800000 */
[----:B------:R-:W-:Y:S02]  /*da10*/  IMAD.MOV.U32 R59, RZ, RZ, R8 ;  /* 0x000000ffff3b7224 */ /* 0x000fe400078e0008 */
[----:B------:R-:W-:Y:S02]  /*da20*/  IMAD.MOV.U32 R58, RZ, RZ, 0x8 ;  /* 0x00000008ff3a7424 */ /* 0x000fe400078e00ff */
[----:B------:R-:W-:-:S07]  /*da30*/  IMAD.MOV.U32 R62, RZ, RZ, -0x1 ;  /* 0xffffffffff3e7424 */ /* 0x000fce00078e00ff */
[----:B01-34-:R-:W-:Y:S05]  /*da40*/  WARPSYNC.COLLECTIVE R62, `(.L_x_1178) ;  /* 0x000000003e087348 */ /* 0x01bfea0003c00000 */
[----:B0-----:R0:W2:Y:S02]  /*da50*/  SHFL.DOWN P3, R64, R59, R58, R63 ;  /* 0x0800003a3b407389 */ /* 0x0010a4000006003f */
[----:B01234-:R-:W-:Y:S05]  /*da60*/  ENDCOLLECTIVE ;  /* 0x000000000000791b */ /* 0x01ffea0003800000 */
.L_x_1178:
[----:B------:R-:W-:Y:S05]  /*da70*/  BSYNC B0 ;  /* 0x0000000000007941 */ /* 0x000fea0003800000 */
.L_x_1177:
[----:B------:R-:W-:Y:S02]  /*da80*/  IMAD.MOV.U32 R59, RZ, RZ, R9 ;  /* 0x000000ffff3b7224 */ /* 0x000fe400078e0009 */
[----:B------:R-:W-:Y:S02]  /*da90*/  IMAD.MOV.U32 R58, RZ, RZ, 0x8 ;  /* 0x00000008ff3a7424 */ /* 0x000fe400078e00ff */
[----:B------:R-:W-:Y:S02]  /*daa0*/  IMAD.MOV.U32 R62, RZ, RZ, -0x1 ;  /* 0xffffffffff3e7424 */ /* 0x000fe400078e00ff */
[----:B------:R-:W-:-:S07]  /*dab0*/  IMAD.MOV.U32 R17, RZ, RZ, R64 ;  /* 0x000000ffff117224 */ /* 0x000fce00078e0040 */
[----:B------:R-:W-:Y:S05]  /*dac0*/  WARPSYNC.COLLECTIVE R62, `(.L_x_1179) ;  /* 0x000000003e087348 */ /* 0x000fea0003c00000 */
[----:B------:R0:W1:Y:S02]  /*dad0*/  SHFL.DOWN P3, R64, R59, R58, R63 ;  /* 0x0800003a3b407389 */ /* 0x000064000006003f */
[----:B01----:R-:W-:Y:S05]  /*dae0*/  ENDCOLLECTIVE ;  /* 0x000000000000791b */ /* 0x003fea0003800000 */
.L_x_1179:
[----:B------:R-:W-:Y:S01]  /*daf0*/  IMAD.MOV.U32 R18, RZ, RZ, R64 ;  /* 0x000000ffff127224 */ /* 0x000fe200078e0040 */
[----:B------:R-:W-:Y:S06]  /*db00*/  BRA `(.L_x_1180) ;  /* 0xffffff6800207947 */ /* 0x000fec000383ffff */
.L_x_945:
[----:B------:R-:W-:Y:S01]  /*db10*/  BSSY B0, `(.L_x_1181) ;  /* 0x0000007000007945 */ /* 0x000fe20003800000 */
[----:B------:R-:W-:Y:S02]  /*db20*/  IMAD.MOV.U32 R59, RZ, RZ, R54 ;  /* 0x000000ffff3b7224 */ /* 0x000fe400078e0036 */
[----:B------:R-:W-:Y:S02]  /*db30*/  IMAD.MOV.U32 R58, RZ, RZ, 0x8 ;  /* 0x00000008ff3a7424 */ /* 0x000fe400078e00ff */
[----:B------:R-:W-:-:S07]  /*db40*/  IMAD.MOV.U32 R62, RZ, RZ, -0x1 ;  /* 0xffffffffff3e7424 */ /* 0x000fce00078e00ff */
[----:B01234-:R-:W-:Y:S05]  /*db50*/  WARPSYNC.COLLECTIVE R62, `(.L_x_1182) ;  /* 0x000000003e087348 */ /* 0x01ffea0003c00000 */
[----:B------:R0:W0:Y:S02]  /*db60*/  SHFL.DOWN P3, R64, R59, R58, R63 ;  /* 0x0800003a3b407389 */ /* 0x000024000006003f */
[----:B01234-:R-:W-:Y:S05]  /*db70*/  ENDCOLLECTIVE ;  /* 0x000000000000791b */ /* 0x01ffea0003800000 */
.L_x_1182:
[----:B------:R-:W-:Y:S05]  /*db80*/  BSYNC B0 ;  /* 0x0000000000007941 */ /* 0x000fea0003800000 */
.L_x_1181:
[----:B------:R-:W-:Y:S05]  /*db90*/  BRA `(.L_x_1183) ;  /* 0xffffff6800047947 */ /* 0x000fea000383ffff */
.L_x_946:
[----:B------:R-:W-:Y:S01]  /*dba0*/  BSSY B0, `(.L_x_1184) ;  /* 0x0000007000007945 */ /* 0x000fe20003800000 */
[----:B------:R-:W-:Y:S02]  /*dbb0*/  IMAD.MOV.U32 R59, RZ, RZ, R55 ;  /* 0x000000ffff3b7224 */ /* 0x000fe400078e0037 */
[----:B------:R-:W-:Y:S02]  /*dbc0*/  IMAD.MOV.U32 R58, RZ, RZ, 0x8 ;  /* 0x00000008ff3a7424 */ /* 0x000fe400078e00ff */
[----:B------:R-:W-:-:S07]  /*dbd0*/  IMAD.MOV.U32 R62, RZ, RZ, -0x1 ;  /* 0xffffffffff3e7424 */ /* 0x000fce00078e00ff */
[----:B01234-:R-:W-:Y:S05]  /*dbe0*/  WARPSYNC.COLLECTIVE R62, `(.L_x_1185) ;  /* 0x000000003e087348 */ /* 0x01ffea0003c00000 */
[----:B------:R0:W0:Y:S02]  /*dbf0*/  SHFL.DOWN P3, R64, R59, R58, R63 ;  /* 0x0800003a3b407389 */ /* 0x000024000006003f */
[----:B01234-:R-:W-:Y:S05]  /*dc00*/  ENDCOLLECTIVE ;  /* 0x000000000000791b */ /* 0x01ffea0003800000 */
.L_x_1185:
[----:B------:R-:W-:Y:S05]  /*dc10*/  BSYNC B0 ;  /* 0x0000000000007941 */ /* 0x000fea0003800000 */
.L_x_1184:
[----:B------:R-:W-:Y:S05]  /*dc20*/  BRA `(.L_x_1186) ;  /* 0xffffff6400e87947 */ /* 0x000fea000383ffff */
.L_x_947:
[----:B------:R-:W-:Y:S01]  /*dc30*/  BSSY B0, `(.L_x_1187) ;  /* 0x0000007000007945 */ /* 0x000fe20003800000 */
[----:B------:R-:W-:Y:S02]  /*dc40*/  IMAD.MOV.U32 R59, RZ, RZ, R32 ;  /* 0x000000ffff3b7224 */ /* 0x000fe400078e0020 */
[----:B------:R-:W-:Y:S02]  /*dc50*/  IMAD.MOV.U32 R58, RZ, RZ, 0x8 ;  /* 0x00000008ff3a7424 */ /* 0x000fe400078e00ff */
[----:B------:R-:W-:-:S07]  /*dc60*/  IMAD.MOV.U32 R62, RZ, RZ, -0x1 ;  /* 0xffffffffff3e7424 */ /* 0x000fce00078e00ff */
[----:B01234-:R-:W-:Y:S05]  /*dc70*/  WARPSYNC.COLLECTIVE R62, `(.L_x_1188) ;  /* 0x000000003e087348 */ /* 0x01ffea0003c00000 */
[----:B------:R0:W0:Y:S02]  /*dc80*/  SHFL.DOWN P3, R64, R59, R58, R63 ;  /* 0x0800003a3b407389 */ /* 0x000024000006003f */
[----:B01234-:R-:W-:Y:S05]  /*dc90*/  ENDCOLLECTIVE ;  /* 0x000000000000791b */ /* 0x01ffea0003800000 */
.L_x_1188:
[----:B------:R-:W-:Y:S05]  /*dca0*/  BSYNC B0 ;  /* 0x0000000000007941 */ /* 0x000fea0003800000 */
.L_x_1187:
[----:B------:R-:W-:Y:S02]  /*dcb0*/  IMAD.MOV.U32 R59, RZ, RZ, R33 ;  /* 0x000000ffff3b7224 */ /* 0x000fe400078e0021 */
[----:B------:R-:W-:Y:S02]  /*dcc0*/  IMAD.MOV.U32 R58, RZ, RZ, 0x8 ;  /* 0x00000008ff3a7424 */ /* 0x000fe400078e00ff */
[----:B------:R-:W-:Y:S02]  /*dcd0*/  IMAD.MOV.U32 R62, RZ, RZ, -0x1 ;  /* 0xffffffffff3e7424 */ /* 0x000fe400078e00ff */
[----:B------:R-:W-:-:S07]  /*dce0*/  IMAD.MOV.U32 R19, RZ, RZ, R64 ;  /* 0x000000ffff137224 */ /* 0x000fce00078e0040 */
[----:B------:R-:W-:Y:S05]  /*dcf0*/  WARPSYNC.COLLECTIVE R62, `(.L_x_1189) ;  /* 0x000000003e087348 */ /* 0x000fea0003c00000 */
[----:B------:R0:W1:Y:S02]  /*dd00*/  SHFL.DOWN P3, R64, R59, R58, R63 ;  /* 0x0800003a3b407389 */ /* 0x000064000006003f */
[----:B01----:R-:W-:Y:S05]  /*dd10*/  ENDCOLLECTIVE ;  /* 0x000000000000791b */ /* 0x003fea0003800000 */
.L_x_1189:
[----:B------:R-:W-:Y:S02]  /*dd20*/  IMAD.MOV.U32 R59, RZ, RZ, R34 ;  /* 0x000000ffff3b7224 */ /* 0x000fe400078e0022 */
[----:B------:R-:W-:-:S07]  /*dd30*/  IMAD.MOV.U32 R36, RZ, RZ, R64 ;  /* 0x000000ffff247224 */ /* 0x000fce00078e0040 */
[----:B------:R-:W-:Y:S05]  /*dd40*/  WARPSYNC.COLLECTIVE R62, `(.L_x_1190) ;  /* 0x000000003e087348 */ /* 0x000fea0003c00000 */
[----:B------:R0:W1:Y:S02]  /*dd50*/  SHFL.DOWN P3, R64, R59, R58, R63 ;  /* 0x0800003a3b407389 */ /* 0x000064000006003f */
[----:B01----:R-:W-:Y:S05]  /*dd60*/  ENDCOLLECTIVE ;  /* 0x000000000000791b */ /* 0x003fea0003800000 */
.L_x_1190:
[----:B------:R-:W-:Y:S02]  /*dd70*/  IMAD.MOV.U32 R59, RZ, RZ, R35 ;  /* 0x000000ffff3b7224 */ /* 0x000fe400078e0023 */
[----:B------:R-:W-:-:S07]  /*dd80*/  IMAD.MOV.U32 R37, RZ, RZ, R64 ;  /* 0x000000ffff257224 */ /* 0x000fce00078e0040 */
[----:B------:R-:W-:Y:S05]  /*dd90*/  WARPSYNC.COLLECTIVE R62, `(.L_x_1191) ;  /* 0x000000003e087348 */ /* 0x000fea0003c00000 */
[----:B------:R0:W1:Y:S02]  /*dda0*/  SHFL.DOWN P3, R64, R59, R58, R63 ;  /* 0x0800003a3b407389 */ /* 0x000064000006003f */
[----:B01----:R-:W-:Y:S05]  /*ddb0*/  ENDCOLLECTIVE ;  /* 0x000000000000791b */ /* 0x003fea0003800000 */
.L_x_1191:
[----:B------:R-:W-:Y:S05]  /*ddc0*/  BRA `(.L_x_1192) ;  /* 0xffffff6400987947 */ /* 0x000fea000383ffff */
.L_x_950:
[----:B------:R-:W-:Y:S01]  /*ddd0*/  BSSY B0, `(.L_x_1193) ;  /* 0x0000007000007945 */ /* 0x000fe20003800000 */
[----:B------:R-:W-:Y:S02]  /*dde0*/  IMAD.MOV.U32 R59, RZ, RZ, R8 ;  /* 0x000000ffff3b7224 */ /* 0x000fe400078e0008 */
[----:B------:R-:W-:Y:S02]  /*ddf0*/  IMAD.MOV.U32 R58, RZ, RZ, 0x10 ;  /* 0x00000010ff3a7424 */ /* 0x000fe400078e00ff */
[----:B------:R-:W-:-:S07]  /*de00*/  IMAD.MOV.U32 R62, RZ, RZ, -0x1 ;  /* 0xffffffffff3e7424 */ /* 0x000fce00078e00ff */
[----:B0-234-:R-:W-:Y:S05]  /*de10*/  WARPSYNC.COLLECTIVE R62, `(.L_x_1194) ;  /* 0x000000003e087348 */ /* 0x01dfea0003c00000 */
[----:B0-----:R0:W1:Y:S02]  /*de20*/  SHFL.DOWN P3, R64, R59, R58, R63 ;  /* 0x0800003a3b407389 */ /* 0x001064000006003f */
[----:B01234-:R-:W-:Y:S05]  /*de30*/  ENDCOLLECTIVE ;  /* 0x000000000000791b */ /* 0x01ffea0003800000 */
.L_x_1194:
[----:B------:R-:W-:Y:S05]  /*de40*/  BSYNC B0 ;  /* 0x0000000000007941 */ /* 0x000fea0003800000 */
.L_x_1193:
[----:B------:R-:W-:Y:S02]  /*de50*/  IMAD.MOV.U32 R59, RZ, RZ, R9 ;  /* 0x000000ffff3b7224 */ /* 0x000fe400078e0009 */
[----:B------:R-:W-:Y:S02]  /*de60*/  IMAD.MOV.U32 R58, RZ, RZ, 0x10 ;  /* 0x00000010ff3a7424 */ /* 0x000fe400078e00ff */
[----:B------:R-:W-:Y:S02]  /*de70*/  IMAD.MOV.U32 R62, RZ, RZ, -0x1 ;  /* 0xffffffffff3e7424 */ /* 0x000fe400078e00ff */
[----:B------:R-:W-:-:S07]  /*de80*/  IMAD.MOV.U32 R17, RZ, RZ, R64 ;  /* 0x000000ffff117224 */ /* 0x000fce00078e0040 */
[----:B------:R-:W-:Y:S05]  /*de90*/  WARPSYNC.COLLECTIVE R62, `(.L_x_1195) ;  /* 0x000000003e087348 */ /* 0x000fea0003c00000 */
[----:B------:R0:W1:Y:S02]  /*dea0*/  SHFL.DOWN P3, R64, R59, R58, R63 ;  /* 0x0800003a3b407389 */ /* 0x000064000006003f */
[----:B01----:R-:W-:Y:S05]  /*deb0*/  ENDCOLLECTIVE ;  /* 0x000000000000791b */ /* 0x003fea0003800000 */
.L_x_1195:
[----:B------:R-:W-:Y:S01]  /*dec0*/  IMAD.MOV.U32 R18, RZ, RZ, R64 ;  /* 0x000000ffff127224 */ /* 0x000fe200078e0040 */
[----:B------:R-:W-:Y:S06]  /*ded0*/  BRA `(.L_x_1196) ;  /* 0xffffff6400a87947 */ /* 0x000fec000383ffff */
.L_x_951:
[----:B------:R-:W-:Y:S01]  /*dee0*/  BSSY B0, `(.L_x_1197) ;  /* 0x0000007000007945 */ /* 0x000fe20003800000 */
[----:B------:R-:W-:Y:S02]  /*def0*/  IMAD.MOV.U32 R59, RZ, RZ, R54 ;  /* 0x000000ffff3b7224 */ /* 0x000fe400078e0036 */
[----:B------:R-:W-:Y:S02]  /*df00*/  IMAD.MOV.U32 R58, RZ, RZ, 0x10 ;  /* 0x00000010ff3a7424 */ /* 0x000fe400078e00ff */
[----:B------:R-:W-:-:S07]  /*df10*/  IMAD.MOV.U32 R62, RZ, RZ, -0x1 ;  /* 0xffffffffff3e7424 */ /* 0x000fce00078e00ff */
[----:B01234-:R-:W-:Y:S05]  /*df20*/  WARPSYNC.COLLECTIVE R62, `(.L_x_1198) ;  /* 0x000000003e087348 */ /* 0x01ffea0003c00000 */
[----:B------:R0:W0:Y:S02]  /*df30*/  SHFL.DOWN P3, R64, R59, R58, R63 ;  /* 0x0800003a3b407389 */ /* 0x000024000006003f */
[----:B01234-:R-:W-:Y:S05]  /*df40*/  ENDCOLLECTIVE ;  /* 0x000000000000791b */ /* 0x01ffea0003800000 */
.L_x_1198:
[----:B------:R-:W-:Y:S05]  /*df50*/  BSYNC B0 ;  /* 0x0000000000007941 */ /* 0x000fea0003800000 */
.L_x_1197:
[----:B------:R-:W-:Y:S05]  /*df60*/  BRA `(.L_x_1199) ;  /* 0xffffff64008c7947 */ /* 0x000fea000383ffff */
.L_x_952:
[----:B------:R-:W-:Y:S01]  /*df70*/  BSSY B0, `(.L_x_1200) ;  /* 0x0000007000007945 */ /* 0x000fe20003800000 */
[----:B------:R-:W-:Y:S02]  /*df80*/  IMAD.MOV.U32 R59, RZ, RZ, R55 ;  /* 0x000000ffff3b7224 */ /* 0x000fe400078e0037 */
[----:B------:R-:W-:Y:S02]  /*df90*/  IMAD.MOV.U32 R58, RZ, RZ, 0x10 ;  /* 0x00000010ff3a7424 */ /* 0x000fe400078e00ff */
[----:B------:R-:W-:-:S07]  /*dfa0*/  IMAD.MOV.U32 R62, RZ, RZ, -0x1 ;  /* 0xffffffffff3e7424 */ /* 0x000fce00078e00ff */
[----:B01234-:R-:W-:Y:S05]  /*dfb0*/  WARPSYNC.COLLECTIVE R62, `(.L_x_1201) ;  /* 0x000000003e087348 */ /* 0x01ffea0003c00000 */
[----:B------:R0:W0:Y:S02]  /*dfc0*/  SHFL.DOWN P3, R64, R59, R58, R63 ;  /* 0x0800003a3b407389 */ /* 0x000024000006003f */
[----:B01234-:R-:W-:Y:S05]  /*dfd0*/  ENDCOLLECTIVE ;  /* 0x000000000000791b */ /* 0x01ffea0003800000 */
.L_x_1201:
[----:B------:R-:W-:Y:S05]  /*dfe0*/  BSYNC B0 ;  /* 0x0000000000007941 */ /* 0x000fea0003800000 */
.L_x_1200:
[----:B------:R-:W-:Y:S05]  /*dff0*/  BRA `(.L_x_1202) ;  /* 0xffffff6400707947 */ /* 0x000fea000383ffff */
.L_x_953:
[----:B------:R-:W-:Y:S01]  /*e000*/  BSSY B0, `(.L_x_1203) ;  /* 0x0000007000007945 */ /* 0x000fe20003800000 */
[----:B------:R-:W-:Y:S02]  /*e010*/  IMAD.MOV.U32 R59, RZ, RZ, R32 ;  /* 0x000000ffff3b7224 */ /* 0x000fe400078e0020 */
[----:B------:R-:W-:Y:S02]  /*e020*/  IMAD.MOV.U32 R58, RZ, RZ, 0x10 ;  /* 0x00000010ff3a7424 */ /* 0x000fe400078e00ff */
[----:B------:R-:W-:-:S07]  /*e030*/  IMAD.MOV.U32 R62, RZ, RZ, -0x1 ;  /* 0xffffffffff3e7424 */ /* 0x000fce00078e00ff */
[----:B01234-:R-:W-:Y:S05]  /*e040*/  WARPSYNC.COLLECTIVE R62, `(.L_x_1204) ;  /* 0x000000003e087348 */ /* 0x01ffea0003c00000 */
[----:B------:R0:W0:Y:S02]  /*e050*/  SHFL.DOWN P3, R64, R59, R58, R63 ;  /* 0x0800003a3b407389 */ /* 0x000024000006003f */
[----:B01234-:R-:W-:Y:S05]  /*e060*/  ENDCOLLECTIVE ;  /* 0x000000000000791b */ /* 0x01ffea0003800000 */
.L_x_1204:
[----:B------:R-:W-:Y:S05]  /*e070*/  BSYNC B0 ;  /* 0x0000000000007941 */ /* 0x000fea0003800000 */
.L_x_1203:
[----:B------:R-:W-:Y:S02]  /*e080*/  IMAD.MOV.U32 R59, RZ, RZ, R33 ;  /* 0x000000ffff3b7224 */ /* 0x000fe400078e0021 */
[----:B------:R-:W-:Y:S02]  /*e090*/  IMAD.MOV.U32 R58, RZ, RZ, 0x10 ;  /* 0x00000010ff3a7424 */ /* 0x000fe400078e00ff */
[----:B------:R-:W-:Y:S02]  /*e0a0*/  IMAD.MOV.U32 R62, RZ, RZ, -0x1 ;  /* 0xffffffffff3e7424 */ /* 0x000fe400078e00ff */
[----:B------:R-:W-:-:S07]  /*e0b0*/  IMAD.MOV.U32 R19, RZ, RZ, R64 ;  /* 0x000000ffff137224 */ /* 0x000fce00078e0040 */
[----:B------:R-:W-:Y:S05]  /*e0c0*/  WARPSYNC.COLLECTIVE R62, `(.L_x_1205) ;  /* 0x000000003e087348 */ /* 0x000fea0003c00000 */
[----:B------:R0:W1:Y:S02]  /*e0d0*/  SHFL.DOWN P3, R64, R59, R58, R63 ;  /* 0x0800003a3b407389 */ /* 0x000064000006003f */
[----:B01----:R-:W-:Y:S05]  /*e0e0*/  ENDCOLLECTIVE ;  /* 0x000000000000791b */ /* 0x003fea0003800000 */
.L_x_1205:
[----:B------:R-:W-:Y:S02]  /*e0f0*/  IMAD.MOV.U32 R59, RZ, RZ, R34 ;  /* 0x000000ffff3b7224 */ /* 0x000fe400078e0022 */
[----:B------:R-:W-:-:S07]  /*e100*/  IMAD.MOV.U32 R36, RZ, RZ, R64 ;  /* 0x000000ffff247224 */ /* 0x000fce00078e0040 */
[----:B------:R-:W-:Y:S05]  /*e110*/  WARPSYNC.COLLECTIVE R62, `(.L_x_1206) ;  /* 0x000000003e087348 */ /* 0x000fea0003c00000 */
[----:B------:R0:W1:Y:S02]  /*e120*/  SHFL.DOWN P3, R64, R59, R58, R63 ;  /* 0x0800003a3b407389 */ /* 0x000064000006003f */
[----:B01----:R-:W-:Y:S05]  /*e130*/  ENDCOLLECTIVE ;  /* 0x000000000000791b */ /* 0x003fea0003800000 */
.L_x_1206:
[----:B------:R-:W-:Y:S02]  /*e140*/  IMAD.MOV.U32 R59, RZ, RZ, R35 ;  /* 0x000000ffff3b7224 */ /* 0x000fe400078e0023 */
[----:B------:R-:W-:-:S07]  /*e150*/  IMAD.MOV.U32 R37, RZ, RZ, R64 ;  /* 0x000000ffff257224 */ /* 0x000fce00078e0040 */
[----:B------:R-:W-:Y:S05]  /*e160*/  WARPSYNC.COLLECTIVE R62, `(.L_x_1207) ;  /* 0x000000003e087348 */ /* 0x000fea0003c00000 */
[----:B------:R0:W1:Y:S02]  /*e170*/  SHFL.DOWN P3, R64, R59, R58, R63 ;  /* 0x0800003a3b407389 */ /* 0x000064000006003f */
[----:B01----:R-:W-:Y:S05]  /*e180*/  ENDCOLLECTIVE ;  /* 0x000000000000791b */ /* 0x003fea0003800000 */
.L_x_1207:
[----:B------:R-:W-:Y:S05]  /*e190*/  BRA `(.L_x_1208) ;  /* 0xffffff6400207947 */ /* 0x000fea000383ffff */
.L_x_956:
[----:B------:R-:W-:Y:S01]  /*e1a0*/  BSSY B0, `(.L_x_1209) ;  /* 0x0000006000007945 */ /* 0x000fe20003800000 */
[----:B------:R-:W-:Y:S01]  /*e1b0*/  PLOP3.LUT P3, PT, P0, PT, PT, 0x80, 0x8 ;  /* 0x000000000008781c */ /* 0x000fe2000076f070 */
[----:B------:R-:W-:-:S12]  /*e1c0*/  IMAD.MOV.U32 R62, RZ, RZ, -0x1 ;  /* 0xffffffffff3e7424 */ /* 0x000fd800078e00ff */
[----:B01234-:R-:W-:Y:S05]  /*e1d0*/  WARPSYNC.COLLECTIVE R62, `(.L_x_1210) ;  /* 0x000000003e087348 */ /* 0x01ffea0003c00000 */
[----:B------:R-:W-:Y:S01]  /*e1e0*/  VOTE.ALL P3, P3 ;  /* 0x0000000000ff7806 */ /* 0x000fe20001860000 */
[----:B01234-:R-:W-:-:S12]  /*e1f0*/  ENDCOLLECTIVE ;  /* 0x000000000000791b */ /* 0x01ffd80003800000 */
.L_x_1210:
[----:B------:R-:W-:Y:S05]  /*e200*/  BSYNC B0 ;  /* 0x0000000000007941 */ /* 0x000fea0003800000 */
.L_x_1209:
[----:B------:R-:W-:Y:S01]  /*e210*/  PLOP3.LUT P0, PT, P3, PT, PT, 0x80, 0x8 ;  /* 0x000000000008781c */ /* 0x000fe20001f0f070 */
[----:B------:R-:W-:-:S12]  /*e220*/  BRA `(.L_x_1211) ;  /* 0xffffff6400507947 */ /* 0x000fd8000383ffff */
.L_x_958:
[----:B------:R-:W-:Y:S01]  /*e230*/  BSSY B0, `(.L_x_1212) ;  /* 0x0000006000007945 */ /* 0x000fe20003800000 */
[----:B------:R-:W-:Y:S01]  /*e240*/  PLOP3.LUT P3, PT, P0, PT, PT, 0x8, 0x80 ;  /* 0x000000000080781c */ /* 0x000fe2000076e170 */
[----:B------:R-:W-:-:S12]  /*e250*/  IMAD.MOV.U32 R62, RZ, RZ, -0x1 ;  /* 0xffffffffff3e7424 */ /* 0x000fd800078e00ff */
[----:B01234-:R-:W-:Y:S05]  /*e260*/  WARPSYNC.COLLECTIVE R62, `(.L_x_1213) ;  /* 0x000000003e087348 */ /* 0x01ffea0003c00000 */
[----:B------:R-:W-:Y:S01]  /*e270*/  VOTE.ANY P3, P3 ;  /* 0x0000000000ff7806 */ /* 0x000fe20001860100 */
[----:B01234-:R-:W-:-:S12]  /*e280*/  ENDCOLLECTIVE ;  /* 0x000000000000791b */ /* 0x01ffd80003800000 */
.L_x_1213:
[----:B------:R-:W-:Y:S05]  /*e290*/  BSYNC B0 ;  /* 0x0000000000007941 */ /* 0x000fea0003800000 */
.L_x_1212:
[----:B------:R-:W-:Y:S01]  /*e2a0*/  PLOP3.LUT P0, PT, P3, PT, PT, 0x80, 0x8 ;  /* 0x000000000008781c */ /* 0x000fe20001f0f070 */
[----:B------:R-:W-:-:S12]  /*e2b0*/  BRA `(.L_x_1214) ;  /* 0xffffff6400647947 */ /* 0x000fd8000383ffff */
.L_x_963:
[----:B------:R-:W-:Y:S01]  /*e2c0*/  BSSY B0, `(.L_x_1215) ;  /* 0x0000006000007945 */ /* 0x000fe20003800000 */
[----:B------:R-:W-:Y:S01]  /*e2d0*/  PLOP3.LUT P3, PT, P0, PT, PT, 0x8, 0x80 ;  /* 0x000000000080781c */ /* 0x000fe2000076e170 */
[----:B------:R-:W-:-:S12]  /*e2e0*/  IMAD.MOV.U32 R62, RZ, RZ, -0x1 ;  /* 0xffffffffff3e7424 */ /* 0x000fd800078e00ff */
[----:B012345:R-:W-:Y:S05]  /*e2f0*/  WARPSYNC.COLLECTIVE R62, `(.L_x_1216) ;  /* 0x000000003e087348 */ /* 0x03ffea0003c00000 */
[----:B------:R-:W-:Y:S01]  /*e300*/  VOTE.ANY R62, PT, P3 ;  /* 0x00000000003e7806 */ /* 0x000fe200018e0100 */
[----:B012345:R-:W-:Y:S06]  /*e310*/  ENDCOLLECTIVE ;  /* 0x000000000000791b */ /* 0x03ffec0003800000 */
.L_x_1216:
[----:B------:R-:W-:Y:S05]  /*e320*/  BSYNC B0 ;  /* 0x0000000000007941 */ /* 0x000fea0003800000 */
.L_x_1215:
        /* <DEDUP_REMOVED lines=10> */
.L_x_1217:
[----:B------:R-:W-:Y:S02]  /*e3d0*/  IMAD.MOV.U32 R59, RZ, RZ, R37 ;  /* 0x000000ffff3b7224 */ /* 0x000fe400078e0025 */
[----:B------:R-:W-:-:S07]  /*e3e0*/  IMAD.MOV.U32 R65, RZ, RZ, R64 ;  /* 0x000000ffff417224 */ /* 0x000fce00078e0040 */
[----:B------:R-:W-:Y:S05]  /*e3f0*/  WARPSYNC.COLLECTIVE R62, `(.L_x_1218) ;  /* 0x000000003e087348 */ /* 0x000fea0003c00000 */
[----:B------:R0:W1:Y:S02]  /*e400*/  SHFL.DOWN P3, R64, R59, R58, R63 ;  /* 0x0800003a3b407389 */ /* 0x000064000006003f */
[----:B01----:R-:W-:Y:S05]  /*e410*/  ENDCOLLECTIVE ;  /* 0x000000000000791b */ /* 0x003fea0003800000 */
.L_x_1218:
[----:B------:R-:W-:Y:S01]  /*e420*/  IMAD.MOV.U32 R70, RZ, RZ, R64 ;  /* 0x000000ffff467224 */ /* 0x000fe200078e0040 */
[----:B------:R-:W-:Y:S06]  /*e430*/  BRA `(.L_x_1219) ;  /* 0xffffff6400c87947 */ /* 0x000fec000383ffff */
.L_x_964:
[----:B------:R-:W-:Y:S01]  /*e440*/  BSSY B0, `(.L_x_1220) ;  /* 0x0000007000007945 */ /* 0x000fe20003800000 */
[----:B------:R-:W-:Y:S02]  /*e450*/  IMAD.MOV.U32 R59, RZ, RZ, R60 ;  /* 0x000000ffff3b7224 */ /* 0x000fe400078e003c */
[----:B------:R-:W-:Y:S02]  /*e460*/  IMAD.MOV.U32 R58, RZ, RZ, 0x1 ;  /* 0x00000001ff3a7424 */ /* 0x000fe400078e00ff */
[----:B------:R-:W-:-:S07]  /*e470*/  IMAD.MOV.U32 R62, RZ, RZ, -0x1 ;  /* 0xffffffffff3e7424 */ /* 0x000fce00078e00ff */
[----:B012345:R-:W-:Y:S05]  /*e480*/  WARPSYNC.COLLECTIVE R62, `(.L_x_1221) ;  /* 0x000000003e087348 */ /* 0x03ffea0003c00000 */
[----:B------:R0:W0:Y:S02]  /*e490*/  SHFL.DOWN P3, R64, R59, R58, R63 ;  /* 0x0800003a3b407389 */ /* 0x000024000006003f */
[----:B012345:R-:W-:Y:S05]  /*e4a0*/  ENDCOLLECTIVE ;  /* 0x000000000000791b */ /* 0x03ffea0003800000 */
.L_x_1221:
[----:B------:R-:W-:Y:S05]  /*e4b0*/  BSYNC B0 ;  /* 0x0000000000007941 */ /* 0x000fea0003800000 */
.L_x_1220:
[----:B------:R-:W-:Y:S05]  /*e4c0*/  BRA `(.L_x_1222) ;  /* 0xffffff6400ac7947 */ /* 0x000fea000383ffff */
.L_x_965:
[----:B------:R-:W-:Y:S01]  /*e4d0*/  BSSY B0, `(.L_x_1223) ;  /* 0x0000007000007945 */ /* 0x000fe20003800000 */
[----:B------:R-:W-:Y:S02]  /*e4e0*/  IMAD.MOV.U32 R59, RZ, RZ, R61 ;  /* 0x000000ffff3b7224 */ /* 0x000fe400078e003d */
[----:B------:R-:W-:Y:S02]  /*e4f0*/  IMAD.MOV.U32 R58, RZ, RZ, 0x1 ;  /* 0x00000001ff3a7424 */ /* 0x000fe400078e00ff */
[----:B------:R-:W-:-:S07]  /*e500*/  IMAD.MOV.U32 R62, RZ, RZ, -0x1 ;  /* 0xffffffffff3e7424 */ /* 0x000fce00078e00ff */
[----:B012345:R-:W-:Y:S05]  /*e510*/  WARPSYNC.COLLECTIVE R62, `(.L_x_1224) ;  /* 0x000000003e087348 */ /* 0x03ffea0003c00000 */
[----:B------:R0:W0:Y:S02]  /*e520*/  SHFL.DOWN P3, R64, R59, R58, R63 ;  /* 0x0800003a3b407389 */ /* 0x000024000006003f */
[----:B012345:R-:W-:Y:S05]  /*e530*/  ENDCOLLECTIVE ;  /* 0x000000000000791b */ /* 0x03ffea0003800000 */
.L_x_1224:
[----:B------:R-:W-:Y:S05]  /*e540*/  BSYNC B0 ;  /* 0x0000000000007941 */ /* 0x000fea0003800000 */
.L_x_1223:
[----:B------:R-:W-:Y:S05]  /*e550*/  BRA `(.L_x_1225) ;  /* 0xffffff6400907947 */ /* 0x000fea000383ffff */
.L_x_966:
[----:B------:R-:W-:Y:S01]  /*e560*/  BSSY B0, `(.L_x_1226) ;  /* 0x0000007000007945 */ /* 0x000fe20003800000 */
[----:B-----5:R-:W-:Y:S02]  /*e570*/  IMAD.MOV.U32 R59, RZ, RZ, R16 ;  /* 0x000000ffff3b7224 */ /* 0x020fe400078e0010 */
[----:B------:R-:W-:Y:S02]  /*e580*/  IMAD.MOV.U32 R58, RZ, RZ, 0x1 ;  /* 0x00000001ff3a7424 */ /* 0x000fe400078e00ff */
[----:B------:R-:W-:-:S07]  /*e590*/  IMAD.MOV.U32 R62, RZ, RZ, -0x1 ;  /* 0xffffffffff3e7424 */ /* 0x000fce00078e00ff */
[----:B01234-:R-:W-:Y:S05]  /*e5a0*/  WARPSYNC.COLLECTIVE R62, `(.L_x_1227) ;  /* 0x000000003e087348 */ /* 0x01ffea0003c00000 */
[----:B------:R0:W0:Y:S02]  /*e5b0*/  SHFL.DOWN P3, R64, R59, R58, R63 ;  /* 0x0800003a3b407389 */ /* 0x000024000006003f */
[----:B01234-:R-:W-:Y:S05]  /*e5c0*/  ENDCOLLECTIVE ;  /* 0x000000000000791b */ /* 0x01ffea0003800000 */
.L_x_1227:
[----:B------:R-:W-:Y:S05]  /*e5d0*/  BSYNC B0 ;  /* 0x0000000000007941 */ /* 0x000fea0003800000 */
.L_x_1226:
[----:B------:R-:W-:Y:S02]  /*e5e0*/  IMAD.MOV.U32 R59, RZ, RZ, R17 ;  /* 0x000000ffff3b7224 */ /* 0x000fe400078e0011 */
[----:B------:R-:W-:Y:S02]  /*e5f0*/  IMAD.MOV.U32 R58, RZ, RZ, 0x1 ;  /* 0x00000001ff3a7424 */ /* 0x000fe400078e00ff */
[----:B------:R-:W-:Y:S02]  /*e600*/  IMAD.MOV.U32 R62, RZ, RZ, -0x1 ;  /* 0xffffffffff3e7424 */ /* 0x000fe400078e00ff */
[----:B------:R-:W-:-:S07]  /*e610*/  IMAD.MOV.U32 R67, RZ, RZ, R64 ;  /* 0x000000ffff437224 */ /* 0x000fce00078e0040 */
[----:B------:R-:W-:Y:S05]  /*e620*/  WARPSYNC.COLLECTIVE R62, `(.L_x_1228) ;  /* 0x000000003e087348 */ /* 0x000fea0003c00000 */
[----:B------:R0:W1:Y:S02]  /*e630*/  SHFL.DOWN P3, R64, R59, R58, R63 ;  /* 0x0800003a3b407389 */ /* 0x000064000006003f */
[----:B01----:R-:W-:Y:S05]  /*e640*/  ENDCOLLECTIVE ;  /* 0x000000000000791b */ /* 0x003fea0003800000 */
.L_x_1228:
[----:B------:R-:W-:Y:S02]  /*e650*/  IMAD.MOV.U32 R59, RZ, RZ, R18 ;  /* 0x000000ffff3b7224 */ /* 0x000fe400078e0012 */
[----:B------:R-:W-:-:S07]  /*e660*/  IMAD.MOV.U32 R72, RZ, RZ, R64 ;  /* 0x000000ffff487224 */ /* 0x000fce00078e0040 */
[----:B------:R-:W-:Y:S05]  /*e670*/  WARPSYNC.COLLECTIVE R62, `(.L_x_1229) ;  /* 0x000000003e087348 */ /* 0x000fea0003c00000 */
[----:B------:R0:W1:Y:S02]  /*e680*/  SHFL.DOWN P3, R64, R59, R58, R63 ;  /* 0x0800003a3b407389 */ /* 0x000064000006003f */
[----:B01----:R-:W-:Y:S05]  /*e690*/  ENDCOLLECTIVE ;  /* 0x000000000000791b */ /* 0x003fea0003800000 */
.L_x_1229:
[----:B------:R-:W-:Y:S02]  /*e6a0*/  IMAD.MOV.U32 R59, RZ, RZ, R19 ;  /* 0x000000ffff3b7224 */ /* 0x000fe400078e0013 */
[----:B------:R-:W-:-:S07]  /*e6b0*/  IMAD.MOV.U32 R69, RZ, RZ, R64 ;  /* 0x000000ffff457224 */ /* 0x000fce00078e0040 */
[----:B------:R-:W-:Y:S05]  /*e6c0*/  WARPSYNC.COLLECTIVE R62, `(.L_x_1230) ;  /* 0x000000003e087348 */ /* 0x000fea0003c00000 */
[----:B------:R0:W1:Y:S02]  /*e6d0*/  SHFL.DOWN P3, R64, R59, R58, R63 ;  /* 0x0800003a3b407389 */ /* 0x000064000006003f */
[----:B01----:R-:W-:Y:S05]  /*e6e0*/  ENDCOLLECTIVE ;  /* 0x000000000000791b */ /* 0x003fea0003800000 */
.L_x_1230:
[----:B------:R-:W-:Y:S05]  /*e6f0*/  BRA `(.L_x_1231) ;  /* 0xffffff6400407947 */ /* 0x000fea000383ffff */
.L_x_969:
[----:B------:R-:W-:Y:S01]  /*e700*/  BSSY B0, `(.L_x_1232) ;  /* 0x0000007000007945 */ /* 0x000fe20003800000 */
[----:B------:R-:W-:Y:S02]  /*e710*/  IMAD.MOV.U32 R59, RZ, RZ, R66 ;  /* 0x000000ffff3b7224 */ /* 0x000fe400078e0042 */
[----:B------:R-:W-:Y:S02]  /*e720*/  IMAD.MOV.U32 R58, RZ, RZ, 0x2 ;  /* 0x00000002ff3a7424 */ /* 0x000fe400078e00ff */
[----:B------:R-:W-:-:S07]  /*e730*/  IMAD.MOV.U32 R62, RZ, RZ, -0x1 ;  /* 0xffffffffff3e7424 */ /* 0x000fce00078e00ff */
[----:B01234-:R-:W-:Y:S05]  /*e740*/  WARPSYNC.COLLECTIVE R62, `(.L_x_1233) ;  /* 0x000000003e087348 */ /* 0x01ffea0003c00000 */
[----:B0-----:R0:W0:Y:S02]  /*e750*/  SHFL.DOWN P3, R64, R59, R58, R63 ;  /* 0x0800003a3b407389 */ /* 0x001024000006003f */
[----:B01234-:R-:W-:Y:S05]  /*e760*/  ENDCOLLECTIVE ;  /* 0x000000000000791b */ /* 0x01ffea0003800000 */
.L_x_1233:
[----:B------:R-:W-:Y:S05]  /*e770*/  BSYNC B0 ;  /* 0x0000000000007941 */ /* 0x000fea0003800000 */
.L_x_1232:
[----:B------:R-:W-:Y:S02]  /*e780*/  IMAD.MOV.U32 R59, RZ, RZ, R68 ;  /* 0x000000ffff3b7224 */ /* 0x000fe400078e0044 */
[----:B------:R-:W-:Y:S02]  /*e790*/  IMAD.MOV.U32 R58, RZ, RZ, 0x2 ;  /* 0x00000002ff3a7424 */ /* 0x000fe400078e00ff */
[----:B------:R-:W-:Y:S02]  /*e7a0*/  IMAD.MOV.U32 R62, RZ, RZ, -0x1 ;  /* 0xffffffffff3e7424 */ /* 0x000fe400078e00ff */
[----:B------:R-:W-:-:S07]  /*e7b0*/  IMAD.MOV.U32 R65, RZ, RZ, R64 ;  /* 0x000000ffff417224 */ /* 0x000fce00078e0040 */
[----:B------:R-:W-:Y:S05]  /*e7c0*/  WARPSYNC.COLLECTIVE R62, `(.L_x_1234) ;  /* 0x000000003e087348 */ /* 0x000fea0003c00000 */
[----:B------:R0:W1:Y:S02]  /*e7d0*/  SHFL.DOWN P3, R64, R59, R58, R63 ;  /* 0x0800003a3b407389 */ /* 0x000064000006003f */
[----:B01----:R-:W-:Y:S05]  /*e7e0*/  ENDCOLLECTIVE ;  /* 0x000000000000791b */ /* 0x003fea0003800000 */
.L_x_1234:
[----:B------:R-:W-:Y:S01]  /*e7f0*/  IMAD.MOV.U32 R67, RZ, RZ, R64 ;  /* 0x000000ffff437224 */ /* 0x000fe200078e0040 */
[----:B------:R-:W-:Y:S06]  /*e800*/  BRA `(.L_x_1235) ;  /* 0xffffff64005c7947 */ /* 0x000fec000383ffff */
.L_x_970:
[----:B------:R-:W-:Y:S01]  /*e810*/  BSSY B0, `(.L_x_1236) ;  /* 0x0000007000007945 */ /* 0x000fe20003800000 */
[----:B------:R-:W-:Y:S02]  /*e820*/  IMAD.MOV.U32 R59, RZ, RZ, R60 ;  /* 0x000000ffff3b7224 */ /* 0x000fe400078e003c */
[----:B------:R-:W-:Y:S02]  /*e830*/  IMAD.MOV.U32 R58, RZ, RZ, 0x2 ;  /* 0x00000002ff3a7424 */ /* 0x000fe400078e00ff */
[----:B------:R-:W-:-:S07]  /*e840*/  IMAD.MOV.U32 R62, RZ, RZ, -0x1 ;  /* 0xffffffffff3e7424 */ /* 0x000fce00078e00ff */
[----:B01234-:R-:W-:Y:S05]  /*e850*/  WARPSYNC.COLLECTIVE R62, `(.L_x_1237) ;  /* 0x000000003e087348 */ /* 0x01ffea0003c00000 */
[----:B------:R0:W0:Y:S02]  /*e860*/  SHFL.DOWN P3, R64, R59, R58, R63 ;  /* 0x0800003a3b407389 */ /* 0x000024000006003f */
[----:B01234-:R-:W-:Y:S05]  /*e870*/  ENDCOLLECTIVE ;  /* 0x000000000000791b */ /* 0x01ffea0003800000 */
.L_x_1237:
[----:B------:R-:W-:Y:S05]  /*e880*/  BSYNC B0 ;  /* 0x0000000000007941 */ /* 0x000fea0003800000 */
.L_x_1236:
[----:B------:R-:W-:Y:S05]  /*e890*/  BRA `(.L_x_1238) ;  /* 0xffffff6400407947 */ /* 0x000fea000383ffff */
.L_x_971:
[----:B------:R-:W-:Y:S01]  /*e8a0*/  BSSY B0, `(.L_x_1239) ;  /* 0x0000007000007945 */ /* 0x000fe20003800000 */
[----:B------:R-:W-:Y:S02]  /*e8b0*/  IMAD.MOV.U32 R59, RZ, RZ, R61 ;  /* 0x000000ffff3b7224 */ /* 0x000fe400078e003d */
[----:B------:R-:W-:Y:S02]  /*e8c0*/  IMAD.MOV.U32 R58, RZ, RZ, 0x2 ;  /* 0x00000002ff3a7424 */ /* 0x000fe400078e00ff */
[----:B------:R-:W-:-:S07]  /*e8d0*/  IMAD.MOV.U32 R62, RZ, RZ, -0x1 ;  /* 0xffffffffff3e7424 */ /* 0x000fce00078e00ff */
[----:B01234-:R-:W-:Y:S05]  /*e8e0*/  WARPSYNC.COLLECTIVE R62, `(.L_x_1240) ;  /* 0x000000003e087348 */ /* 0x01ffea0003c00000 */
[----:B------:R0:W0:Y:S02]  /*e8f0*/  SHFL.DOWN P3, R64, R59, R58, R63 ;  /* 0x0800003a3b407389 */ /* 0x000024000006003f */
[----:B01234-:R-:W-:Y:S05]  /*e900*/  ENDCOLLECTIVE ;  /* 0x000000000000791b */ /* 0x01ffea0003800000 */
.L_x_1240:
[----:B------:R-:W-:Y:S05]  /*e910*/  BSYNC B0 ;  /* 0x0000000000007941 */ /* 0x000fea0003800000 */
.L_x_1239:
[----:B------:R-:W-:Y:S05]  /*e920*/  BRA `(.L_x_1241) ;  /* 0xffffff6400247947 */ /* 0x000fea000383ffff */
.L_x_972:
[----:B------:R-:W-:Y:S01]  /*e930*/  BSSY B0, `(.L_x_1242) ;  /* 0x0000007000007945 */ /* 0x000fe20003800000 */
[----:B------:R-:W-:Y:S02]  /*e940*/  IMAD.MOV.U32 R59, RZ, RZ, R56 ;  /* 0x000000ffff3b7224 */ /* 0x000fe400078e0038 */
[----:B------:R-:W-:Y:S02]  /*e950*/  IMAD.MOV.U32 R58, RZ, RZ, 0x2 ;  /* 0x00000002ff3a7424 */ /* 0x000fe400078e00ff */
[----:B------:R-:W-:-:S07]  /*e960*/  IMAD.MOV.U32 R62, RZ, RZ, -0x1 ;  /* 0xffffffffff3e7424 */ /* 0x000fce00078e00ff */
[----:B01234-:R-:W-:Y:S05]  /*e970*/  WARPSYNC.COLLECTIVE R62, `(.L_x_1243) ;  /* 0x000000003e087348 */ /* 0x01ffea0003c00000 */
[----:B------:R0:W0:Y:S02]  /*e980*/  SHFL.DOWN P3, R64, R59, R58, R63 ;  /* 0x0800003a3b407389 */ /* 0x000024000006003f */
[----:B01234-:R-:W-:Y:S05]  /*e990*/  ENDCOLLECTIVE ;  /* 0x000000000000791b */ /* 0x01ffea0003800000 */
.L_x_1243:
[----:B------:R-:W-:Y:S05]  /*e9a0*/  BSYNC B0 ;  /* 0x0000000000007941 */ /* 0x000fea0003800000 */
.L_x_1242:
[----:B------:R-:W-:Y:S02]  /*e9b0*/  IMAD.MOV.U32 R59, RZ, RZ, R57 ;  /* 0x000000ffff3b7224 */ /* 0x000fe400078e0039 */
[----:B------:R-:W-:Y:S02]  /*e9c0*/  IMAD.MOV.U32 R58, RZ, RZ, 0x2 ;  /* 0x00000002ff3a7424 */ /* 0x000fe400078e00ff */
[----:B------:R-:W-:Y:S02]  /*e9d0*/  IMAD.MOV.U32 R62, RZ, RZ, -0x1 ;  /* 0xffffffffff3e7424 */ /* 0x000fe400078e00ff */
[----:B------:R-:W-:-:S07]  /*e9e0*/  IMAD.MOV.U32 R69, RZ, RZ, R64 ;  /* 0x000000ffff457224 */ /* 0x000fce00078e0040 */
[----:B------:R-:W-:Y:S05]  /*e9f0*/  WARPSYNC.COLLECTIVE R62, `(.L_x_1244) ;  /* 0x000000003e087348 */ /* 0x000fea0003c00000 */
[----:B------:R0:W1:Y:S02]  /*ea00*/  SHFL.DOWN P3, R64, R59, R58, R63 ;  /* 0x0800003a3b407389 */ /* 0x000064000006003f */
[----:B01----:R-:W-:Y:S05]  /*ea10*/  ENDCOLLECTIVE ;  /* 0x000000000000791b */ /* 0x003fea0003800000 */
.L_x_1244:
[----:B------:R-:W-:Y:S02]  /*ea20*/  IMAD.MOV.U32 R59, RZ, RZ, R38 ;  /* 0x000000ffff3b7224 */ /* 0x000fe400078e0026 */
[----:B------:R-:W-:-:S07]  /*ea30*/  IMAD.MOV.U32 R70, RZ, RZ, R64 ;  /* 0x000000ffff467224 */ /* 0x000fce00078e0040 */
[----:B------:R-:W-:Y:S05]  /*ea40*/  WARPSYNC.COLLECTIVE R62, `(.L_x_1245) ;  /* 0x000000003e087348 */ /* 0x000fea0003c00000 */
[----:B------:R0:W1:Y:S02]  /*ea50*/  SHFL.DOWN P3, R64, R59, R58, R63 ;  /* 0x0800003a3b407389 */ /* 0x000064000006003f */
[----:B01----:R-:W-:Y:S05]  /*ea60*/  ENDCOLLECTIVE ;  /* 0x000000000000791b */ /* 0x003fea0003800000 */
.L_x_1245:
[----:B------:R-:W-:Y:S02]  /*ea70*/  IMAD.MOV.U32 R59, RZ, RZ, R39 ;  /* 0x000000ffff3b7224 */ /* 0x000fe400078e0027 */
[----:B------:R-:W-:-:S07]  /*ea80*/  IMAD.MOV.U32 R71, RZ, RZ, R64 ;  /* 0x000000ffff477224 */ /* 0x000fce00078e0040 */
[----:B------:R-:W-:Y:S05]  /*ea90*/  WARPSYNC.COLLECTIVE R62, `(.L_x_1246) ;  /* 0x000000003e087348 */ /* 0x000fea0003c00000 */
[----:B------:R0:W1:Y:S02]  /*eaa0*/  SHFL.DOWN P3, R64, R59, R58, R63 ;  /* 0x0800003a3b407389 */ /* 0x000064000006003f */
[----:B01----:R-:W-:Y:S05]  /*eab0*/  ENDCOLLECTIVE ;  /* 0x000000000000791b */ /* 0x003fea0003800000 */
.L_x_1246:
[----:B------:R-:W-:Y:S05]  /*eac0*/  BRA `(.L_x_1247) ;  /* 0xffffff6000d47947 */ /* 0x000fea000383ffff */
.L_x_975:
[----:B------:R-:W-:Y:S01]  /*ead0*/  BSSY B0, `(.L_x_1248) ;  /* 0x0000007000007945 */ /* 0x000fe20003800000 */
[----:B------:R-:W-:Y:S02]  /*eae0*/  IMAD.MOV.U32 R59, RZ, RZ, R66 ;  /* 0x000000ffff3b7224 */ /* 0x000fe400078e0042 */
[----:B------:R-:W-:Y:S02]  /*eaf0*/  IMAD.MOV.U32 R58, RZ, RZ, 0x4 ;  /* 0x00000004ff3a7424 */ /* 0x000fe400078e00ff */
[----:B------:R-:W-:-:S07]  /*eb00*/  IMAD.MOV.U32 R62, RZ, RZ, -0x1 ;  /* 0xffffffffff3e7424 */ /* 0x000fce00078e00ff */
[----:B01234-:R-:W-:Y:S05]  /*eb10*/  WARPSYNC.COLLECTIVE R62, `(.L_x_1249) ;  /* 0x000000003e087348 */ /* 0x01ffea0003c00000 */
[----:B0-----:R0:W0:Y:S02]  /*eb20*/  SHFL.DOWN P3, R64, R59, R58, R63 ;  /* 0x0800003a3b407389 */ /* 0x001024000006003f */
[----:B01234-:R-:W-:Y:S05]  /*eb30*/  ENDCOLLECTIVE ;  /* 0x000000000000791b */ /* 0x01ffea0003800000 */
.L_x_1249:
[----:B------:R-:W-:Y:S05]  /*eb40*/  BSYNC B0 ;  /* 0x0000000000007941 */ /* 0x000fea0003800000 */
.L_x_1248:
[----:B------:R-:W-:Y:S02]  /*eb50*/  IMAD.MOV.U32 R59, RZ, RZ, R68 ;  /* 0x000000ffff3b7224 */ /* 0x000fe400078e0044 */
[----:B------:R-:W-:Y:S02]  /*eb60*/  IMAD.MOV.U32 R58, RZ, RZ, 0x4 ;  /* 0x00000004ff3a7424 */ /* 0x000fe400078e00ff */
[----:B------:R-:W-:Y:S02]  /*eb70*/  IMAD.MOV.U32 R62, RZ, RZ, -0x1 ;  /* 0xffffffffff3e7424 */ /* 0x000fe400078e00ff */
[----:B------:R-:W-:-:S07]  /*eb80*/  IMAD.MOV.U32 R65, RZ, RZ, R64 ;  /* 0x000000ffff417224 */ /* 0x000fce00078e0040 */
[----:B------:R-:W-:Y:S05]  /*eb90*/  WARPSYNC.COLLECTIVE R62, `(.L_x_1250) ;  /* 0x000000003e087348 */ /* 0x000fea0003c00000 */
[----:B------:R0:W1:Y:S02]  /*eba0*/  SHFL.DOWN P3, R64, R59, R58, R63 ;  /* 0x0800003a3b407389 */ /* 0x000064000006003f */
[----:B01----:R-:W-:Y:S05]  /*ebb0*/  ENDCOLLECTIVE ;  /* 0x000000000000791b */ /* 0x003fea0003800000 */
.L_x_1250:
[----:B------:R-:W-:Y:S01]  /*ebc0*/  IMAD.MOV.U32 R67, RZ, RZ, R64 ;  /* 0x000000ffff437224 */ /* 0x000fe200078e0040 */
[----:B------:R-:W-:Y:S06]  /*ebd0*/  BRA `(.L_x_1251) ;  /* 0xffffff6000e07947 */ /* 0x000fec000383ffff */
.L_x_976:
[----:B------:R-:W-:Y:S01]  /*ebe0*/  BSSY B0, `(.L_x_1252) ;  /* 0x0000007000007945 */ /* 0x000fe20003800000 */
[----:B------:R-:W-:Y:S02]  /*ebf0*/  IMAD.MOV.U32 R59, RZ, RZ, R60 ;  /* 0x000000ffff3b7224 */ /* 0x000fe400078e003c */
[----:B------:R-:W-:Y:S02]  /*ec00*/  IMAD.MOV.U32 R58, RZ, RZ, 0x4 ;  /* 0x00000004ff3a7424 */ /* 0x000fe400078e00ff */
[----:B------:R-:W-:-:S07]  /*ec10*/  IMAD.MOV.U32 R62, RZ, RZ, -0x1 ;  /* 0xffffffffff3e7424 */ /* 0x000fce00078e00ff */
[----:B01234-:R-:W-:Y:S05]  /*ec20*/  WARPSYNC.COLLECTIVE R62, `(.L_x_1253) ;  /* 0x000000003e087348 */ /* 0x01ffea0003c00000 */
[----:B------:R0:W0:Y:S02]  /*ec30*/  SHFL.DOWN P3, R64, R59, R58, R63 ;  /* 0x0800003a3b407389 */ /* 0x000024000006003f */
[----:B01234-:R-:W-:Y:S05]  /*ec40*/  ENDCOLLECTIVE ;  /* 0x000000000000791b */ /* 0x01ffea0003800000 */
.L_x_1253:
[----:B------:R-:W-:Y:S05]  /*ec50*/  BSYNC B0 ;  /* 0x0000000000007941 */ /* 0x000fea0003800000 */
.L_x_1252:
[----:B------:R-:W-:Y:S05]  /*ec60*/  BRA `(.L_x_1254) ;  /* 0xffffff6000c47947 */ /* 0x000fea000383ffff */
.L_x_977:
[----:B------:R-:W-:Y:S01]  /*ec70*/  BSSY B0, `(.L_x_1255) ;  /* 0x0000007000007945 */ /* 0x000fe20003800000 */
[----:B------:R-:W-:Y:S02]  /*ec80*/  IMAD.MOV.U32 R59, RZ, RZ, R61 ;  /* 0x000000ffff3b7224 */ /* 0x000fe400078e003d */
[----:B------:R-:W-:Y:S02]  /*ec90*/  IMAD.MOV.U32 R58, RZ, RZ, 0x4 ;  /* 0x00000004ff3a7424 */ /* 0x000fe400078e00ff */
[----:B------:R-:W-:-:S07]  /*eca0*/  IMAD.MOV.U32 R62, RZ, RZ, -0x1 ;  /* 0xffffffffff3e7424 */ /* 0x000fce00078e00ff */
[----:B01234-:R-:W-:Y:S05]  /*ecb0*/  WARPSYNC.COLLECTIVE R62, `(.L_x_1256) ;  /* 0x000000003e087348 */ /* 0x01ffea0003c00000 */
[----:B------:R0:W0:Y:S02]  /*ecc0*/  SHFL.DOWN P3, R64, R59, R58, R63 ;  /* 0x0800003a3b407389 */ /* 0x000024000006003f */
[----:B01234-:R-:W-:Y:S05]  /*ecd0*/  ENDCOLLECTIVE ;  /* 0x000000000000791b */ /* 0x01ffea0003800000 */
.L_x_1256:
[----:B------:R-:W-:Y:S05]  /*ece0*/  BSYNC B0 ;  /* 0x0000000000007941 */ /* 0x000fea0003800000 */
.L_x_1255:
[----:B------:R-:W-:Y:S05]  /*ecf0*/  BRA `(.L_x_1257) ;  /* 0xffffff6000a87947 */ /* 0x000fea000383ffff */
.L_x_978:
[----:B------:R-:W-:Y:S01]  /*ed00*/  BSSY B0, `(.L_x_1258) ;  /* 0x0000007000007945 */ /* 0x000fe20003800000 */
[----:B------:R-:W-:Y:S02]  /*ed10*/  IMAD.MOV.U32 R59, RZ, RZ, R56 ;  /* 0x000000ffff3b7224 */ /* 0x000fe400078e0038 */
[----:B------:R-:W-:Y:S02]  /*ed20*/  IMAD.MOV.U32 R58, RZ, RZ, 0x4 ;  /* 0x00000004ff3a7424 */ /* 0x000fe400078e00ff */
[----:B------:R-:W-:-:S07]  /*ed30*/  IMAD.MOV.U32 R62, RZ, RZ, -0x1 ;  /* 0xffffffffff3e7424 */ /* 0x000fce00078e00ff */
[----:B01234-:R-:W-:Y:S05]  /*ed40*/  WARPSYNC.COLLECTIVE R62, `(.L_x_1259) ;  /* 0x000000003e087348 */ /* 0x01ffea0003c00000 */
[----:B------:R0:W0:Y:S02]  /*ed50*/  SHFL.DOWN P3, R64, R59, R58, R63 ;  /* 0x0800003a3b407389 */ /* 0x000024000006003f */
[----:B01234-:R-:W-:Y:S05]  /*ed60*/  ENDCOLLECTIVE ;  /* 0x000000000000791b */ /* 0x01ffea0003800000 */
.L_x_1259:
[----:B------:R-:W-:Y:S05]  /*ed70*/  BSYNC B0 ;  /* 0x0000000000007941 */ /* 0x000fea0003800000 */
.L_x_1258:
[----:B------:R-:W-:Y:S02]  /*ed80*/  IMAD.MOV.U32 R59, RZ, RZ, R57 ;  /* 0x000000ffff3b7224 */ /* 0x000fe400078e0039 */
[----:B------:R-:W-:Y:S02]  /*ed90*/  IMAD.MOV.U32 R58, RZ, RZ, 0x4 ;  /* 0x00000004ff3a7424 */ /* 0x000fe400078e00ff */
[----:B------:R-:W-:Y:S02]  /*eda0*/  IMAD.MOV.U32 R62, RZ, RZ, -0x1 ;  /* 0xffffffffff3e7424 */ /* 0x000fe400078e00ff */
[----:B------:R-:W-:-:S07]  /*edb0*/  IMAD.MOV.U32 R69, RZ, RZ, R64 ;  /* 0x000000ffff457224 */ /* 0x000fce00078e0040 */
[----:B------:R-:W-:Y:S05]  /*edc0*/  WARPSYNC.COLLECTIVE R62, `(.L_x_1260) ;  /* 0x000000003e087348 */ /* 0x000fea0003c00000 */
[----:B------:R0:W1:Y:S02]  /*edd0*/  SHFL.DOWN P3, R64, R59, R58, R63 ;  /* 0x0800003a3b407389 */ /* 0x000064000006003f */
[----:B01----:R-:W-:Y:S05]  /*ede0*/  ENDCOLLECTIVE ;  /* 0x000000000000791b */ /* 0x003fea0003800000 */
.L_x_1260:
[----:B------:R-:W-:Y:S02]  /*edf0*/  IMAD.MOV.U32 R59, RZ, RZ, R38 ;  /* 0x000000ffff3b7224 */ /* 0x000fe400078e0026 */
[----:B------:R-:W-:-:S07]  /*ee00*/  IMAD.MOV.U32 R70, RZ, RZ, R64 ;  /* 0x000000ffff467224 */ /* 0x000fce00078e0040 */
[----:B------:R-:W-:Y:S05]  /*ee10*/  WARPSYNC.COLLECTIVE R62, `(.L_x_1261) ;  /* 0x000000003e087348 */ /* 0x000fea0003c00000 */
[----:B------:R0:W1:Y:S02]  /*ee20*/  SHFL.DOWN P3, R64, R59, R58, R63 ;  /* 0x0800003a3b407389 */ /* 0x000064000006003f */
[----:B01----:R-:W-:Y:S05]  /*ee30*/  ENDCOLLECTIVE ;  /* 0x000000000000791b */ /* 0x003fea0003800000 */
.L_x_1261:
[----:B------:R-:W-:Y:S02]  /*ee40*/  IMAD.MOV.U32 R59, RZ, RZ, R39 ;  /* 0x000000ffff3b7224 */ /* 0x000fe400078e0027 */
[----:B------:R-:W-:-:S07]  /*ee50*/  IMAD.MOV.U32 R71, RZ, RZ, R64 ;  /* 0x000000ffff477224 */ /* 0x000fce00078e0040 */
[----:B------:R-:W-:Y:S05]  /*ee60*/  WARPSYNC.COLLECTIVE R62, `(.L_x_1262) ;  /* 0x000000003e087348 */ /* 0x000fea0003c00000 */
[----:B------:R0:W1:Y:S02]  /*ee70*/  SHFL.DOWN P3, R64, R59, R58, R63 ;  /* 0x0800003a3b407389 */ /* 0x000064000006003f */
[----:B01----:R-:W-:Y:S05]  /*ee80*/  ENDCOLLECTIVE ;  /* 0x000000000000791b */ /* 0x003fea0003800000 */
.L_x_1262:
[----:B------:R-:W-:Y:S05]  /*ee90*/  BRA `(.L_x_1263) ;  /* 0xffffff6000587947 */ /* 0x000fea000383ffff */
.L_x_981:
[----:B------:R-:W-:Y:S01]  /*eea0*/  BSSY B0, `(.L_x_1264) ;  /* 0x0000007000007945 */ /* 0x000fe20003800000 */
[----:B------:R-:W-:Y:S02]  /*eeb0*/  IMAD.MOV.U32 R59, RZ, RZ, R66 ;  /* 0x000000ffff3b7224 */ /* 0x000fe400078e0042 */
[----:B------:R-:W-:Y:S02]  /*eec0*/  IMAD.MOV.U32 R58, RZ, RZ, 0x8 ;  /* 0x00000008ff3a7424 */ /* 0x000fe400078e00ff */
[----:B------:R-:W-:-:S07]  /*eed0*/  IMAD.MOV.U32 R62, RZ, RZ, -0x1 ;  /* 0xffffffffff3e7424 */ /* 0x000fce00078e00ff */
[----:B01234-:R-:W-:Y:S05]  /*eee0*/  WARPSYNC.COLLECTIVE R62, `(.L_x_1265) ;  /* 0x000000003e087348 */ /* 0x01ffea0003c00000 */
[----:B0-----:R0:W0:Y:S02]  /*eef0*/  SHFL.DOWN P3, R64, R59, R58, R63 ;  /* 0x0800003a3b407389 */ /* 0x001024000006003f */
[----:B01234-:R-:W-:Y:S05]  /*ef00*/  ENDCOLLECTIVE ;  /* 0x000000000000791b */ /* 0x01ffea0003800000 */
.L_x_1265:
[----:B------:R-:W-:Y:S05]  /*ef10*/  BSYNC B0 ;  /* 0x0000000000007941 */ /* 0x000fea0003800000 */
.L_x_1264:
[----:B------:R-:W-:Y:S02]  /*ef20*/  IMAD.MOV.U32 R59, RZ, RZ, R68 ;  /* 0x000000ffff3b7224 */ /* 0x000fe400078e0044 */
[----:B------:R-:W-:Y:S02]  /*ef30*/  IMAD.MOV.U32 R58, RZ, RZ, 0x8 ;  /* 0x00000008ff3a7424 */ /* 0x000fe400078e00ff */
[----:B------:R-:W-:Y:S02]  /*ef40*/  IMAD.MOV.U32 R62, RZ, RZ, -0x1 ;  /* 0xffffffffff3e7424 */ /* 0x000fe400078e00ff */
[----:B------:R-:W-:-:S07]  /*ef50*/  IMAD.MOV.U32 R65, RZ, RZ, R64 ;  /* 0x000000ffff417224 */ /* 0x000fce00078e0040 */
[----:B------:R-:W-:Y:S05]  /*ef60*/  WARPSYNC.COLLECTIVE R62, `(.L_x_1266) ;  /* 0x000000003e087348 */ /* 0x000fea0003c00000 */
[----:B------:R0:W1:Y:S02]  /*ef70*/  SHFL.DOWN P3, R64, R59, R58, R63 ;  /* 0x0800003a3b407389 */ /* 0x000064000006003f */
[----:B01----:R-:W-:Y:S05]  /*ef80*/  ENDCOLLECTIVE ;  /* 0x000000000000791b */ /* 0x003fea0003800000 */
.L_x_1266:
[----:B------:R-:W-:Y:S01]  /*ef90*/  IMAD.MOV.U32 R67, RZ, RZ, R64 ;  /* 0x000000ffff437224 */ /* 0x000fe200078e0040 */
[----:B------:R-:W-:Y:S06]  /*efa0*/  BRA `(.L_x_1267) ;  /* 0xffffff6000647947 */ /* 0x000fec000383ffff */
.L_x_982:
[----:B------:R-:W-:Y:S01]  /*efb0*/  BSSY B0, `(.L_x_1268) ;  /* 0x0000007000007945 */ /* 0x000fe20003800000 */
[----:B------:R-:W-:Y:S02]  /*efc0*/  IMAD.MOV.U32 R59, RZ, RZ, R60 ;  /* 0x000000ffff3b7224 */ /* 0x000fe400078e003c */
[----:B------:R-:W-:Y:S02]  /*efd0*/  IMAD.MOV.U32 R58, RZ, RZ, 0x8 ;  /* 0x00000008ff3a7424 */ /* 0x000fe400078e00ff */
[----:B------:R-:W-:-:S07]  /*efe0*/  IMAD.MOV.U32 R62, RZ, RZ, -0x1 ;  /* 0xffffffffff3e7424 */ /* 0x000fce00078e00ff */
[----:B01234-:R-:W-:Y:S05]  /*eff0*/  WARPSYNC.COLLECTIVE R62, `(.L_x_1269) ;  /* 0x000000003e087348 */ /* 0x01ffea0003c00000 */
[----:B------:R0:W0:Y:S02]  /*f000*/  SHFL.DOWN P3, R64, R59, R58, R63 ;  /* 0x0800003a3b407389 */ /* 0x000024000006003f */
[----:B01234-:R-:W-:Y:S05]  /*f010*/  ENDCOLLECTIVE ;  /* 0x000000000000791b */ /* 0x01ffea0003800000 */
.L_x_1269:
[----:B------:R-:W-:Y:S05]  /*f020*/  BSYNC B0 ;  /* 0x0000000000007941 */ /* 0x000fea0003800000 */
.L_x_1268:
[----:B------:R-:W-:Y:S05]  /*f030*/  BRA `(.L_x_1270) ;  /* 0xffffff6000487947 */ /* 0x000fea000383ffff */
.L_x_983:
[----:B------:R-:W-:Y:S01]  /*f040*/  BSSY B0, `(.L_x_1271) ;  /* 0x0000007000007945 */ /* 0x000fe20003800000 */
[----:B------:R-:W-:Y:S02]  /*f050*/  IMAD.MOV.U32 R59, RZ, RZ, R61 ;  /* 0x000000ffff3b7224 */ /* 0x000fe400078e003d */
[----:B------:R-:W-:Y:S02]  /*f060*/  IMAD.MOV.U32 R58, RZ, RZ, 0x8 ;  /* 0x00000008ff3a7424 */ /* 0x000fe400078e00ff */
[----:B------:R-:W-:-:S07]  /*f070*/  IMAD.MOV.U32 R62, RZ, RZ, -0x1 ;  /* 0xffffffffff3e7424 */ /* 0x000fce00078e00ff */
[----:B01234-:R-:W-:Y:S05]  /*f080*/  WARPSYNC.COLLECTIVE R62, `(.L_x_1272) ;  /* 0x000000003e087348 */ /* 0x01ffea0003c00000 */
[----:B------:R0:W0:Y:S02]  /*f090*/  SHFL.DOWN P3, R64, R59, R58, R63 ;  /* 0x0800003a3b407389 */ /* 0x000024000006003f */
[----:B01234-:R-:W-:Y:S05]  /*f0a0*/  ENDCOLLECTIVE ;  /* 0x000000000000791b */ /* 0x01ffea0003800000 */
.L_x_1272:
[----:B------:R-:W-:Y:S05]  /*f0b0*/  BSYNC B0 ;  /* 0x0000000000007941 */ /* 0x000fea0003800000 */
.L_x_1271:
[----:B------:R-:W-:Y:S05]  /*f0c0*/  BRA `(.L_x_1273) ;  /* 0xffffff60002c7947 */ /* 0x000fea000383ffff */
.L_x_984:
[----:B------:R-:W-:Y:S01]  /*f0d0*/  BSSY B0, `(.L_x_1274) ;  /* 0x0000007000007945 */ /* 0x000fe20003800000 */
[----:B------:R-:W-:Y:S02]  /*f0e0*/  IMAD.MOV.U32 R59, RZ, RZ, R56 ;  /* 0x000000ffff3b7224 */ /* 0x000fe400078e0038 */
[----:B------:R-:W-:Y:S02]  /*f0f0*/  IMAD.MOV.U32 R58, RZ, RZ, 0x8 ;  /* 0x00000008ff3a7424 */ /* 0x000fe400078e00ff */
[----:B------:R-:W-:-:S07]  /*f100*/  IMAD.MOV.U32 R62, RZ, RZ, -0x1 ;  /* 0xffffffffff3e7424 */ /* 0x000fce00078e00ff */
[----:B01234-:R-:W-:Y:S05]  /*f110*/  WARPSYNC.COLLECTIVE R62, `(.L_x_1275) ;  /* 0x000000003e087348 */ /* 0x01ffea0003c00000 */
[----:B------:R0:W0:Y:S02]  /*f120*/  SHFL.DOWN P3, R64, R59, R58, R63 ;  /* 0x0800003a3b407389 */ /* 0x000024000006003f */
[----:B01234-:R-:W-:Y:S05]  /*f130*/  ENDCOLLECTIVE ;  /* 0x000000000000791b */ /* 0x01ffea0003800000 */
.L_x_1275:
[----:B------:R-:W-:Y:S05]  /*f140*/  BSYNC B0 ;  /* 0x0000000000007941 */ /* 0x000fea0003800000 */
.L_x_1274:
[----:B------:R-:W-:Y:S02]  /*f150*/  IMAD.MOV.U32 R59, RZ, RZ, R57 ;  /* 0x000000ffff3b7224 */ /* 0x000fe400078e0039 */
[----:B------:R-:W-:Y:S02]  /*f160*/  IMAD.MOV.U32 R58, RZ, RZ, 0x8 ;  /* 0x00000008ff3a7424 */ /* 0x000fe400078e00ff */
[----:B------:R-:W-:Y:S02]  /*f170*/  IMAD.MOV.U32 R62, RZ, RZ, -0x1 ;  /* 0xffffffffff3e7424 */ /* 0x000fe400078e00ff */
[----:B------:R-:W-:-:S07]  /*f180*/  IMAD.MOV.U32 R69, RZ, RZ, R64 ;  /* 0x000000ffff457224 */ /* 0x000fce00078e0040 */
[----:B------:R-:W-:Y:S05]  /*f190*/  WARPSYNC.COLLECTIVE R62, `(.L_x_1276) ;  /* 0x000000003e087348 */ /* 0x000fea0003c00000 */
[----:B------:R0:W1:Y:S02]  /*f1a0*/  SHFL.DOWN P3, R64, R59, R58, R63 ;  /* 0x0800003a3b407389 */ /* 0x000064000006003f */
[----:B01----:R-:W-:Y:S05]  /*f1b0*/  ENDCOLLECTIVE ;  /* 0x000000000000791b */ /* 0x003fea0003800000 */
.L_x_1276:
[----:B------:R-:W-:Y:S02]  /*f1c0*/  IMAD.MOV.U32 R59, RZ, RZ, R38 ;  /* 0x000000ffff3b7224 */ /* 0x000fe400078e0026 */
[----:B------:R-:W-:-:S07]  /*f1d0*/  IMAD.MOV.U32 R70, RZ, RZ, R64 ;  /* 0x000000ffff467224 */ /* 0x000fce00078e0040 */
[----:B------:R-:W-:Y:S05]  /*f1e0*/  WARPSYNC.COLLECTIVE R62, `(.L_x_1277) ;  /* 0x000000003e087348 */ /* 0x000fea0003c00000 */
[----:B------:R0:W1:Y:S02]  /*f1f0*/  SHFL.DOWN P3, R64, R59, R58, R63 ;  /* 0x0800003a3b407389 */ /* 0x000064000006003f */
[----:B01----:R-:W-:Y:S05]  /*f200*/  ENDCOLLECTIVE ;  /* 0x000000000000791b */ /* 0x003fea0003800000 */
.L_x_1277:
[----:B------:R-:W-:Y:S02]  /*f210*/  IMAD.MOV.U32 R59, RZ, RZ, R39 ;  /* 0x000000ffff3b7224 */ /* 0x000fe400078e0027 */
[----:B------:R-:W-:-:S07]  /*f220*/  IMAD.MOV.U32 R71, RZ, RZ, R64 ;  /* 0x000000ffff477224 */ /* 0x000fce00078e0040 */
[----:B------:R-:W-:Y:S05]  /*f230*/  WARPSYNC.COLLECTIVE R62, `(.L_x_1278) ;  /* 0x000000003e087348 */ /* 0x000fea0003c00000 */
[----:B------:R0:W1:Y:S02]  /*f240*/  SHFL.DOWN P3, R64, R59, R58, R63 ;  /* 0x0800003a3b407389 */ /* 0x000064000006003f */
[----:B01----:R-:W-:Y:S05]  /*f250*/  ENDCOLLECTIVE ;  /* 0x000000000000791b */ /* 0x003fea0003800000 */
.L_x_1278:
[----:B------:R-:W-:Y:S05]  /*f260*/  BRA `(.L_x_1279) ;  /* 0xffffff5c00dc7947 */ /* 0x000fea000383ffff */
.L_x_987:
[----:B------:R-:W-:Y:S01]  /*f270*/  BSSY B0, `(.L_x_1280) ;  /* 0x0000007000007945 */ /* 0x000fe20003800000 */
[----:B------:R-:W-:Y:S02]  /*f280*/  IMAD.MOV.U32 R59, RZ, RZ, R66 ;  /* 0x000000ffff3b7224 */ /* 0x000fe400078e0042 */
[----:B------:R-:W-:Y:S02]  /*f290*/  IMAD.MOV.U32 R58, RZ, RZ, 0x10 ;  /* 0x00000010ff3a7424 */ /* 0x000fe400078e00ff */
[----:B------:R-:W-:-:S07]  /*f2a0*/  IMAD.MOV.U32 R62, RZ, RZ, -0x1 ;  /* 0xffffffffff3e7424 */ /* 0x000fce00078e00ff */
[----:B01234-:R-:W-:Y:S05]  /*f2b0*/  WARPSYNC.COLLECTIVE R62, `(.L_x_1281) ;  /* 0x000000003e087348 */ /* 0x01ffea0003c00000 */
[----:B0-----:R0:W0:Y:S02]  /*f2c0*/  SHFL.DOWN P3, R64, R59, R58, R63 ;  /* 0x0800003a3b407389 */ /* 0x001024000006003f */
[----:B01234-:R-:W-:Y:S05]  /*f2d0*/  ENDCOLLECTIVE ;  /* 0x000000000000791b */ /* 0x01ffea0003800000 */
.L_x_1281:
[----:B------:R-:W-:Y:S05]  /*f2e0*/  BSYNC B0 ;  /* 0x0000000000007941 */ /* 0x000fea0003800000 */
.L_x_1280:
[----:B------:R-:W-:Y:S02]  /*f2f0*/  IMAD.MOV.U32 R59, RZ, RZ, R68 ;  /* 0x000000ffff3b7224 */ /* 0x000fe400078e0044 */
[----:B------:R-:W-:Y:S02]  /*f300*/  IMAD.MOV.U32 R58, RZ, RZ, 0x10 ;  /* 0x00000010ff3a7424 */ /* 0x000fe400078e00ff */
[----:B------:R-:W-:Y:S02]  /*f310*/  IMAD.MOV.U32 R62, RZ, RZ, -0x1 ;  /* 0xffffffffff3e7424 */ /* 0x000fe400078e00ff */
[----:B------:R-:W-:-:S07]  /*f320*/  IMAD.MOV.U32 R65, RZ, RZ, R64 ;  /* 0x000000ffff417224 */ /* 0x000fce00078e0040 */
[----:B------:R-:W-:Y:S05]  /*f330*/  WARPSYNC.COLLECTIVE R62, `(.L_x_1282) ;  /* 0x000000003e087348 */ /* 0x000fea0003c00000 */
[----:B------:R0:W1:Y:S02]  /*f340*/  SHFL.DOWN P3, R64, R59, R58, R63 ;  /* 0x0800003a3b407389 */ /* 0x000064000006003f */
[----:B01----:R-:W-:Y:S05]  /*f350*/  ENDCOLLECTIVE ;  /* 0x000000000000791b */ /* 0x003fea0003800000 */
.L_x_1282:
[----:B------:R-:W-:Y:S01]  /*f360*/  IMAD.MOV.U32 R67, RZ, RZ, R64 ;  /* 0x000000ffff437224 */ /* 0x000fe200078e0040 */
[----:B------:R-:W-:Y:S06]  /*f370*/  BRA `(.L_x_1283) ;  /* 0xffffff5c00e87947 */ /* 0x000fec000383ffff */
.L_x_988:
[----:B------:R-:W-:Y:S01]  /*f380*/  BSSY B0, `(.L_x_1284) ;  /* 0x0000007000007945 */ /* 0x000fe20003800000 */
[----:B------:R-:W-:Y:S02]  /*f390*/  IMAD.MOV.U32 R59, RZ, RZ, R60 ;  /* 0x000000ffff3b7224 */ /* 0x000fe400078e003c */
[----:B------:R-:W-:Y:S02]  /*f3a0*/  IMAD.MOV.U32 R58, RZ, RZ, 0x10 ;  /* 0x00000010ff3a7424 */ /* 0x000fe400078e00ff */
[----:B------:R-:W-:-:S07]  /*f3b0*/  IMAD.MOV.U32 R62, RZ, RZ, -0x1 ;  /* 0xffffffffff3e7424 */ /* 0x000fce00078e00ff */
[----:B01234-:R-:W-:Y:S05]  /*f3c0*/  WARPSYNC.COLLECTIVE R62, `(.L_x_1285) ;  /* 0x000000003e087348 */ /* 0x01ffea0003c00000 */
[----:B------:R0:W0:Y:S02]  /*f3d0*/  SHFL.DOWN P3, R64, R59, R58, R63 ;  /* 0x0800003a3b407389 */ /* 0x000024000006003f */
[----:B01234-:R-:W-:Y:S05]  /*f3e0*/  ENDCOLLECTIVE ;  /* 0x000000000000791b */ /* 0x01ffea0003800000 */
.L_x_1285:
[----:B------:R-:W-:Y:S05]  /*f3f0*/  BSYNC B0 ;  /* 0x0000000000007941 */ /* 0x000fea0003800000 */
.L_x_1284:
[----:B------:R-:W-:Y:S05]  /*f400*/  BRA `(.L_x_1286) ;  /* 0xffffff5c00cc7947 */ /* 0x000fea000383ffff */
.L_x_989:
[----:B------:R-:W-:Y:S01]  /*f410*/  BSSY B0, `(.L_x_1287) ;  /* 0x0000007000007945 */ /* 0x000fe20003800000 */
[----:B------:R-:W-:Y:S02]  /*f420*/  IMAD.MOV.U32 R59, RZ, RZ, R61 ;  /* 0x000000ffff3b7224 */ /* 0x000fe400078e003d */
[----:B------:R-:W-:Y:S02]  /*f430*/  IMAD.MOV.U32 R58, RZ, RZ, 0x10 ;  /* 0x00000010ff3a7424 */ /* 0x000fe400078e00ff */
[----:B------:R-:W-:-:S07]  /*f440*/  IMAD.MOV.U32 R62, RZ, RZ, -0x1 ;  /* 0xffffffffff3e7424 */ /* 0x000fce00078e00ff */
[----:B01234-:R-:W-:Y:S05]  /*f450*/  WARPSYNC.COLLECTIVE R62, `(.L_x_1288) ;  /* 0x000000003e087348 */ /* 0x01ffea0003c00000 */
[----:B------:R0:W0:Y:S02]  /*f460*/  SHFL.DOWN P3, R64, R59, R58, R63 ;  /* 0x0800003a3b407389 */ /* 0x000024000006003f */
[----:B01234-:R-:W-:Y:S05]  /*f470*/  ENDCOLLECTIVE ;  /* 0x000000000000791b */ /* 0x01ffea0003800000 */
.L_x_1288:
[----:B------:R-:W-:Y:S05]  /*f480*/  BSYNC B0 ;  /* 0x0000000000007941 */ /* 0x000fea0003800000 */
.L_x_1287:
[----:B------:R-:W-:Y:S05]  /*f490*/  BRA `(.L_x_1289) ;  /* 0xffffff5c00b07947 */ /* 0x000fea000383ffff */
.L_x_990:
[----:B------:R-:W-:Y:S01]  /*f4a0*/  BSSY B0, `(.L_x_1290) ;  /* 0x0000007000007945 */ /* 0x000fe20003800000 */
[----:B------:R-:W-:Y:S02]  /*f4b0*/  IMAD.MOV.U32 R59, RZ, RZ, R56 ;  /* 0x000000ffff3b7224 */ /* 0x000fe400078e0038 */
[----:B------:R-:W-:Y:S02]  /*f4c0*/  IMAD.MOV.U32 R58, RZ, RZ, 0x10 ;  /* 0x00000010ff3a7424 */ /* 0x000fe400078e00ff */
[----:B------:R-:W-:-:S07]  /*f4d0*/  IMAD.MOV.U32 R62, RZ, RZ, -0x1 ;  /* 0xffffffffff3e7424 */ /* 0x000fce00078e00ff */
[----:B01234-:R-:W-:Y:S05]  /*f4e0*/  WARPSYNC.COLLECTIVE R62, `(.L_x_1291) ;  /* 0x000000003e087348 */ /* 0x01ffea0003c00000 */
[----:B------:R0:W0:Y:S02]  /*f4f0*/  SHFL.DOWN P3, R64, R59, R58, R63 ;  /* 0x0800003a3b407389 */ /* 0x000024000006003f */
[----:B01234-:R-:W-:Y:S05]  /*f500*/  ENDCOLLECTIVE ;  /* 0x000000000000791b */ /* 0x01ffea0003800000 */
.L_x_1291:
[----:B------:R-:W-:Y:S05]  /*f510*/  BSYNC B0 ;  /* 0x0000000000007941 */ /* 0x000fea0003800000 */
.L_x_1290:
[----:B------:R-:W-:Y:S02]  /*f520*/  IMAD.MOV.U32 R59, RZ, RZ, R57 ;  /* 0x000000ffff3b7224 */ /* 0x000fe400078e0039 */
[----:B------:R-:W-:Y:S02]  /*f530*/  IMAD.MOV.U32 R58, RZ, RZ, 0x10 ;  /* 0x00000010ff3a7424 */ /* 0x000fe400078e00ff */
[----:B------:R-:W-:Y:S02]  /*f540*/  IMAD.MOV.U32 R62, RZ, RZ, -0x1 ;  /* 0xffffffffff3e7424 */ /* 0x000fe400078e00ff */
[----:B------:R-:W-:-:S07]  /*f550*/  IMAD.MOV.U32 R69, RZ, RZ, R64 ;  /* 0x000000ffff457224 */ /* 0x000fce00078e0040 */
[----:B------:R-:W-:Y:S05]  /*f560*/  WARPSYNC.COLLECTIVE R62, `(.L_x_1292) ;  /* 0x000000003e087348 */ /* 0x000fea0003c00000 */
[----:B------:R0:W1:Y:S02]  /*f570*/  SHFL.DOWN P3, R64, R59, R58, R63 ;  /* 0x0800003a3b407389 */ /* 0x000064000006003f */
[----:B01----:R-:W-:Y:S05]  /*f580*/  ENDCOLLECTIVE ;  /* 0x000000000000791b */ /* 0x003fea0003800000 */
.L_x_1292:
[----:B------:R-:W-:Y:S02]  /*f590*/  IMAD.MOV.U32 R59, RZ, RZ, R38 ;  /* 0x000000ffff3b7224 */ /* 0x000fe400078e0026 */
[----:B------:R-:W-:-:S07]  /*f5a0*/  IMAD.MOV.U32 R70, RZ, RZ, R64 ;  /* 0x000000ffff467224 */ /* 0x000fce00078e0040 */
[----:B------:R-:W-:Y:S05]  /*f5b0*/  WARPSYNC.COLLECTIVE R62, `(.L_x_1293) ;  /* 0x000000003e087348 */ /* 0x000fea0003c00000 */
[----:B------:R0:W1:Y:S02]  /*f5c0*/  SHFL.DOWN P3, R64, R59, R58, R63 ;  /* 0x0800003a3b407389 */ /* 0x000064000006003f */
[----:B01----:R-:W-:Y:S05]  /*f5d0*/  ENDCOLLECTIVE ;  /* 0x000000000000791b */ /* 0x003fea0003800000 */
.L_x_1293:
[----:B------:R-:W-:Y:S02]  /*f5e0*/  IMAD.MOV.U32 R59, RZ, RZ, R39 ;  /* 0x000000ffff3b7224 */ /* 0x000fe400078e0027 */
[----:B------:R-:W-:-:S07]  /*f5f0*/  IMAD.MOV.U32 R71, RZ, RZ, R64 ;  /* 0x000000ffff477224 */ /* 0x000fce00078e0040 */
[----:B------:R-:W-:Y:S05]  /*f600*/  WARPSYNC.COLLECTIVE R62, `(.L_x_1294) ;  /* 0x000000003e087348 */ /* 0x000fea0003c00000 */
[----:B------:R0:W1:Y:S02]  /*f610*/  SHFL.DOWN P3, R64, R59, R58, R63 ;  /* 0x0800003a3b407389 */ /* 0x000064000006003f */
[----:B01----:R-:W-:Y:S05]  /*f620*/  ENDCOLLECTIVE ;  /* 0x000000000000791b */ /* 0x003fea0003800000 */
.L_x_1294:
[----:B------:R-:W-:Y:S05]  /*f630*/  BRA `(.L_x_1295) ;  /* 0xffffff5c00607947 */ /* 0x000fea000383ffff */
.L_x_993:
[----:B------:R-:W-:Y:S01]  /*f640*/  BSSY B0, `(.L_x_1296) ;  /* 0x0000006000007945 */ /* 0x000fe20003800000 */
[----:B------:R-:W-:Y:S01]  /*f650*/  PLOP3.LUT P3, PT, P0, PT, PT, 0x80, 0x8 ;  /* 0x000000000008781c */ /* 0x000fe2000076f070 */
[----:B------:R-:W-:-:S12]  /*f660*/  IMAD.MOV.U32 R62, RZ, RZ, -0x1 ;  /* 0xffffffffff3e7424 */ /* 0x000fd800078e00ff */
[----:B-123--:R-:W-:Y:S05]  /*f670*/  WARPSYNC.COLLECTIVE R62, `(.L_x_1297) ;  /* 0x000000003e087348 */ /* 0x00efea0003c00000 */
[----:B------:R-:W-:Y:S01]  /*f680*/  VOTE.ALL P3, P3 ;  /* 0x0000000000ff7806 */ /* 0x000fe20001860000 */
[----:B-123--:R-:W-:-:S12]  /*f690*/  ENDCOLLECTIVE ;  /* 0x000000000000791b */ /* 0x00efd80003800000 */
.L_x_1297:
[----:B------:R-:W-:Y:S05]  /*f6a0*/  BSYNC B0 ;  /* 0x0000000000007941 */ /* 0x000fea0003800000 */
.L_x_1296:
[----:B------:R-:W-:Y:S01]  /*f6b0*/  PLOP3.LUT P0, PT, P3, PT, PT, 0x80, 0x8 ;  /* 0x000000000008781c */ /* 0x000fe20001f0f070 */
[----:B------:R-:W-:-:S12]  /*f6c0*/  BRA `(.L_x_1298) ;  /* 0xffffff5c00b87947 */ /* 0x000fd8000383ffff */
.L_x_1033:
[----:B------:R-:W-:Y:S01]  /*f6d0*/  BSSY B0, `(.L_x_1299) ;  /* 0x0000006000007945 */ /* 0x000fe20003800000 */
[----:B------:R-:W-:Y:S01]  /*f6e0*/  PLOP3.LUT P3, PT, P3, PT, PT, 0x8, 0x80 ;  /* 0x000000000080781c */ /* 0x000fe20001f6e170 */
[----:B------:R-:W-:-:S12]  /*f6f0*/  IMAD.MOV.U32 R62, RZ, RZ, -0x1 ;  /* 0xffffffffff3e7424 */ /* 0x000fd800078e00ff */
[----:B0-----:R-:W-:Y:S05]  /*f700*/  WARPSYNC.COLLECTIVE R62, `(.L_x_1300) ;  /* 0x000000003e087348 */ /* 0x001fea0003c00000 */
[----:B------:R-:W-:Y:S01]  /*f710*/  VOTE.ANY P3, P3 ;  /* 0x0000000000ff7806 */ /* 0x000fe20001860100 */
[----:B0-----:R-:W-:-:S12]  /*f720*/  ENDCOLLECTIVE ;  /* 0x000000000000791b */ /* 0x001fd80003800000 */
.L_x_1300:
[----:B------:R-:W-:Y:S05]  /*f730*/  BSYNC B0 ;  /* 0x0000000000007941 */ /* 0x000fea0003800000 */
.L_x_1299:
[----:B------:R-:W-:Y:S05]  /*f740*/  BRA `(.L_x_1301) ;  /* 0xffffffa800ec7947 */ /* 0x000fea000383ffff */
.L_x_1038:
[----:B------:R-:W1:Y:S01]  /*f750*/  S2R R25, SR_GEMASK ;  /* 0x0000000000197919 */ /* 0x000e620000003c00 */
[----:B------:R-:W-:Y:S01]  /*f760*/  BSSY B0, `(.L_x_1302) ;  /* 0x0000006000007945 */ /* 0x000fe20003800000 */
[----:B------:R-:W-:Y:S01]  /*f770*/  PLOP3.LUT P3, PT, P3, PT, PT, 0x8, 0x80 ;  /* 0x000000000080781c */ /* 0x000fe20001f6e170 */
[----:B------:R-:W-:-:S12]  /*f780*/  IMAD.MOV.U32 R62, RZ, RZ, -0x1 ;  /* 0xffffffffff3e7424 */ /* 0x000fd800078e00ff */
[----:B01---5:R-:W-:Y:S05]  /*f790*/  WARPSYNC.COLLECTIVE R62, `(.L_x_1303) ;  /* 0x000000003e087348 */ /* 0x023fea0003c00000 */
[----:B------:R-:W-:Y:S01]  /*f7a0*/  VOTE.ANY R62, PT, P3 ;  /* 0x00000000003e7806 */ /* 0x000fe200018e0100 */
[----:B01---5:R-:W-:Y:S06]  /*f7b0*/  ENDCOLLECTIVE ;  /* 0x000000000000791b */ /* 0x023fec0003800000 */
.L_x_1303:
[----:B------:R-:W-:Y:S05]  /*f7c0*/  BSYNC B0 ;  /* 0x0000000000007941 */ /* 0x000fea0003800000 */
.L_x_1302:
[----:B------:R-:W-:Y:S01]  /*f7d0*/  LOP3.LUT R25, R62, 0x80000000, R25, 0xec, !PT ;  /* 0x800000003e197812 */ /* 0x000fe200078eec19 */
[----:B------:R-:W-:Y:S02]  /*f7e0*/  IMAD.MOV.U32 R59, RZ, RZ, R46 ;  /* 0x000000ffff3b7224 */ /* 0x000fe400078e002e */
[----:B------:R-:W-:Y:S02]  /*f7f0*/  IMAD.MOV.U32 R58, RZ, RZ, 0x1 ;  /* 0x00000001ff3a7424 */ /* 0x000fe400078e00ff */
[----:B------:R-:W-:Y:S02]  /*f800*/  VIADD R24, R25, 0xffffffff ;  /* 0xffffffff19187836 */ /* 0x000fe40000000000 */
[----:B------:R-:W-:-:S03]  /*f810*/  IMAD.MOV.U32 R62, RZ, RZ, -0x1 ;  /* 0xffffffffff3e7424 */ /* 0x000fc600078e00ff */
[----:B------:R-:W-:-:S04]  /*f820*/  LOP3.LUT R24, R25, R24, RZ, 0xc, !PT ;  /* 0x0000001819187212 */ /* 0x000fc800078e0cff */
[----:B------:R0:W1:Y:S03]  /*f830*/  POPC R63, R24 ;  /* 0x00000018003f7309 */ /* 0x0000660000000000 */
[----:B01----:R-:W-:Y:S05]  /*f840*/  WARPSYNC.COLLECTIVE R62, `(.L_x_1304) ;  /* 0x000000003e087348 */ /* 0x003fea0003c00000 */
[----:B-1----:R1:W2:Y:S02]  /*f850*/  SHFL.DOWN P3, R64, R59, R58, R63 ;  /* 0x0800003a3b407389 */ /* 0x0022a4000006003f */
[----:B012---:R-:W-:Y:S05]  /*f860*/  ENDCOLLECTIVE ;  /* 0x000000000000791b */ /* 0x007fea0003800000 */
.L_x_1304:
[----:B------:R-:W-:Y:S02]  /*f870*/  IMAD.MOV.U32 R59, RZ, RZ, R47 ;  /* 0x000000ffff3b7224 */ /* 0x000fe400078e002f */
[----:B------:R-:W-:-:S07]  /*f880*/  IMAD.MOV.U32 R27, RZ, RZ, R64 ;  /* 0x000000ffff1b7224 */ /* 0x000fce00078e0040 */
[----:B------:R-:W-:Y:S05]  /*f890*/  WARPSYNC.COLLECTIVE R62, `(.L_x_1305) ;  /* 0x000000003e087348 */ /* 0x000fea0003c00000 */
[----:B------:R0:W1:Y:S02]  /*f8a0*/  SHFL.DOWN P3, R64, R59, R58, R63 ;  /* 0x0800003a3b407389 */ /* 0x000064000006003f */
[----:B01----:R-:W-:Y:S05]  /*f8b0*/  ENDCOLLECTIVE ;  /* 0x000000000000791b */ /* 0x003fea0003800000 */
.L_x_1305:
[----:B------:R-:W-:Y:S01]  /*f8c0*/  IMAD.MOV.U32 R24, RZ, RZ, R64 ;  /* 0x000000ffff187224 */ /* 0x000fe200078e0040 */
[----:B------:R-:W-:Y:S06]  /*f8d0*/  BRA `(.L_x_1306) ;  /* 0xffffffac00607947 */ /* 0x000fec000383ffff */
.L_x_1039:
[----:B------:R-:W-:Y:S01]  /*f8e0*/  BSSY B0, `(.L_x_1307) ;  /* 0x0000007000007945 */ /* 0x000fe20003800000 */
[----:B------:R-:W-:Y:S02]  /*f8f0*/  IMAD.MOV.U32 R59, RZ, RZ, R48 ;  /* 0x000000ffff3b7224 */ /* 0x000fe400078e0030 */
[----:B------:R-:W-:Y:S02]  /*f900*/  IMAD.MOV.U32 R58, RZ, RZ, 0x1 ;  /* 0x00000001ff3a7424 */ /* 0x000fe400078e00ff */
[----:B------:R-:W-:-:S07]  /*f910*/  IMAD.MOV.U32 R62, RZ, RZ, -0x1 ;  /* 0xffffffffff3e7424 */ /* 0x000fce00078e00ff */
[----:B0123-5:R-:W-:Y:S05]  /*f920*/  WARPSYNC.COLLECTIVE R62, `(.L_x_1308) ;  /* 0x000000003e087348 */ /* 0x02ffea0003c00000 */
[----:B------:R4:W0:Y:S02]  /*f930*/  SHFL.DOWN P3, R64, R59, R58, R63 ;  /* 0x0800003a3b407389 */ /* 0x000824000006003f */
[----:B012345:R-:W-:Y:S05]  /*f940*/  ENDCOLLECTIVE ;  /* 0x000000000000791b */ /* 0x03ffea0003800000 */
.L_x_1308:
[----:B------:R-:W-:Y:S05]  /*f950*/  BSYNC B0 ;  /* 0x0000000000007941 */ /* 0x000fea0003800000 */
.L_x_1307:
[----:B------:R-:W-:Y:S05]  /*f960*/  BRA `(.L_x_1309) ;  /* 0xffffffac00447947 */ /* 0x000fea000383ffff */
.L_x_1040:
[----:B------:R-:W-:Y:S01]  /*f970*/  BSSY B0, `(.L_x_1310) ;  /* 0x0000007000007945 */ /* 0x000fe20003800000 */
[----:B------:R-:W-:Y:S02]  /*f980*/  IMAD.MOV.U32 R59, RZ, RZ, R49 ;  /* 0x000000ffff3b7224 */ /* 0x000fe400078e0031 */
[----:B------:R-:W-:Y:S02]  /*f990*/  IMAD.MOV.U32 R58, RZ, RZ, 0x1 ;  /* 0x00000001ff3a7424 */ /* 0x000fe400078e00ff */
[----:B------:R-:W-:-:S07]  /*f9a0*/  IMAD.MOV.U32 R62, RZ, RZ, -0x1 ;  /* 0xffffffffff3e7424 */ /* 0x000fce00078e00ff */
[----:B0123-5:R-:W-:Y:S05]  /*f9b0*/  WARPSYNC.COLLECTIVE R62, `(.L_x_1311) ;  /* 0x000000003e087348 */ /* 0x02ffea0003c00000 */
[----:B------:R4:W0:Y:S02]  /*f9c0*/  SHFL.DOWN P3, R64, R59, R58, R63 ;  /* 0x0800003a3b407389 */ /* 0x000824000006003f */
[----:B012345:R-:W-:Y:S05]  /*f9d0*/  ENDCOLLECTIVE ;  /* 0x000000000000791b */ /* 0x03ffea0003800000 */
.L_x_1311:
[----:B------:R-:W-:Y:S05]  /*f9e0*/  BSYNC B0 ;  /* 0x0000000000007941 */ /* 0x000fea0003800000 */
.L_x_1310:
[----:B------:R-:W-:Y:S05]  /*f9f0*/  BRA `(.L_x_1312) ;  /* 0xffffffac00287947 */ /* 0x000fea000383ffff */
.L_x_1041:
[----:B------:R-:W-:Y:S01]  /*fa00*/  BSSY B0, `(.L_x_1313) ;  /* 0x0000007000007945 */ /* 0x000fe20003800000 */
[----:B-----5:R-:W-:Y:S02]  /*fa10*/  IMAD.MOV.U32 R59, RZ, RZ, R20 ;  /* 0x000000ffff3b7224 */ /* 0x020fe400078e0014 */
[----:B------:R-:W-:Y:S02]  /*fa20*/  IMAD.MOV.U32 R58, RZ, RZ, 0x1 ;  /* 0x00000001ff3a7424 */ /* 0x000fe400078e00ff */
[----:B------:R-:W-:-:S07]  /*fa30*/  IMAD.MOV.U32 R62, RZ, RZ, -0x1 ;  /* 0xffffffffff3e7424 */ /* 0x000fce00078e00ff */
[----:B0123--:R-:W-:Y:S05]  /*fa40*/  WARPSYNC.COLLECTIVE R62, `(.L_x_1314) ;  /* 0x000000003e087348 */ /* 0x00ffea0003c00000 */
[----:B------:R4:W0:Y:S02]  /*fa50*/  SHFL.DOWN P3, R64, R59, R58, R63 ;  /* 0x0800003a3b407389 */ /* 0x000824000006003f */
[----:B01234-:R-:W-:Y:S05]  /*fa60*/  ENDCOLLECTIVE ;  /* 0x000000000000791b */ /* 0x01ffea0003800000 */
.L_x_1314:
[----:B------:R-:W-:Y:S05]  /*fa70*/  BSYNC B0 ;  /* 0x0000000000007941 */ /* 0x000fea0003800000 */
.L_x_1313:
[----:B------:R-:W-:Y:S02]  /*fa80*/  IMAD.MOV.U32 R59, RZ, RZ, R21 ;  /* 0x000000ffff3b7224 */ /* 0x000fe400078e0015 */
[----:B------:R-:W-:Y:S02]  /*fa90*/  IMAD.MOV.U32 R58, RZ, RZ, 0x1 ;  /* 0x00000001ff3a7424 */ /* 0x000fe400078e00ff */
[----:B------:R-:W-:Y:S02]  /*faa0*/  IMAD.MOV.U32 R62, RZ, RZ, -0x1 ;  /* 0xffffffffff3e7424 */ /* 0x000fe400078e00ff */
[----:B------:R-:W-:-:S07]  /*fab0*/  IMAD.MOV.U32 R26, RZ, RZ, R64 ;  /* 0x000000ffff1a7224 */ /* 0x000fce00078e0040 */
[----:B------:R-:W-:Y:S05]  /*fac0*/  WARPSYNC.COLLECTIVE R62, `(.L_x_1315) ;  /* 0x000000003e087348 */ /* 0x000fea0003c00000 */
[----:B------:R0:W1:Y:S02]  /*fad0*/  SHFL.DOWN P3, R64, R59, R58, R63 ;  /* 0x0800003a3b407389 */ /* 0x000064000006003f */
[----:B01----:R-:W-:Y:S05]  /*fae0*/  ENDCOLLECTIVE ;  /* 0x000000000000791b */ /* 0x003fea0003800000 */
.L_x_1315:
[----:B------:R-:W-:Y:S02]  /*faf0*/  IMAD.MOV.U32 R59, RZ, RZ, R22 ;  /* 0x000000ffff3b7224 */ /* 0x000fe400078e0016 */
[----:B------:R-:W-:-:S07]  /*fb00*/  IMAD.MOV.U32 R25, RZ, RZ, R64 ;  /* 0x000000ffff197224 */ /* 0x000fce00078e0040 */
[----:B------:R-:W-:Y:S05]  /*fb10*/  WARPSYNC.COLLECTIVE R62, `(.L_x_1316) ;  /* 0x000000003e087348 */ /* 0x000fea0003c00000 */
[----:B------:R0:W1:Y:S02]  /*fb20*/  SHFL.DOWN P3, R64, R59, R58, R63 ;  /* 0x0800003a3b407389 */ /* 0x000064000006003f */
[----:B01----:R-:W-:Y:S05]  /*fb30*/  ENDCOLLECTIVE ;  /* 0x000000000000791b */ /* 0x003fea0003800000 */
.L_x_1316:
[----:B------:R-:W-:Y:S02]  /*fb40*/  IMAD.MOV.U32 R59, RZ, RZ, R23 ;  /* 0x000000ffff3b7224 */ /* 0x000fe400078e0017 */
[----:B------:R-:W-:-:S07]  /*fb50*/  IMAD.MOV.U32 R29, RZ, RZ, R64 ;  /* 0x000000ffff1d7224 */ /* 0x000fce00078e0040 */
[----:B------:R-:W-:Y:S05]  /*fb60*/  WARPSYNC.COLLECTIVE R62, `(.L_x_1317) ;  /* 0x000000003e087348 */ /* 0x000fea0003c00000 */
[----:B------:R0:W1:Y:S02]  /*fb70*/  SHFL.DOWN P3, R64, R59, R58, R63 ;  /* 0x0800003a3b407389 */ /* 0x000064000006003f */
[----:B01----:R-:W-:Y:S05]  /*fb80*/  ENDCOLLECTIVE ;  /* 0x000000000000791b */ /* 0x003fea0003800000 */
.L_x_1317:
[----:B------:R-:W-:Y:S05]  /*fb90*/  BRA `(.L_x_1318) ;  /* 0xffffffa800d87947 */ /* 0x000fea000383ffff */
.L_x_1044:
[----:B------:R-:W-:Y:S01]  /*fba0*/  BSSY B0, `(.L_x_1319) ;  /* 0x0000007000007945 */ /* 0x000fe20003800000 */
[----:B------:R-:W-:Y:S02]  /*fbb0*/  IMAD.MOV.U32 R59, RZ, RZ, R46 ;  /* 0x000000ffff3b7224 */ /* 0x000fe400078e002e */
[----:B------:R-:W-:Y:S02]  /*fbc0*/  IMAD.MOV.U32 R58, RZ, RZ, 0x2 ;  /* 0x00000002ff3a7424 */ /* 0x000fe400078e00ff */
[----:B------:R-:W-:-:S07]  /*fbd0*/  IMAD.MOV.U32 R62, RZ, RZ, -0x1 ;  /* 0xffffffffff3e7424 */ /* 0x000fce00078e00ff */
[----:B01234-:R-:W-:Y:S05]  /*fbe0*/  WARPSYNC.COLLECTIVE R62, `(.L_x_1320) ;  /* 0x000000003e087348 */ /* 0x01ffea0003c00000 */
[----:B0-----:R0:W0:Y:S02]  /*fbf0*/  SHFL.DOWN P3, R64, R59, R58, R63 ;  /* 0x0800003a3b407389 */ /* 0x001024000006003f */
[----:B01234-:R-:W-:Y:S05]  /*fc00*/  ENDCOLLECTIVE ;  /* 0x000000000000791b */ /* 0x01ffea0003800000 */
.L_x_1320:
[----:B------:R-:W-:Y:S05]  /*fc10*/  BSYNC B0 ;  /* 0x0000000000007941 */ /* 0x000fea0003800000 */
.L_x_1319:
[----:B------:R-:W-:Y:S02]  /*fc20*/  IMAD.MOV.U32 R59, RZ, RZ, R47 ;  /* 0x000000ffff3b7224 */ /* 0x000fe400078e002f */
[----:B------:R-:W-:Y:S02]  /*fc30*/  IMAD.MOV.U32 R58, RZ, RZ, 0x2 ;  /* 0x00000002ff3a7424 */ /* 0x000fe400078e00ff */
[----:B------:R-:W-:Y:S02]  /*fc40*/  IMAD.MOV.U32 R62, RZ, RZ, -0x1 ;  /* 0xffffffffff3e7424 */ /* 0x000fe400078e00ff */
[----:B------:R-:W-:-:S07]  /*fc50*/  IMAD.MOV.U32 R25, RZ, RZ, R64 ;  /* 0x000000ffff197224 */ /* 0x000fce00078e0040 */
[----:B------:R-:W-:Y:S05]  /*fc60*/  WARPSYNC.COLLECTIVE R62, `(.L_x_1321) ;  /* 0x000000003e087348 */ /* 0x000fea0003c00000 */
[----:B------:R0:W1:Y:S02]  /*fc70*/  SHFL.DOWN P3, R64, R59, R58, R63 ;  /* 0x0800003a3b407389 */ /* 0x000064000006003f */
[----:B01----:R-:W-:Y:S05]  /*fc80*/  ENDCOLLECTIVE ;  /* 0x000000000000791b */ /* 0x003fea0003800000 */
.L_x_1321:
[----:B------:R-:W-:Y:S01]  /*fc90*/  IMAD.MOV.U32 R24, RZ, RZ, R64 ;  /* 0x000000ffff187224 */ /* 0x000fe200078e0040 */
[----:B------:R-:W-:Y:S06]  /*fca0*/  BRA `(.L_x_1322) ;  /* 0xffffffa800d87947 */ /* 0x000fec000383ffff */
.L_x_1045:
[----:B------:R-:W-:Y:S01]  /*fcb0*/  BSSY B0, `(.L_x_1323) ;  /* 0x0000007000007945 */ /* 0x000fe20003800000 */
[----:B------:R-:W-:Y:S02]  /*fcc0*/  IMAD.MOV.U32 R59, RZ, RZ, R48 ;  /* 0x000000ffff3b7224 */ /* 0x000fe400078e0030 */
[----:B------:R-:W-:Y:S02]  /*fcd0*/  IMAD.MOV.U32 R58, RZ, RZ, 0x2 ;  /* 0x00000002ff3a7424 */ /* 0x000fe400078e00ff */
[----:B------:R-:W-:-:S07]  /*fce0*/  IMAD.MOV.U32 R62, RZ, RZ, -0x1 ;  /* 0xffffffffff3e7424 */ /* 0x000fce00078e00ff */
[----:B01234-:R-:W-:Y:S05]  /*fcf0*/  WARPSYNC.COLLECTIVE R62, `(.L_x_1324) ;  /* 0x000000003e087348 */ /* 0x01ffea0003c00000 */
[----:B------:R0:W0:Y:S02]  /*fd00*/  SHFL.DOWN P3, R64, R59, R58, R63 ;  /* 0x0800003a3b407389 */ /* 0x000024000006003f */
[----:B01234-:R-:W-:Y:S05]  /*fd10*/  ENDCOLLECTIVE ;  /* 0x000000000000791b */ /* 0x01ffea0003800000 */
.L_x_1324:
[----:B------:R-:W-:Y:S05]  /*fd20*/  BSYNC B0 ;  /* 0x0000000000007941 */ /* 0x000fea0003800000 */
.L_x_1323:
[----:B------:R-:W-:Y:S05]  /*fd30*/  BRA `(.L_x_1325) ;  /* 0xffffffa800bc7947 */ /* 0x000fea000383ffff */
.L_x_1046:
[----:B------:R-:W-:Y:S01]  /*fd40*/  BSSY B0, `(.L_x_1326) ;  /* 0x0000007000007945 */ /* 0x000fe20003800000 */
[----:B------:R-:W-:Y:S02]  /*fd50*/  IMAD.MOV.U32 R59, RZ, RZ, R49 ;  /* 0x000000ffff3b7224 */ /* 0x000fe400078e0031 */
[----:B------:R-:W-:Y:S02]  /*fd60*/  IMAD.MOV.U32 R58, RZ, RZ, 0x2 ;  /* 0x00000002ff3a7424 */ /* 0x000fe400078e00ff */
[----:B------:R-:W-:-:S07]  /*fd70*/  IMAD.MOV.U32 R62, RZ, RZ, -0x1 ;  /* 0xffffffffff3e7424 */ /* 0x000fce00078e00ff */
[----:B01234-:R-:W-:Y:S05]  /*fd80*/  WARPSYNC.COLLECTIVE R62, `(.L_x_1327) ;  /* 0x000000003e087348 */ /* 0x01ffea0003c00000 */
[----:B------:R0:W0:Y:S02]  /*fd90*/  SHFL.DOWN P3, R64, R59, R58, R63 ;  /* 0x0800003a3b407389 */ /* 0x000024000006003f */
[----:B01234-:R-:W-:Y:S05]  /*fda0*/  ENDCOLLECTIVE ;  /* 0x000000000000791b */ /* 0x01ffea0003800000 */
.L_x_1327:
[----:B------:R-:W-:Y:S05]  /*fdb0*/  BSYNC B0 ;  /* 0x0000000000007941 */ /* 0x000fea0003800000 */
.L_x_1326:
[----:B------:R-:W-:Y:S05]  /*fdc0*/  BRA `(.L_x_1328) ;  /* 0xffffffa800a07947 */ /* 0x000fea000383ffff */
.L_x_1047:
[----:B------:R-:W-:Y:S01]  /*fdd0*/  BSSY B0, `(.L_x_1329) ;  /* 0x0000007000007945 */ /* 0x000fe20003800000 */
[----:B------:R-:W-:Y:S02]  /*fde0*/  IMAD.MOV.U32 R59, RZ, RZ, R20 ;  /* 0x000000ffff3b7224 */ /* 0x000fe400078e0014 */
[----:B------:R-:W-:Y:S02]  /*fdf0*/  IMAD.MOV.U32 R58, RZ, RZ, 0x2 ;  /* 0x00000002ff3a7424 */ /* 0x000fe400078e00ff */
[----:B------:R-:W-:-:S07]  /*fe00*/  IMAD.MOV.U32 R62, RZ, RZ, -0x1 ;  /* 0xffffffffff3e7424 */ /* 0x000fce00078e00ff */
[----:B01234-:R-:W-:Y:S05]  /*fe10*/  WARPSYNC.COLLECTIVE R62, `(.L_x_1330) ;  /* 0x000000003e087348 */ /* 0x01ffea0003c00000 */
[----:B------:R0:W0:Y:S02]  /*fe20*/  SHFL.DOWN P3, R64, R59, R58, R63 ;  /* 0x0800003a3b407389 */ /* 0x000024000006003f */
[----:B01234-:R-:W-:Y:S05]  /*fe30*/  ENDCOLLECTIVE ;  /* 0x000000000000791b */ /* 0x01ffea0003800000 */
.L_x_1330:
[----:B------:R-:W-:Y:S05]  /*fe40*/  BSYNC B0 ;  /* 0x0000000000007941 */ /* 0x000fea0003800000 */
.L_x_1329:
[----:B------:R-:W-:Y:S02]  /*fe50*/  IMAD.MOV.U32 R59, RZ, RZ, R21 ;  /* 0x000000ffff3b7224 */ /* 0x000fe400078e0015 */
[----:B------:R-:W-:Y:S02]  /*fe60*/  IMAD.MOV.U32 R58, RZ, RZ, 0x2 ;  /* 0x00000002ff3a7424 */ /* 0x000fe400078e00ff */
[----:B------:R-:W-:Y:S02]  /*fe70*/  IMAD.MOV.U32 R62, RZ, RZ, -0x1 ;  /* 0xffffffffff3e7424 */ /* 0x000fe400078e00ff */
[----:B------:R-:W-:-:S07]  /*fe80*/  IMAD.MOV.U32 R26, RZ, RZ, R64 ;  /* 0x000000ffff1a7224 */ /* 0x000fce00078e0040 */
[----:B------:R-:W-:Y:S05]  /*fe90*/  WARPSYNC.COLLECTIVE R62, `(.L_x_1331) ;  /* 0x000000003e087348 */ /* 0x000fea0003c00000 */
[----:B------:R0:W1:Y:S02]  /*fea0*/  SHFL.DOWN P3, R64, R59, R58, R63 ;  /* 0x0800003a3b407389 */ /* 0x000064000006003f */
[----:B01----:R-:W-:Y:S05]  /*feb0*/  ENDCOLLECTIVE ;  /* 0x000000000000791b */ /* 0x003fea0003800000 */
.L_x_1331:
[----:B------:R-:W-:Y:S02]  /*fec0*/  IMAD.MOV.U32 R59, RZ, RZ, R22 ;  /* 0x000000ffff3b7224 */ /* 0x000fe400078e0016 */
[----:B------:R-:W-:-:S07]  /*fed0*/  IMAD.MOV.U32 R27, RZ, RZ, R64 ;  /* 0x000000ffff1b7224 */ /* 0x000fce00078e0040 */
[----:B------:R-:W-:Y:S05]  /*fee0*/  WARPSYNC.COLLECTIVE R62, `(.L_x_1332) ;  /* 0x000000003e087348 */ /* 0x000fea0003c00000 */
[----:B------:R0:W1:Y:S02]  /*fef0*/  SHFL.DOWN P3, R64, R59, R58, R63 ;  /* 0x0800003a3b407389 */ /* 0x000064000006003f */
[----:B01----:R-:W-:Y:S05]  /*ff00*/  ENDCOLLECTIVE ;  /* 0x000000000000791b */ /* 0x003fea0003800000 */
.L_x_1332:
[----:B------:R-:W-:Y:S02]  /*ff10*/  IMAD.MOV.U32 R59, RZ, RZ, R23 ;  /* 0x000000ffff3b7224 */ /* 0x000fe400078e0017 */
[----:B------:R-:W-:-:S07]  /*ff20*/  IMAD.MOV.U32 R40, RZ, RZ, R64 ;  /* 0x000000ffff287224 */ /* 0x000fce00078e0040 */
[----:B------:R-:W-:Y:S05]  /*ff30*/  WARPSYNC.COLLECTIVE R62, `(.L_x_1333) ;  /* 0x000000003e087348 */ /* 0x000fea0003c00000 */
[----:B------:R0:W1:Y:S02]  /*ff40*/  SHFL.DOWN P3, R64, R59, R58, R63 ;  /* 0x0800003a3b407389 */ /* 0x000064000006003f */
[----:B01----:R-:W-:Y:S05]  /*ff50*/  ENDCOLLECTIVE ;  /* 0x000000000000791b */ /* 0x003fea0003800000 */
.L_x_1333:
[----:B------:R-:W-:Y:S05]  /*ff60*/  BRA `(.L_x_1334) ;  /* 0xffffffa800507947 */ /* 0x000fea000383ffff */
.L_x_1050:
[----:B------:R-:W-:Y:S01]  /*ff70*/  BSSY B0, `(.L_x_1335) ;  /* 0x0000007000007945 */ /* 0x000fe20003800000 */
[----:B------:R-:W-:Y:S02]  /*ff80*/  IMAD.MOV.U32 R59, RZ, RZ, R46 ;  /* 0x000000ffff3b7224 */ /* 0x000fe400078e002e */
[----:B------:R-:W-:Y:S02]  /*ff90*/  IMAD.MOV.U32 R58, RZ, RZ, 0x4 ;  /* 0x00000004ff3a7424 */ /* 0x000fe400078e00ff */
[----:B------:R-:W-:-:S07]  /*ffa0*/  IMAD.MOV.U32 R62, RZ, RZ, -0x1 ;  /* 0xffffffffff3e7424 */ /* 0x000fce00078e00ff */
[----:B01234-:R-:W-:Y:S05]  /*ffb0*/  WARPSYNC.COLLECTIVE R62, `(.L_x_1336) ;  /* 0x000000003e087348 */ /* 0x01ffea0003c00000 */
[----:B0-----:R0:W0:Y:S02]  /*ffc0*/  SHFL.DOWN P3, R64, R59, R58, R63 ;  /* 0x0800003a3b407389 */ /* 0x001024000006003f */
[----:B01234-:R-:W-:Y:S05]  /*ffd0*/  ENDCOLLECTIVE ;  /* 0x000000000000791b */ /* 0x01ffea0003800000 */
.L_x_1336:
[----:B------:R-:W-:Y:S05]  /*ffe0*/  BSYNC B0 ;  /* 0x0000000000007941 */ /* 0x000fea0003800000 */
.L_x_1335:
[----:B------:R-:W-:Y:S02]  /*fff0*/  IMAD.MOV.U32 R59, RZ, RZ, R47 ;  /* 0x000000ffff3b7224 */ /* 0x000fe400078e002f */
[----:B------:R-:W-:Y:S02]  /*10000*/  IMAD.MOV.U32 R58, RZ, RZ, 0x4 ;  /* 0x00000004ff3a7424 */ /* 0x000fe400078e00ff */
[----:B------:R-:W-:Y:S02]  /*10010*/  IMAD.MOV.U32 R62, RZ, RZ, -0x1 ;  /* 0xffffffffff3e7424 */ /* 0x000fe400078e00ff */
[----:B------:R-:W-:-:S07]  /*10020*/  IMAD.MOV.U32 R25, RZ, RZ, R64 ;  /* 0x000000ffff197224 */ /* 0x000fce00078e0040 */
[----:B------:R-:W-:Y:S05]  /*10030*/  WARPSYNC.COLLECTIVE R62, `(.L_x_1337) ;  /* 0x000000003e087348 */ /* 0x000fea0003c00000 */
[----:B------:R0:W1:Y:S02]  /*10040*/  SHFL.DOWN P3, R64, R59, R58, R63 ;  /* 0x0800003a3b407389 */ /* 0x000064000006003f */
[----:B01----:R-:W-:Y:S05]  /*10050*/  ENDCOLLECTIVE ;  /* 0x000000000000791b */ /* 0x003fea0003800000 */
.L_x_1337:
[----:B------:R-:W-:Y:S01]  /*10060*/  IMAD.MOV.U32 R24, RZ, RZ, R64 ;  /* 0x000000ffff187224 */ /* 0x000fe200078e0040 */
[----:B------:R-:W-:Y:S06]  /*10070*/  BRA `(.L_x_1338) ;  /* 0xffffffa800587947 */ /* 0x000fec000383ffff */
.L_x_1051:
[----:B------:R-:W-:Y:S01]  /*10080*/  BSSY B0, `(.L_x_1339) ;  /* 0x0000007000007945 */ /* 0x000fe20003800000 */
[----:B------:R-:W-:Y:S02]  /*10090*/  IMAD.MOV.U32 R59, RZ, RZ, R48 ;  /* 0x000000ffff3b7224 */ /* 0x000fe400078e0030 */
[----:B------:R-:W-:Y:S02]  /*100a0*/  IMAD.MOV.U32 R58, RZ, RZ, 0x4 ;  /* 0x00000004ff3a7424 */ /* 0x000fe400078e00ff */
[----:B------:R-:W-:-:S07]  /*100b0*/  IMAD.MOV.U32 R62, RZ, RZ, -0x1 ;  /* 0xffffffffff3e7424 */ /* 0x000fce00078e00ff */
[----:B01234-:R-:W-:Y:S05]  /*100c0*/  WARPSYNC.COLLECTIVE R62, `(.L_x_1340) ;  /* 0x000000003e087348 */ /* 0x01ffea0003c00000 */
[----:B------:R0:W0:Y:S02]  /*100d0*/  SHFL.DOWN P3, R64, R59, R58, R63 ;  /* 0x0800003a3b407389 */ /* 0x000024000006003f */
[----:B01234-:R-:W-:Y:S05]  /*100e0*/  ENDCOLLECTIVE ;  /* 0x000000000000791b */ /* 0x01ffea0003800000 */
.L_x_1340:
[----:B------:R-:W-:Y:S05]  /*100f0*/  BSYNC B0 ;  /* 0x0000000000007941 */ /* 0x000fea0003800000 */
.L_x_1339:
[----:B------:R-:W-:Y:S05]  /*10100*/  BRA `(.L_x_1341) ;  /* 0xffffffa8003c7947 */ /* 0x000fea000383ffff */
.L_x_1052:
[----:B------:R-:W-:Y:S01]  /*10110*/  BSSY B0, `(.L_x_1342) ;  /* 0x0000007000007945 */ /* 0x000fe20003800000 */
[----:B------:R-:W-:Y:S02]  /*10120*/  IMAD.MOV.U32 R59, RZ, RZ, R49 ;  /* 0x000000ffff3b7224 */ /* 0x000fe400078e0031 */
[----:B------:R-:W-:Y:S02]  /*10130*/  IMAD.MOV.U32 R58, RZ, RZ, 0x4 ;  /* 0x00000004ff3a7424 */ /* 0x000fe400078e00ff */
[----:B------:R-:W-:-:S07]  /*10140*/  IMAD.MOV.U32 R62, RZ, RZ, -0x1 ;  /* 0xffffffffff3e7424 */ /* 0x000fce00078e00ff */
[----:B01234-:R-:W-:Y:S05]  /*10150*/  WARPSYNC.COLLECTIVE R62, `(.L_x_1343) ;  /* 0x000000003e087348 */ /* 0x01ffea0003c00000 */
[----:B------:R0:W0:Y:S02]  /*10160*/  SHFL.DOWN P3, R64, R59, R58, R63 ;  /* 0x0800003a3b407389 */ /* 0x000024000006003f */
[----:B01234-:R-:W-:Y:S05]  /*10170*/  ENDCOLLECTIVE ;  /* 0x000000000000791b */ /* 0x01ffea0003800000 */
.L_x_1343:
[----:B------:R-:W-:Y:S05]  /*10180*/  BSYNC B0 ;  /* 0x0000000000007941 */ /* 0x000fea0003800000 */
.L_x_1342:
[----:B------:R-:W-:Y:S05]  /*10190*/  BRA `(.L_x_1344) ;  /* 0xffffffa800207947 */ /* 0x000fea000383ffff */
.L_x_1053:
[----:B------:R-:W-:Y:S01]  /*101a0*/  BSSY B0, `(.L_x_1345) ;  /* 0x0000007000007945 */ /* 0x000fe20003800000 */
[----:B------:R-:W-:Y:S02]  /*101b0*/  IMAD.MOV.U32 R59, RZ, RZ, R20 ;  /* 0x000000ffff3b7224 */ /* 0x000fe400078e0014 */
[----:B------:R-:W-:Y:S02]  /*101c0*/  IMAD.MOV.U32 R58, RZ, RZ, 0x4 ;  /* 0x00000004ff3a7424 */ /* 0x000fe400078e00ff */
[----:B------:R-:W-:-:S07]  /*101d0*/  IMAD.MOV.U32 R62, RZ, RZ, -0x1 ;  /* 0xffffffffff3e7424 */ /* 0x000fce00078e00ff */
[----:B01234-:R-:W-:Y:S05]  /*101e0*/  WARPSYNC.COLLECTIVE R62, `(.L_x_1346) ;  /* 0x000000003e087348 */ /* 0x01ffea0003c00000 */
[----:B------:R0:W0:Y:S02]  /*101f0*/  SHFL.DOWN P3, R64, R59, R58, R63 ;  /* 0x0800003a3b407389 */ /* 0x000024000006003f */
[----:B01234-:R-:W-:Y:S05]  /*10200*/  ENDCOLLECTIVE ;  /* 0x000000000000791b */ /* 0x01ffea0003800000 */
.L_x_1346:
[----:B------:R-:W-:Y:S05]  /*10210*/  BSYNC B0 ;  /* 0x0000000000007941 */ /* 0x000fea0003800000 */
.L_x_1345:
[----:B------:R-:W-:Y:S02]  /*10220*/  IMAD.MOV.U32 R59, RZ, RZ, R21 ;  /* 0x000000ffff3b7224 */ /* 0x000fe400078e0015 */
[----:B------:R-:W-:Y:S02]  /*10230*/  IMAD.MOV.U32 R58, RZ, RZ, 0x4 ;  /* 0x00000004ff3a7424 */ /* 0x000fe400078e00ff */
[----:B------:R-:W-:Y:S02]  /*10240*/  IMAD.MOV.U32 R62, RZ, RZ, -0x1 ;  /* 0xffffffffff3e7424 */ /* 0x000fe400078e00ff */
[----:B------:R-:W-:-:S07]  /*10250*/  IMAD.MOV.U32 R26, RZ, RZ, R64 ;  /* 0x000000ffff1a7224 */ /* 0x000fce00078e0040 */
[----:B------:R-:W-:Y:S05]  /*10260*/  WARPSYNC.COLLECTIVE R62, `(.L_x_1347) ;  /* 0x000000003e087348 */ /* 0x000fea0003c00000 */
[----:B------:R0:W1:Y:S02]  /*10270*/  SHFL.DOWN P3, R64, R59, R58, R63 ;  /* 0x0800003a3b407389 */ /* 0x000064000006003f */
[----:B01----:R-:W-:Y:S05]  /*10280*/  ENDCOLLECTIVE ;  /* 0x000000000000791b */ /* 0x003fea0003800000 */
.L_x_1347:
[----:B------:R-:W-:Y:S02]  /*10290*/  IMAD.MOV.U32 R59, RZ, RZ, R22 ;  /* 0x000000ffff3b7224 */ /* 0x000fe400078e0016 */
[----:B------:R-:W-:-:S07]  /*102a0*/  IMAD.MOV.U32 R27, RZ, RZ, R64 ;  /* 0x000000ffff1b7224 */ /* 0x000fce00078e0040 */
[----:B------:R-:W-:Y:S05]  /*102b0*/  WARPSYNC.COLLECTIVE R62, `(.L_x_1348) ;  /* 0x000000003e087348 */ /* 0x000fea0003c00000 */
[----:B------:R0:W1:Y:S02]  /*102c0*/  SHFL.DOWN P3, R64, R59, R58, R63 ;  /* 0x0800003a3b407389 */ /* 0x000064000006003f */
[----:B01----:R-:W-:Y:S05]  /*102d0*/  ENDCOLLECTIVE ;  /* 0x000000000000791b */ /* 0x003fea0003800000 */
.L_x_1348:
[----:B------:R-:W-:Y:S02]  /*102e0*/  IMAD.MOV.U32 R59, RZ, RZ, R23 ;  /* 0x000000ffff3b7224 */ /* 0x000fe400078e0017 */
[----:B------:R-:W-:-:S07]  /*102f0*/  IMAD.MOV.U32 R40, RZ, RZ, R64 ;  /* 0x000000ffff287224 */ /* 0x000fce00078e0040 */
[----:B------:R-:W-:Y:S05]  /*10300*/  WARPSYNC.COLLECTIVE R62, `(.L_x_1349) ;  /* 0x000000003e087348 */ /* 0x000fea0003c00000 */
[----:B------:R0:W1:Y:S02]  /*10310*/  SHFL.DOWN P3, R64, R59, R58, R63 ;  /* 0x0800003a3b407389 */ /* 0x000064000006003f */
[----:B01----:R-:W-:Y:S05]  /*10320*/  ENDCOLLECTIVE ;  /* 0x000000000000791b */ /* 0x003fea0003800000 */
.L_x_1349:
[----:B------:R-:W-:Y:S05]  /*10330*/  BRA `(.L_x_1350) ;  /* 0xffffffa400d07947 */ /* 0x000fea000383ffff */
.L_x_1056:
[----:B------:R-:W-:Y:S01]  /*10340*/  BSSY B0, `(.L_x_1351) ;  /* 0x0000007000007945 */ /* 0x000fe20003800000 */
[----:B------:R-:W-:Y:S02]  /*10350*/  IMAD.MOV.U32 R59, RZ, RZ, R46 ;  /* 0x000000ffff3b7224 */ /* 0x000fe400078e002e */
[----:B------:R-:W-:Y:S02]  /*10360*/  IMAD.MOV.U32 R58, RZ, RZ, 0x8 ;  /* 0x00000008ff3a7424 */ /* 0x000fe400078e00ff */
[----:B------:R-:W-:-:S07]  /*10370*/  IMAD.MOV.U32 R62, RZ, RZ, -0x1 ;  /* 0xffffffffff3e7424 */ /* 0x000fce00078e00ff */
[----:B01234-:R-:W-:Y:S05]  /*10380*/  WARPSYNC.COLLECTIVE R62, `(.L_x_1352) ;  /* 0x000000003e087348 */ /* 0x01ffea0003c00000 */
[----:B0-----:R0:W0:Y:S02]  /*10390*/  SHFL.DOWN P3, R64, R59, R58, R63 ;  /* 0x0800003a3b407389 */ /* 0x001024000006003f */
[----:B01234-:R-:W-:Y:S05]  /*103a0*/  ENDCOLLECTIVE ;  /* 0x000000000000791b */ /* 0x01ffea0003800000 */
.L_x_1352:
[----:B------:R-:W-:Y:S05]  /*103b0*/  BSYNC B0 ;  /* 0x0000000000007941 */ /* 0x000fea0003800000 */
.L_x_1351:
[----:B------:R-:W-:Y:S02]  /*103c0*/  IMAD.MOV.U32 R59, RZ, RZ, R47 ;  /* 0x000000ffff3b7224 */ /* 0x000fe400078e002f */
[----:B------:R-:W-:Y:S02]  /*103d0*/  IMAD.MOV.U32 R58, RZ, RZ, 0x8 ;  /* 0x00000008ff3a7424 */ /* 0x000fe400078e00ff */
[----:B------:R-:W-:Y:S02]  /*103e0*/  IMAD.MOV.U32 R62, RZ, RZ, -0x1 ;  /* 0xffffffffff3e7424 */ /* 0x000fe400078e00ff */
[----:B------:R-:W-:-:S07]  /*103f0*/  IMAD.MOV.U32 R25, RZ, RZ, R64 ;  /* 0x000000ffff197224 */ /* 0x000fce00078e0040 */
[----:B------:R-:W-:Y:S05]  /*10400*/  WARPSYNC.COLLECTIVE R62, `(.L_x_1353) ;  /* 0x000000003e087348 */ /* 0x000fea0003c00000 */
[----:B------:R0:W1:Y:S02]  /*10410*/  SHFL.DOWN P3, R64, R59, R58, R63 ;  /* 0x0800003a3b407389 */ /* 0x000064000006003f */
[----:B01----:R-:W-:Y:S05]  /*10420*/  ENDCOLLECTIVE ;  /* 0x000000000000791b */ /* 0x003fea0003800000 */
.L_x_1353:
[----:B------:R-:W-:Y:S01]  /*10430*/  IMAD.MOV.U32 R24, RZ, RZ, R64 ;  /* 0x000000ffff187224 */ /* 0x000fe200078e0040 */
[----:B------:R-:W-:Y:S06]  /*10440*/  BRA `(.L_x_1354) ;  /* 0xffffffa400d87947 */ /* 0x000fec000383ffff */
.L_x_1057:
[----:B------:R-:W-:Y:S01]  /*10450*/  BSSY B0, `(.L_x_1355) ;  /* 0x0000007000007945 */ /* 0x000fe20003800000 */
[----:B------:R-:W-:Y:S02]  /*10460*/  IMAD.MOV.U32 R59, RZ, RZ, R48 ;  /* 0x000000ffff3b7224 */ /* 0x000fe400078e0030 */
[----:B------:R-:W-:Y:S02]  /*10470*/  IMAD.MOV.U32 R58, RZ, RZ, 0x8 ;  /* 0x00000008ff3a7424 */ /* 0x000fe400078e00ff */
[----:B------:R-:W-:-:S07]  /*10480*/  IMAD.MOV.U32 R62, RZ, RZ, -0x1 ;  /* 0xffffffffff3e7424 */ /* 0x000fce00078e00ff */
[----:B01234-:R-:W-:Y:S05]  /*10490*/  WARPSYNC.COLLECTIVE R62, `(.L_x_1356) ;  /* 0x000000003e087348 */ /* 0x01ffea0003c00000 */
[----:B------:R0:W0:Y:S02]  /*104a0*/  SHFL.DOWN P3, R64, R59, R58, R63 ;  /* 0x0800003a3b407389 */ /* 0x000024000006003f */
[----:B01234-:R-:W-:Y:S05]  /*104b0*/  ENDCOLLECTIVE ;  /* 0x000000000000791b */ /* 0x01ffea0003800000 */
.L_x_1356:
[----:B------:R-:W-:Y:S05]  /*104c0*/  BSYNC B0 ;  /* 0x0000000000007941 */ /* 0x000fea0003800000 */
.L_x_1355:
[----:B------:R-:W-:Y:S05]  /*104d0*/  BRA `(.L_x_1357) ;  /* 0xffffffa400bc7947 */ /* 0x000fea000383ffff */
.L_x_1058:
[----:B------:R-:W-:Y:S01]  /*104e0*/  BSSY B0, `(.L_x_1358) ;  /* 0x0000007000007945 */ /* 0x000fe20003800000 */
[----:B------:R-:W-:Y:S02]  /*104f0*/  IMAD.MOV.U32 R59, RZ, RZ, R49 ;  /* 0x000000ffff3b7224 */ /* 0x000fe400078e0031 */
[----:B------:R-:W-:Y:S02]  /*10500*/  IMAD.MOV.U32 R58, RZ, RZ, 0x8 ;  /* 0x00000008ff3a7424 */ /* 0x000fe400078e00ff */
[----:B------:R-:W-:-:S07]  /*10510*/  IMAD.MOV.U32 R62, RZ, RZ, -0x1 ;  /* 0xffffffffff3e7424 */ /* 0x000fce00078e00ff */
[----:B01234-:R-:W-:Y:S05]  /*10520*/  WARPSYNC.COLLECTIVE R62, `(.L_x_1359) ;  /* 0x000000003e087348 */ /* 0x01ffea0003c00000 */
[----:B------:R0:W0:Y:S02]  /*10530*/  SHFL.DOWN P3, R64, R59, R58, R63 ;  /* 0x0800003a3b407389 */ /* 0x000024000006003f */
[----:B01234-:R-:W-:Y:S05]  /*10540*/  ENDCOLLECTIVE ;  /* 0x000000000000791b */ /* 0x01ffea0003800000 */
.L_x_1359:
[----:B------:R-:W-:Y:S05]  /*10550*/  BSYNC B0 ;  /* 0x0000000000007941 */ /* 0x000fea0003800000 */
.L_x_1358:
[----:B------:R-:W-:Y:S05]  /*10560*/  BRA `(.L_x_1360) ;  /* 0xffffffa400a07947 */ /* 0x000fea000383ffff */
.L_x_1059:
[----:B------:R-:W-:Y:S01]  /*10570*/  BSSY B0, `(.L_x_1361) ;  /* 0x0000007000007945 */ /* 0x000fe20003800000 */
[----:B------:R-:W-:Y:S02]  /*10580*/  IMAD.MOV.U32 R59, RZ, RZ, R20 ;  /* 0x000000ffff3b7224 */ /* 0x000fe400078e0014 */
[----:B------:R-:W-:Y:S02]  /*10590*/  IMAD.MOV.U32 R58, RZ, RZ, 0x8 ;  /* 0x00000008ff3a7424 */ /* 0x000fe400078e00ff */
[----:B------:R-:W-:-:S07]  /*105a0*/  IMAD.MOV.U32 R62, RZ, RZ, -0x1 ;  /* 0xffffffffff3e7424 */ /* 0x000fce00078e00ff */
[----:B01234-:R-:W-:Y:S05]  /*105b0*/  WARPSYNC.COLLECTIVE R62, `(.L_x_1362) ;  /* 0x000000003e087348 */ /* 0x01ffea0003c00000 */
[----:B------:R0:W0:Y:S02]  /*105c0*/  SHFL.DOWN P3, R64, R59, R58, R63 ;  /* 0x0800003a3b407389 */ /* 0x000024000006003f */
[----:B01234-:R-:W-:Y:S05]  /*105d0*/  ENDCOLLECTIVE ;  /* 0x000000000000791b */ /* 0x01ffea0003800000 */
.L_x_1362:
[----:B------:R-:W-:Y:S05]  /*105e0*/  BSYNC B0 ;  /* 0x0000000000007941 */ /* 0x000fea0003800000 */
.L_x_1361:
[----:B------:R-:W-:Y:S02]  /*105f0*/  IMAD.MOV.U32 R59, RZ, RZ, R21 ;  /* 0x000000ffff3b7224 */ /* 0x000fe400078e0015 */
[----:B------:R-:W-:Y:S02]  /*10600*/  IMAD.MOV.U32 R58, RZ, RZ, 0x8 ;  /* 0x00000008ff3a7424 */ /* 0x000fe400078e00ff */
[----:B------:R-:W-:Y:S02]  /*10610*/  IMAD.MOV.U32 R62, RZ, RZ, -0x1 ;  /* 0xffffffffff3e7424 */ /* 0x000fe400078e00ff */
[----:B------:R-:W-:-:S07]  /*10620*/  IMAD.MOV.U32 R26, RZ, RZ, R64 ;  /* 0x000000ffff1a7224 */ /* 0x000fce00078e0040 */
[----:B------:R-:W-:Y:S05]  /*10630*/  WARPSYNC.COLLECTIVE R62, `(.L_x_1363) ;  /* 0x000000003e087348 */ /* 0x000fea0003c00000 */
[----:B------:R0:W1:Y:S02]  /*10640*/  SHFL.DOWN P3, R64, R59, R58, R63 ;  /* 0x0800003a3b407389 */ /* 0x000064000006003f */
[----:B01----:R-:W-:Y:S05]  /*10650*/  ENDCOLLECTIVE ;  /* 0x000000000000791b */ /* 0x003fea0003800000 */
.L_x_1363:
[----:B------:R-:W-:Y:S02]  /*10660*/  IMAD.MOV.U32 R59, RZ, RZ, R22 ;  /* 0x000000ffff3b7224 */ /* 0x000fe400078e0016 */
[----:B------:R-:W-:-:S07]  /*10670*/  IMAD.MOV.U32 R27, RZ, RZ, R64 ;  /* 0x000000ffff1b7224 */ /* 0x000fce00078e0040 */
[----:B------:R-:W-:Y:S05]  /*10680*/  WARPSYNC.COLLECTIVE R62, `(.L_x_1364) ;  /* 0x000000003e087348 */ /* 0x000fea0003c00000 */
[----:B------:R0:W1:Y:S02]  /*10690*/  SHFL.DOWN P3, R64, R59, R58, R63 ;  /* 0x0800003a3b407389 */ /* 0x000064000006003f */
[----:B01----:R-:W-:Y:S05]  /*106a0*/  ENDCOLLECTIVE ;  /* 0x000000000000791b */ /* 0x003fea0003800000 */
.L_x_1364:
[----:B------:R-:W-:Y:S02]  /*106b0*/  IMAD.MOV.U32 R59, RZ, RZ, R23 ;  /* 0x000000ffff3b7224 */ /* 0x000fe400078e0017 */
[----:B------:R-:W-:-:S07]  /*106c0*/  IMAD.MOV.U32 R40, RZ, RZ, R64 ;  /* 0x000000ffff287224 */ /* 0x000fce00078e0040 */
[----:B------:R-:W-:Y:S05]  /*106d0*/  WARPSYNC.COLLECTIVE R62, `(.L_x_1365) ;  /* 0x000000003e087348 */ /* 0x000fea0003c00000 */
[----:B------:R0:W1:Y:S02]  /*106e0*/  SHFL.DOWN P3, R64, R59, R58, R63 ;  /* 0x0800003a3b407389 */ /* 0x000064000006003f */
[----:B01----:R-:W-:Y:S05]  /*106f0*/  ENDCOLLECTIVE ;  /* 0x000000000000791b */ /* 0x003fea0003800000 */
.L_x_1365:
[----:B------:R-:W-:Y:S05]  /*10700*/  BRA `(.L_x_1366) ;  /* 0xffffffa400507947 */ /* 0x000fea000383ffff */
.L_x_1062:
[----:B------:R-:W-:Y:S01]  /*10710*/  BSSY B0, `(.L_x_1367) ;  /* 0x0000007000007945 */ /* 0x000fe20003800000 */
[----:B------:R-:W-:Y:S02]  /*10720*/  IMAD.MOV.U32 R59, RZ, RZ, R46 ;  /* 0x000000ffff3b7224 */ /* 0x000fe400078e002e */
[----:B------:R-:W-:Y:S02]  /*10730*/  IMAD.MOV.U32 R58, RZ, RZ, 0x10 ;  /* 0x00000010ff3a7424 */ /* 0x000fe400078e00ff */
[----:B------:R-:W-:-:S07]  /*10740*/  IMAD.MOV.U32 R62, RZ, RZ, -0x1 ;  /* 0xffffffffff3e7424 */ /* 0x000fce00078e00ff */
[----:B01234-:R-:W-:Y:S05]  /*10750*/  WARPSYNC.COLLECTIVE R62, `(.L_x_1368) ;  /* 0x000000003e087348 */ /* 0x01ffea0003c00000 */
[----:B0-----:R0:W0:Y:S02]  /*10760*/  SHFL.DOWN P3, R64, R59, R58, R63 ;  /* 0x0800003a3b407389 */ /* 0x001024000006003f */
[----:B01234-:R-:W-:Y:S05]  /*10770*/  ENDCOLLECTIVE ;  /* 0x000000000000791b */ /* 0x01ffea0003800000 */
.L_x_1368:
[----:B------:R-:W-:Y:S05]  /*10780*/  BSYNC B0 ;  /* 0x0000000000007941 */ /* 0x000fea0003800000 */
.L_x_1367:
[----:B------:R-:W-:Y:S02]  /*10790*/  IMAD.MOV.U32 R59, RZ, RZ, R47 ;  /* 0x000000ffff3b7224 */ /* 0x000fe400078e002f */
[----:B------:R-:W-:Y:S02]  /*107a0*/  IMAD.MOV.U32 R58, RZ, RZ, 0x10 ;  /* 0x00000010ff3a7424 */ /* 0x000fe400078e00ff */
[----:B------:R-:W-:Y:S02]  /*107b0*/  IMAD.MOV.U32 R62, RZ, RZ, -0x1 ;  /* 0xffffffffff3e7424 */ /* 0x000fe400078e00ff */
[----:B------:R-:W-:-:S07]  /*107c0*/  IMAD.MOV.U32 R25, RZ, RZ, R64 ;  /* 0x000000ffff197224 */ /* 0x000fce00078e0040 */
[----:B------:R-:W-:Y:S05]  /*107d0*/  WARPSYNC.COLLECTIVE R62, `(.L_x_1369) ;  /* 0x000000003e087348 */ /* 0x000fea0003c00000 */
[----:B------:R0:W1:Y:S02]  /*107e0*/  SHFL.DOWN P3, R64, R59, R58, R63 ;  /* 0x0800003a3b407389 */ /* 0x000064000006003f */
[----:B01----:R-:W-:Y:S05]  /*107f0*/  ENDCOLLECTIVE ;  /* 0x000000000000791b */ /* 0x003fea0003800000 */
.L_x_1369:
[----:B------:R-:W-:Y:S01]  /*10800*/  IMAD.MOV.U32 R24, RZ, RZ, R64 ;  /* 0x000000ffff187224 */ /* 0x000fe200078e0040 */
[----:B------:R-:W-:Y:S06]  /*10810*/  BRA `(.L_x_1370) ;  /* 0xffffffa400587947 */ /* 0x000fec000383ffff */
.L_x_1063:
[----:B------:R-:W-:Y:S01]  /*10820*/  BSSY B0, `(.L_x_1371) ;  /* 0x0000007000007945 */ /* 0x000fe20003800000 */
[----:B------:R-:W-:Y:S02]  /*10830*/  IMAD.MOV.U32 R59, RZ, RZ, R48 ;  /* 0x000000ffff3b7224 */ /* 0x000fe400078e0030 */
[----:B------:R-:W-:Y:S02]  /*10840*/  IMAD.MOV.U32 R58, RZ, RZ, 0x10 ;  /* 0x00000010ff3a7424 */ /* 0x000fe400078e00ff */
[----:B------:R-:W-:-:S07]  /*10850*/  IMAD.MOV.U32 R62, RZ, RZ, -0x1 ;  /* 0xffffffffff3e7424 */ /* 0x000fce00078e00ff */
[----:B01234-:R-:W-:Y:S05]  /*10860*/  WARPSYNC.COLLECTIVE R62, `(.L_x_1372) ;  /* 0x000000003e087348 */ /* 0x01ffea0003c00000 */
[----:B------:R0:W0:Y:S02]  /*10870*/  SHFL.DOWN P3, R64, R59, R58, R63 ;  /* 0x0800003a3b407389 */ /* 0x000024000006003f */
[----:B01234-:R-:W-:Y:S05]  /*10880*/  ENDCOLLECTIVE ;  /* 0x000000000000791b */ /* 0x01ffea0003800000 */
.L_x_1372:
[----:B------:R-:W-:Y:S05]  /*10890*/  BSYNC B0 ;  /* 0x0000000000007941 */ /* 0x000fea0003800000 */
.L_x_1371:
[----:B------:R-:W-:Y:S05]  /*108a0*/  BRA `(.L_x_1373) ;  /* 0xffffffa4003c7947 */ /* 0x000fea000383ffff */
.L_x_1064:
[----:B------:R-:W-:Y:S01]  /*108b0*/  BSSY B0, `(.L_x_1374) ;  /* 0x0000007000007945 */ /* 0x000fe20003800000 */
[----:B------:R-:W-:Y:S02]  /*108c0*/  IMAD.MOV.U32 R59, RZ, RZ, R49 ;  /* 0x000000ffff3b7224 */ /* 0x000fe400078e0031 */
[----:B------:R-:W-:Y:S02]  /*108d0*/  IMAD.MOV.U32 R58, RZ, RZ, 0x10 ;  /* 0x00000010ff3a7424 */ /* 0x000fe400078e00ff */
[----:B------:R-:W-:-:S07]  /*108e0*/  IMAD.MOV.U32 R62, RZ, RZ, -0x1 ;  /* 0xffffffffff3e7424 */ /* 0x000fce00078e00ff */
[----:B01234-:R-:W-:Y:S05]  /*108f0*/  WARPSYNC.COLLECTIVE R62, `(.L_x_1375) ;  /* 0x000000003e087348 */ /* 0x01ffea0003c00000 */
[----:B------:R0:W0:Y:S02]  /*10900*/  SHFL.DOWN P3, R64, R59, R58, R63 ;  /* 0x0800003a3b407389 */ /* 0x000024000006003f */
[----:B01234-:R-:W-:Y:S05]  /*10910*/  ENDCOLLECTIVE ;  /* 0x000000000000791b */ /* 0x01ffea0003800000 */
.L_x_1375:
[----:B------:R-:W-:Y:S05]  /*10920*/  BSYNC B0 ;  /* 0x0000000000007941 */ /* 0x000fea0003800000 */
.L_x_1374:
[----:B------:R-:W-:Y:S05]  /*10930*/  BRA `(.L_x_1376) ;  /* 0xffffffa400207947 */ /* 0x000fea000383ffff */
.L_x_1065:
[----:B------:R-:W-:Y:S01]  /*10940*/  BSSY B0, `(.L_x_1377) ;  /* 0x0000007000007945 */ /* 0x000fe20003800000 */
[----:B------:R-:W-:Y:S02]  /*10950*/  IMAD.MOV.U32 R59, RZ, RZ, R20 ;  /* 0x000000ffff3b7224 */ /* 0x000fe400078e0014 */
[----:B------:R-:W-:Y:S02]  /*10960*/  IMAD.MOV.U32 R58, RZ, RZ, 0x10 ;  /* 0x00000010ff3a7424 */ /* 0x000fe400078e00ff */
[----:B------:R-:W-:-:S07]  /*10970*/  IMAD.MOV.U32 R62, RZ, RZ, -0x1 ;  /* 0xffffffffff3e7424 */ /* 0x000fce00078e00ff */
[----:B01234-:R-:W-:Y:S05]  /*10980*/  WARPSYNC.COLLECTIVE R62, `(.L_x_1378) ;  /* 0x000000003e087348 */ /* 0x01ffea0003c00000 */
[----:B------:R0:W0:Y:S02]  /*10990*/  SHFL.DOWN P3, R64, R59, R58, R63 ;  /* 0x0800003a3b407389 */ /* 0x000024000006003f */
[----:B01234-:R-:W-:Y:S05]  /*109a0*/  ENDCOLLECTIVE ;  /* 0x000000000000791b */ /* 0x01ffea0003800000 */
.L_x_1378:
[----:B------:R-:W-:Y:S05]  /*109b0*/  BSYNC B0 ;  /* 0x0000000000007941 */ /* 0x000fea0003800000 */
.L_x_1377:
[----:B------:R-:W-:Y:S02]  /*109c0*/  IMAD.MOV.U32 R59, RZ, RZ, R21 ;  /* 0x000000ffff3b7224 */ /* 0x000fe400078e0015 */
[----:B------:R-:W-:Y:S02]  /*109d0*/  IMAD.MOV.U32 R58, RZ, RZ, 0x10 ;  /* 0x00000010ff3a7424 */ /* 0x000fe400078e00ff */
[----:B------:R-:W-:Y:S02]  /*109e0*/  IMAD.MOV.U32 R62, RZ, RZ, -0x1 ;  /* 0xffffffffff3e7424 */ /* 0x000fe400078e00ff */
[----:B------:R-:W-:-:S07]  /*109f0*/  IMAD.MOV.U32 R26, RZ, RZ, R64 ;  /* 0x000000ffff1a7224 */ /* 0x000fce00078e0040 */
[----:B------:R-:W-:Y:S05]  /*10a00*/  WARPSYNC.COLLECTIVE R62, `(.L_x_1379) ;  /* 0x000000003e087348 */ /* 0x000fea0003c00000 */
[----:B------:R0:W1:Y:S02]  /*10a10*/  SHFL.DOWN P3, R64, R59, R58, R63 ;  /* 0x0800003a3b407389 */ /* 0x000064000006003f */
[----:B01----:R-:W-:Y:S05]  /*10a20*/  ENDCOLLECTIVE ;  /* 0x000000000000791b */ /* 0x003fea0003800000 */
.L_x_1379:
[----:B------:R-:W-:Y:S02]  /*10a30*/  IMAD.MOV.U32 R59, RZ, RZ, R22 ;  /* 0x000000ffff3b7224 */ /* 0x000fe400078e0016 */
[----:B------:R-:W-:-:S07]  /*10a40*/  IMAD.MOV.U32 R27, RZ, RZ, R64 ;  /* 0x000000ffff1b7224 */ /* 0x000fce00078e0040 */
[----:B------:R-:W-:Y:S05]  /*10a50*/  WARPSYNC.COLLECTIVE R62, `(.L_x_1380) ;  /* 0x000000003e087348 */ /* 0x000fea0003c00000 */
[----:B------:R0:W1:Y:S02]  /*10a60*/  SHFL.DOWN P3, R64, R59, R58, R63 ;  /* 0x0800003a3b407389 */ /* 0x000064000006003f */
[----:B01----:R-:W-:Y:S05]  /*10a70*/  ENDCOLLECTIVE ;  /* 0x000000000000791b */ /* 0x003fea0003800000 */
.L_x_1380:
[----:B------:R-:W-:Y:S02]  /*10a80*/  IMAD.MOV.U32 R59, RZ, RZ, R23 ;  /* 0x000000ffff3b7224 */ /* 0x000fe400078e0017 */
[----:B------:R-:W-:-:S07]  /*10a90*/  IMAD.MOV.U32 R40, RZ, RZ, R64 ;  /* 0x000000ffff287224 */ /* 0x000fce00078e0040 */
[----:B------:R-:W-:Y:S05]  /*10aa0*/  WARPSYNC.COLLECTIVE R62, `(.L_x_1381) ;  /* 0x000000003e087348 */ /* 0x000fea0003c00000 */
[----:B------:R0:W1:Y:S02]  /*10ab0*/  SHFL.DOWN P3, R64, R59, R58, R63 ;  /* 0x0800003a3b407389 */ /* 0x000064000006003f */
[----:B01----:R-:W-:Y:S05]  /*10ac0*/  ENDCOLLECTIVE ;  /* 0x000000000000791b */ /* 0x003fea0003800000 */
.L_x_1381:
[----:B------:R-:W-:Y:S05]  /*10ad0*/  BRA `(.L_x_1382) ;  /* 0xffffffa000d07947 */ /* 0x000fea000383ffff */
.L_x_1068:
[----:B------:R-:W-:Y:S01]  /*10ae0*/  BSSY B0, `(.L_x_1383) ;  /* 0x0000005000007945 */ /* 0x000fe20003800000 */
[----:B------:R-:W-:-:S07]  /*10af0*/  IMAD.MOV.U32 R62, RZ, RZ, -0x1 ;  /* 0xffffffffff3e7424 */ /* 0x000fce00078e00ff */
[----:B01234-:R-:W-:Y:S05]  /*10b00*/  WARPSYNC.COLLECTIVE R62, `(.L_x_1384) ;  /* 0x000000003e087348 */ /* 0x01ffea0003c00000 */
[----:B------:R-:W-:Y:S01]  /*10b10*/  VOTE.ALL P3, P3 ;  /* 0x0000000000ff7806 */ /* 0x000fe20001860000 */
[----:B01234-:R-:W-:-:S12]  /*10b20*/  ENDCOLLECTIVE ;  /* 0x000000000000791b */ /* 0x01ffd80003800000 */
.L_x_1384:
[----:B------:R-:W-:Y:S05]  /*10b30*/  BSYNC B0 ;  /* 0x0000000000007941 */ /* 0x000fea0003800000 */
.L_x_1383:
[----:B------:R-:W-:Y:S05]  /*10b40*/  BRA `(.L_x_1385) ;  /* 0xffffffa400007947 */ /* 0x000fea000383ffff */
.L_x_1070:
[----:B------:R-:W-:Y:S01]  /*10b50*/  BSSY B0, `(.L_x_1386) ;  /* 0x0000006000007945 */ /* 0x000fe20003800000 */
[----:B------:R-:W-:Y:S01]  /*10b60*/  PLOP3.LUT P3, PT, P3, PT, PT, 0x8, 0x80 ;  /* 0x000000000080781c */ /* 0x000fe20001f6e170 */
[----:B------:R-:W-:-:S12]  /*10b70*/  IMAD.MOV.U32 R62, RZ, RZ, -0x1 ;  /* 0xffffffffff3e7424 */ /* 0x000fd800078e00ff */
[----:B-1234-:R-:W-:Y:S05]  /*10b80*/  WARPSYNC.COLLECTIVE R62, `(.L_x_1387) ;  /* 0x000000003e087348 */ /* 0x01efea0003c00000 */
[----:B------:R-:W-:Y:S01]  /*10b90*/  VOTE.ANY P3, P3 ;  /* 0x0000000000ff7806 */ /* 0x000fe20001860100 */
[----:B-1234-:R-:W-:-:S12]  /*10ba0*/  ENDCOLLECTIVE ;  /* 0x000000000000791b */ /* 0x01efd80003800000 */
.L_x_1387:
[----:B------:R-:W-:Y:S05]  /*10bb0*/  BSYNC B0 ;  /* 0x0000000000007941 */ /* 0x000fea0003800000 */
.L_x_1386:
[----:B------:R-:W-:Y:S05]  /*10bc0*/  BRA `(.L_x_1388) ;  /* 0xffffffa400187947 */ /* 0x000fea000383ffff */
.L_x_1075:
[----:B------:R-:W-:Y:S01]  /*10bd0*/  BSSY B0, `(.L_x_1389) ;  /* 0x0000006000007945 */ /* 0x000fe20003800000 */
[----:B------:R-:W-:Y:S01]  /*10be0*/  PLOP3.LUT P3, PT, P3, PT, PT, 0x8, 0x80 ;  /* 0x000000000080781c */ /* 0x000fe20001f6e170 */
[----:B------:R-:W-:-:S12]  /*10bf0*/  IMAD.MOV.U32 R62, RZ, RZ, -0x1 ;  /* 0xffffffffff3e7424 */ /* 0x000fd800078e00ff */
[----:B012345:R-:W-:Y:S05]  /*10c00*/  WARPSYNC.COLLECTIVE R62, `(.L_x_1390) ;  /* 0x000000003e087348 */ /* 0x03ffea0003c00000 */
[----:B------:R-:W-:Y:S01]  /*10c10*/  VOTE.ANY R62, PT, P3 ;  /* 0x00000000003e7806 */ /* 0x000fe200018e0100 */
[----:B012345:R-:W-:Y:S06]  /*10c20*/  ENDCOLLECTIVE ;  /* 0x000000000000791b */ /* 0x03ffec0003800000 */
.L_x_1390:
[----:B------:R-:W-:Y:S05]  /*10c30*/  BSYNC B0 ;  /* 0x0000000000007941 */ /* 0x000fea0003800000 */
.L_x_1389:
        /* <DEDUP_REMOVED lines=10> */
.L_x_1391:
[----:B------:R-:W-:Y:S02]  /*10ce0*/  IMAD.MOV.U32 R59, RZ, RZ, R57 ;  /* 0x000000ffff3b7224 */ /* 0x000fe400078e0039 */
[----:B------:R-:W-:-:S07]  /*10cf0*/  IMAD.MOV.U32 R61, RZ, RZ, R64 ;  /* 0x000000ffff3d7224 */ /* 0x000fce00078e0040 */
[----:B------:R-:W-:Y:S05]  /*10d00*/  WARPSYNC.COLLECTIVE R62, `(.L_x_1392) ;  /* 0x000000003e087348 */ /* 0x000fea0003c00000 */
[----:B------:R0:W1:Y:S02]  /*10d10*/  SHFL.DOWN P3, R64, R59, R58, R63 ;  /* 0x0800003a3b407389 */ /* 0x000064000006003f */
[----:B01----:R-:W-:Y:S05]  /*10d20*/  ENDCOLLECTIVE ;  /* 0x000000000000791b */ /* 0x003fea0003800000 */
.L_x_1392:
[----:B------:R-:W-:Y:S01]  /*10d30*/  IMAD.MOV.U32 R68, RZ, RZ, R64 ;  /* 0x000000ffff447224 */ /* 0x000fe200078e0040 */
[----:B------:R-:W-:Y:S06]  /*10d40*/  BRA `(.L_x_1393) ;  /* 0xffffffa400947947 */ /* 0x000fec000383ffff */
.L_x_1076:
[----:B------:R-:W-:Y:S01]  /*10d50*/  BSSY B0, `(.L_x_1394) ;  /* 0x0000007000007945 */ /* 0x000fe20003800000 */
[----:B------:R-:W-:Y:S02]  /*10d60*/  IMAD.MOV.U32 R59, RZ, RZ, R56 ;  /* 0x000000ffff3b7224 */ /* 0x000fe400078e0038 */
[----:B------:R-:W-:Y:S02]  /*10d70*/  IMAD.MOV.U32 R58, RZ, RZ, 0x1 ;  /* 0x00000001ff3a7424 */ /* 0x000fe400078e00ff */
[----:B------:R-:W-:-:S07]  /*10d80*/  IMAD.MOV.U32 R62, RZ, RZ, -0x1 ;  /* 0xffffffffff3e7424 */ /* 0x000fce00078e00ff */
[----:B012--5:R-:W-:Y:S05]  /*10d90*/  WARPSYNC.COLLECTIVE R62, `(.L_x_1395) ;  /* 0x000000003e087348 */ /* 0x027fea0003c00000 */
[----:B------:R3:W4:Y:S02]  /*10da0*/  SHFL.DOWN P3, R64, R59, R58, R63 ;  /* 0x0800003a3b407389 */ /* 0x000724000006003f */
[----:B012345:R-:W-:Y:S05]  /*10db0*/  ENDCOLLECTIVE ;  /* 0x000000000000791b */ /* 0x03ffea0003800000 */
.L_x_1395:
[----:B------:R-:W-:Y:S05]  /*10dc0*/  BSYNC B0 ;  /* 0x0000000000007941 */ /* 0x000fea0003800000 */
.L_x_1394:
[----:B------:R-:W-:Y:S05]  /*10dd0*/  BRA `(.L_x_1396) ;  /* 0xffffffa400787947 */ /* 0x000fea000383ffff */
.L_x_1077:
[----:B------:R-:W-:Y:S01]  /*10de0*/  BSSY B0, `(.L_x_1397) ;  /* 0x0000007000007945 */ /* 0x000fe20003800000 */
[----:B------:R-:W-:Y:S02]  /*10df0*/  IMAD.MOV.U32 R59, RZ, RZ, R55 ;  /* 0x000000ffff3b7224 */ /* 0x000fe400078e0037 */
[----:B------:R-:W-:Y:S02]  /*10e00*/  IMAD.MOV.U32 R58, RZ, RZ, 0x1 ;  /* 0x00000001ff3a7424 */ /* 0x000fe400078e00ff */
[----:B------:R-:W-:-:S07]  /*10e10*/  IMAD.MOV.U32 R62, RZ, RZ, -0x1 ;  /* 0xffffffffff3e7424 */ /* 0x000fce00078e00ff */
[----:B012--5:R-:W-:Y:S05]  /*10e20*/  WARPSYNC.COLLECTIVE R62, `(.L_x_1398) ;  /* 0x000000003e087348 */ /* 0x027fea0003c00000 */
[----:B------:R3:W4:Y:S02]  /*10e30*/  SHFL.DOWN P3, R64, R59, R58, R63 ;  /* 0x0800003a3b407389 */ /* 0x000724000006003f */
[----:B012345:R-:W-:Y:S05]  /*10e40*/  ENDCOLLECTIVE ;  /* 0x000000000000791b */ /* 0x03ffea0003800000 */
.L_x_1398:
[----:B------:R-:W-:Y:S05]  /*10e50*/  BSYNC B0 ;  /* 0x0000000000007941 */ /* 0x000fea0003800000 */
.L_x_1397:
[----:B------:R-:W-:Y:S05]  /*10e60*/  BRA `(.L_x_1399) ;  /* 0xffffffa4005c7947 */ /* 0x000fea000383ffff */
.L_x_1078:
[----:B------:R-:W-:Y:S01]  /*10e70*/  BSSY B0, `(.L_x_1400) ;  /* 0x0000007000007945 */ /* 0x000fe20003800000 */
[----:B-----5:R-:W-:Y:S02]  /*10e80*/  IMAD.MOV.U32 R59, RZ, RZ, R24 ;  /* 0x000000ffff3b7224 */ /* 0x020fe400078e0018 */
[----:B------:R-:W-:Y:S02]  /*10e90*/  IMAD.MOV.U32 R58, RZ, RZ, 0x1 ;  /* 0x00000001ff3a7424 */ /* 0x000fe400078e00ff */
[----:B------:R-:W-:-:S07]  /*10ea0*/  IMAD.MOV.U32 R62, RZ, RZ, -0x1 ;  /* 0xffffffffff3e7424 */ /* 0x000fce00078e00ff */
[----:B012---:R-:W-:Y:S05]  /*10eb0*/  WARPSYNC.COLLECTIVE R62, `(.L_x_1401) ;  /* 0x000000003e087348 */ /* 0x007fea0003c00000 */
[----:B------:R3:W4:Y:S02]  /*10ec0*/  SHFL.DOWN P3, R64, R59, R58, R63 ;  /* 0x0800003a3b407389 */ /* 0x000724000006003f */
[----:B01234-:R-:W-:Y:S05]  /*10ed0*/  ENDCOLLECTIVE ;  /* 0x000000000000791b */ /* 0x01ffea0003800000 */
.L_x_1401:
[----:B------:R-:W-:Y:S05]  /*10ee0*/  BSYNC B0 ;  /* 0x0000000000007941 */ /* 0x000fea0003800000 */
.L_x_1400:
[----:B------:R-:W-:Y:S02]  /*10ef0*/  IMAD.MOV.U32 R59, RZ, RZ, R25 ;  /* 0x000000ffff3b7224 */ /* 0x000fe400078e0019 */
[----:B------:R-:W-:Y:S02]  /*10f00*/  IMAD.MOV.U32 R58, RZ, RZ, 0x1 ;  /* 0x00000001ff3a7424 */ /* 0x000fe400078e00ff */
[----:B------:R-:W-:Y:S02]  /*10f10*/  IMAD.MOV.U32 R62, RZ, RZ, -0x1 ;  /* 0xffffffffff3e7424 */ /* 0x000fe400078e00ff */
[----:B------:R-:W-:-:S07]  /*10f20*/  IMAD.MOV.U32 R65, RZ, RZ, R64 ;  /* 0x000000ffff417224 */ /* 0x000fce00078e0040 */
[----:B------:R-:W-:Y:S05]  /*10f30*/  WARPSYNC.COLLECTIVE R62, `(.L_x_1402) ;  /* 0x000000003e087348 */ /* 0x000fea0003c00000 */
[----:B------:R0:W1:Y:S02]  /*10f40*/  SHFL.DOWN P3, R64, R59, R58, R63 ;  /* 0x0800003a3b407389 */ /* 0x000064000006003f */
[----:B01----:R-:W-:Y:S05]  /*10f50*/  ENDCOLLECTIVE ;  /* 0x000000000000791b */ /* 0x003fea0003800000 */
.L_x_1402:
[----:B------:R-:W-:Y:S02]  /*10f60*/  IMAD.MOV.U32 R59, RZ, RZ, R26 ;  /* 0x000000ffff3b7224 */ /* 0x000fe400078e001a */
[----:B------:R-:W-:-:S07]  /*10f70*/  IMAD.MOV.U32 R70, RZ, RZ, R64 ;  /* 0x000000ffff467224 */ /* 0x000fce00078e0040 */
[----:B------:R-:W-:Y:S05]  /*10f80*/  WARPSYNC.COLLECTIVE R62, `(.L_x_1403) ;  /* 0x000000003e087348 */ /* 0x000fea0003c00000 */
[----:B------:R0:W1:Y:S02]  /*10f90*/  SHFL.DOWN P3, R64, R59, R58, R63 ;  /* 0x0800003a3b407389 */ /* 0x000064000006003f */
[----:B01----:R-:W-:Y:S05]  /*10fa0*/  ENDCOLLECTIVE ;  /* 0x000000000000791b */ /* 0x003fea0003800000 */
.L_x_1403:
[----:B------:R-:W-:Y:S02]  /*10fb0*/  IMAD.MOV.U32 R59, RZ, RZ, R27 ;  /* 0x000000ffff3b7224 */ /* 0x000fe400078e001b */
[----:B------:R-:W-:-:S07]  /*10fc0*/  IMAD.MOV.U32 R67, RZ, RZ, R64 ;  /* 0x000000ffff437224 */ /* 0x000fce00078e0040 */
[----:B------:R-:W-:Y:S05]  /*10fd0*/  WARPSYNC.COLLECTIVE R62, `(.L_x_1404) ;  /* 0x000000003e087348 */ /* 0x000fea0003c00000 */
[----:B------:R0:W1:Y:S02]  /*10fe0*/  SHFL.DOWN P3, R64, R59, R58, R63 ;  /* 0x0800003a3b407389 */ /* 0x000064000006003f */
[----:B01----:R-:W-:Y:S05]  /*10ff0*/  ENDCOLLECTIVE ;  /* 0x000000000000791b */ /* 0x003fea0003800000 */
.L_x_1404:
[----:B------:R-:W-:Y:S05]  /*11000*/  BRA `(.L_x_1405) ;  /* 0xffffffa4000c7947 */ /* 0x000fea000383ffff */
.L_x_1081:
[----:B------:R-:W-:Y:S01]  /*11010*/  BSSY B0, `(.L_x_1406) ;  /* 0x0000007000007945 */ /* 0x000fe20003800000 */
[----:B------:R-:W-:Y:S02]  /*11020*/  IMAD.MOV.U32 R59, RZ, RZ, R66 ;  /* 0x000000ffff3b7224 */ /* 0x000fe400078e0042 */
[----:B------:R-:W-:Y:S02]  /*11030*/  IMAD.MOV.U32 R58, RZ, RZ, 0x2 ;  /* 0x00000002ff3a7424 */ /* 0x000fe400078e00ff */
[----:B------:R-:W-:-:S07]  /*11040*/  IMAD.MOV.U32 R62, RZ, RZ, -0x1 ;  /* 0xffffffffff3e7424 */ /* 0x000fce00078e00ff */
[----:B01234-:R-:W-:Y:S05]  /*11050*/  WARPSYNC.COLLECTIVE R62, `(.L_x_1407) ;  /* 0x000000003e087348 */ /* 0x01ffea0003c00000 */
[----:B0-----:R0:W0:Y:S02]  /*11060*/  SHFL.DOWN P3, R64, R59, R58, R63 ;  /* 0x0800003a3b407389 */ /* 0x001024000006003f */
[----:B01234-:R-:W-:Y:S05]  /*11070*/  ENDCOLLECTIVE ;  /* 0x000000000000791b */ /* 0x01ffea0003800000 */
.L_x_1407:
[----:B------:R-:W-:Y:S05]  /*11080*/  BSYNC B0 ;  /* 0x0000000000007941 */ /* 0x000fea0003800000 */
.L_x_1406:
[----:B------:R-:W-:Y:S02]  /*11090*/  IMAD.MOV.U32 R59, RZ, RZ, R60 ;  /* 0x000000ffff3b7224 */ /* 0x000fe400078e003c */
[----:B------:R-:W-:Y:S02]  /*110a0*/  IMAD.MOV.U32 R58, RZ, RZ, 0x2 ;  /* 0x00000002ff3a7424 */ /* 0x000fe400078e00ff */
[----:B------:R-:W-:Y:S02]  /*110b0*/  IMAD.MOV.U32 R62, RZ, RZ, -0x1 ;  /* 0xffffffffff3e7424 */ /* 0x000fe400078e00ff */
[----:B------:R-:W-:-:S07]  /*110c0*/  IMAD.MOV.U32 R61, RZ, RZ, R64 ;  /* 0x000000ffff3d7224 */ /* 0x000fce00078e0040 */
[----:B------:R-:W-:Y:S05]  /*110d0*/  WARPSYNC.COLLECTIVE R62, `(.L_x_1408) ;  /* 0x000000003e087348 */ /* 0x000fea0003c00000 */
[----:B------:R0:W1:Y:S02]  /*110e0*/  SHFL.DOWN P3, R64, R59, R58, R63 ;  /* 0x0800003a3b407389 */ /* 0x000064000006003f */
[----:B01----:R-:W-:Y:S05]  /*110f0*/  ENDCOLLECTIVE ;  /* 0x000000000000791b */ /* 0x003fea0003800000 */
.L_x_1408:
[----:B------:R-:W-:Y:S01]  /*11100*/  IMAD.MOV.U32 R65, RZ, RZ, R64 ;  /* 0x000000ffff417224 */ /* 0x000fe200078e0040 */
[----:B------:R-:W-:Y:S06]  /*11110*/  BRA `(.L_x_1409) ;  /* 0xffffffa400287947 */ /* 0x000fec000383ffff */
.L_x_1082:
[----:B------:R-:W-:Y:S01]  /*11120*/  BSSY B0, `(.L_x_1410) ;  /* 0x0000007000007945 */ /* 0x000fe20003800000 */
[----:B------:R-:W-:Y:S02]  /*11130*/  IMAD.MOV.U32 R59, RZ, RZ, R56 ;  /* 0x000000ffff3b7224 */ /* 0x000fe400078e0038 */
[----:B------:R-:W-:Y:S02]  /*11140*/  IMAD.MOV.U32 R58, RZ, RZ, 0x2 ;  /* 0x00000002ff3a7424 */ /* 0x000fe400078e00ff */
[----:B------:R-:W-:-:S07]  /*11150*/  IMAD.MOV.U32 R62, RZ, RZ, -0x1 ;  /* 0xffffffffff3e7424 */ /* 0x000fce00078e00ff */
[----:B01234-:R-:W-:Y:S05]  /*11160*/  WARPSYNC.COLLECTIVE R62, `(.L_x_1411) ;  /* 0x000000003e087348 */ /* 0x01ffea0003c00000 */
[----:B0-----:R0:W0:Y:S02]  /*11170*/  SHFL.DOWN P3, R64, R59, R58, R63 ;  /* 0x0800003a3b407389 */ /* 0x001024000006003f */
[----:B01234-:R-:W-:Y:S05]  /*11180*/  ENDCOLLECTIVE ;  /* 0x000000000000791b */ /* 0x01ffea0003800000 */
.L_x_1411:
[----:B------:R-:W-:Y:S05]  /*11190*/  BSYNC B0 ;  /* 0x0000000000007941 */ /* 0x000fea0003800000 */
.L_x_1410:
[----:B------:R-:W-:Y:S05]  /*111a0*/  BRA `(.L_x_1412) ;  /* 0xffffffa4000c7947 */ /* 0x000fea000383ffff */
.L_x_1083:
[----:B------:R-:W-:Y:S01]  /*111b0*/  BSSY B0, `(.L_x_1413) ;  /* 0x0000007000007945 */ /* 0x000fe20003800000 */
[----:B------:R-:W-:Y:S02]  /*111c0*/  IMAD.MOV.U32 R59, RZ, RZ, R55 ;  /* 0x000000ffff3b7224 */ /* 0x000fe400078e0037 */
[----:B------:R-:W-:Y:S02]  /*111d0*/  IMAD.MOV.U32 R58, RZ, RZ, 0x2 ;  /* 0x00000002ff3a7424 */ /* 0x000fe400078e00ff */
[----:B------:R-:W-:-:S07]  /*111e0*/  IMAD.MOV.U32 R62, RZ, RZ, -0x1 ;  /* 0xffffffffff3e7424 */ /* 0x000fce00078e00ff */
[----:B01234-:R-:W-:Y:S05]  /*111f0*/  WARPSYNC.COLLECTIVE R62, `(.L_x_1414) ;  /* 0x000000003e087348 */ /* 0x01ffea0003c00000 */
[----:B0-----:R0:W0:Y:S02]  /*11200*/  SHFL.DOWN P3, R64, R59, R58, R63 ;  /* 0x0800003a3b407389 */ /* 0x001024000006003f */
[----:B01234-:R-:W-:Y:S05]  /*11210*/  ENDCOLLECTIVE ;  /* 0x000000000000791b */ /* 0x01ffea0003800000 */
.L_x_1414:
[----:B------:R-:W-:Y:S05]  /*11220*/  BSYNC B0 ;  /* 0x0000000000007941 */ /* 0x000fea0003800000 */
.L_x_1413:
[----:B------:R-:W-:Y:S05]  /*11230*/  BRA `(.L_x_1415) ;  /* 0xffffffa000f07947 */ /* 0x000fea000383ffff */
.L_x_1084:
[----:B------:R-:W-:Y:S01]  /*11240*/  BSSY B0, `(.L_x_1416) ;  /* 0x0000007000007945 */ /* 0x000fe20003800000 */
[----:B------:R-:W-:Y:S02]  /*11250*/  IMAD.MOV.U32 R59, RZ, RZ, R40 ;  /* 0x000000ffff3b7224 */ /* 0x000fe400078e0028 */
[----:B------:R-:W-:Y:S02]  /*11260*/  IMAD.MOV.U32 R58, RZ, RZ, 0x2 ;  /* 0x00000002ff3a7424 */ /* 0x000fe400078e00ff */
[----:B------:R-:W-:-:S07]  /*11270*/  IMAD.MOV.U32 R62, RZ, RZ, -0x1 ;  /* 0xffffffffff3e7424 */ /* 0x000fce00078e00ff */
[----:B01234-:R-:W-:Y:S05]  /*11280*/  WARPSYNC.COLLECTIVE R62, `(.L_x_1417) ;  /* 0x000000003e087348 */ /* 0x01ffea0003c00000 */
[----:B0-----:R0:W0:Y:S02]  /*11290*/  SHFL.DOWN P3, R64, R59, R58, R63 ;  /* 0x0800003a3b407389 */ /* 0x001024000006003f */
[----:B01234-:R-:W-:Y:S05]  /*112a0*/  ENDCOLLECTIVE ;  /* 0x000000000000791b */ /* 0x01ffea0003800000 */
.L_x_1417:
[----:B------:R-:W-:Y:S05]  /*112b0*/  BSYNC B0 ;  /* 0x0000000000007941 */ /* 0x000fea0003800000 */
.L_x_1416:
[----:B------:R-:W-:Y:S02]  /*112c0*/  IMAD.MOV.U32 R59, RZ, RZ, R41 ;  /* 0x000000ffff3b7224 */ /* 0x000fe400078e0029 */
[----:B------:R-:W-:Y:S02]  /*112d0*/  IMAD.MOV.U32 R58, RZ, RZ, 0x2 ;  /* 0x00000002ff3a7424 */ /* 0x000fe400078e00ff */
[----:B------:R-:W-:Y:S02]  /*112e0*/  IMAD.MOV.U32 R62, RZ, RZ, -0x1 ;  /* 0xffffffffff3e7424 */ /* 0x000fe400078e00ff */
[----:B------:R-:W-:-:S07]  /*112f0*/  IMAD.MOV.U32 R67, RZ, RZ, R64 ;  /* 0x000000ffff437224 */ /* 0x000fce00078e0040 */
[----:B------:R-:W-:Y:S05]  /*11300*/  WARPSYNC.COLLECTIVE R62, `(.L_x_1418) ;  /* 0x000000003e087348 */ /* 0x000fea0003c00000 */
[----:B------:R0:W1:Y:S02]  /*11310*/  SHFL.DOWN P3, R64, R59, R58, R63 ;  /* 0x0800003a3b407389 */ /* 0x000064000006003f */
[----:B01----:R-:W-:Y:S05]  /*11320*/  ENDCOLLECTIVE ;  /* 0x000000000000791b */ /* 0x003fea0003800000 */
.L_x_1418:
[----:B------:R-:W-:Y:S02]  /*11330*/  IMAD.MOV.U32 R59, RZ, RZ, R42 ;  /* 0x000000ffff3b7224 */ /* 0x000fe400078e002a */
[----:B------:R-:W-:-:S07]  /*11340*/  IMAD.MOV.U32 R68, RZ, RZ, R64 ;  /* 0x000000ffff447224 */ /* 0x000fce00078e0040 */
[----:B------:R-:W-:Y:S05]  /*11350*/  WARPSYNC.COLLECTIVE R62, `(.L_x_1419) ;  /* 0x000000003e087348 */ /* 0x000fea0003c00000 */
[----:B------:R0:W1:Y:S02]  /*11360*/  SHFL.DOWN P3, R64, R59, R58, R63 ;  /* 0x0800003a3b407389 */ /* 0x000064000006003f */
[----:B01----:R-:W-:Y:S05]  /*11370*/  ENDCOLLECTIVE ;  /* 0x000000000000791b */ /* 0x003fea0003800000 */
.L_x_1419:
[----:B------:R-:W-:Y:S02]  /*11380*/  IMAD.MOV.U32 R59, RZ, RZ, R43 ;  /* 0x000000ffff3b7224 */ /* 0x000fe400078e002b */
[----:B------:R-:W-:-:S07]  /*11390*/  IMAD.MOV.U32 R69, RZ, RZ, R64 ;  /* 0x000000ffff457224 */ /* 0x000fce00078e0040 */
[----:B------:R-:W-:Y:S05]  /*113a0*/  WARPSYNC.COLLECTIVE R62, `(.L_x_1420) ;  /* 0x000000003e087348 */ /* 0x000fea0003c00000 */
[----:B------:R0:W1:Y:S02]  /*113b0*/  SHFL.DOWN P3, R64, R59, R58, R63 ;  /* 0x0800003a3b407389 */ /* 0x000064000006003f */
[----:B01----:R-:W-:Y:S05]  /*113c0*/  ENDCOLLECTIVE ;  /* 0x000000000000791b */ /* 0x003fea0003800000 */
.L_x_1420:
[----:B------:R-:W-:Y:S05]  /*113d0*/  BRA `(.L_x_1421) ;  /* 0xffffffa000a07947 */ /* 0x000fea000383ffff */
.L_x_1087:
[----:B------:R-:W-:Y:S01]  /*113e0*/  BSSY B0, `(.L_x_1422) ;  /* 0x0000007000007945 */ /* 0x000fe20003800000 */
[----:B------:R-:W-:Y:S02]  /*113f0*/  IMAD.MOV.U32 R59, RZ, RZ, R66 ;  /* 0x000000ffff3b7224 */ /* 0x000fe400078e0042 */
[----:B------:R-:W-:Y:S02]  /*11400*/  IMAD.MOV.U32 R58, RZ, RZ, 0x4 ;  /* 0x00000004ff3a7424 */ /* 0x000fe400078e00ff */
[----:B------:R-:W-:-:S07]  /*11410*/  IMAD.MOV.U32 R62, RZ, RZ, -0x1 ;  /* 0xffffffffff3e7424 */ /* 0x000fce00078e00ff */
[----:B01234-:R-:W-:Y:S05]  /*11420*/  WARPSYNC.COLLECTIVE R62, `(.L_x_1423) ;  /* 0x000000003e087348 */ /* 0x01ffea0003c00000 */
[----:B0-----:R0:W0:Y:S02]  /*11430*/  SHFL.DOWN P3, R64, R59, R58, R63 ;  /* 0x0800003a3b407389 */ /* 0x001024000006003f */
[----:B01234-:R-:W-:Y:S05]  /*11440*/  ENDCOLLECTIVE ;  /* 0x000000000000791b */ /* 0x01ffea0003800000 */
.L_x_1423:
[----:B------:R-:W-:Y:S05]  /*11450*/  BSYNC B0 ;  /* 0x0000000000007941 */ /* 0x000fea0003800000 */
.L_x_1422:
[----:B------:R-:W-:Y:S02]  /*11460*/  IMAD.MOV.U32 R59, RZ, RZ, R60 ;  /* 0x000000ffff3b7224 */ /* 0x000fe400078e003c */
[----:B------:R-:W-:Y:S02]  /*11470*/  IMAD.MOV.U32 R58, RZ, RZ, 0x4 ;  /* 0x00000004ff3a7424 */ /* 0x000fe400078e00ff */
[----:B------:R-:W-:Y:S02]  /*11480*/  IMAD.MOV.U32 R62, RZ, RZ, -0x1 ;  /* 0xffffffffff3e7424 */ /* 0x000fe400078e00ff */
[----:B------:R-:W-:-:S07]  /*11490*/  IMAD.MOV.U32 R61, RZ, RZ, R64 ;  /* 0x000000ffff3d7224 */ /* 0x000fce00078e0040 */
[----:B------:R-:W-:Y:S05]  /*114a0*/  WARPSYNC.COLLECTIVE R62, `(.L_x_1424) ;  /* 0x000000003e087348 */ /* 0x000fea0003c00000 */
[----:B------:R0:W1:Y:S02]  /*114b0*/  SHFL.DOWN P3, R64, R59, R58, R63 ;  /* 0x0800003a3b407389 */ /* 0x000064000006003f */
[----:B01----:R-:W-:Y:S05]  /*114c0*/  ENDCOLLECTIVE ;  /* 0x000000000000791b */ /* 0x003fea0003800000 */
.L_x_1424:
[----:B------:R-:W-:Y:S01]  /*114d0*/  IMAD.MOV.U32 R65, RZ, RZ, R64 ;  /* 0x000000ffff417224 */ /* 0x000fe200078e0040 */
[----:B------:R-:W-:Y:S06]  /*114e0*/  BRA `(.L_x_1425) ;  /* 0xffffffa000a87947 */ /* 0x000fec000383ffff */
.L_x_1088:
[----:B------:R-:W-:Y:S01]  /*114f0*/  BSSY B0, `(.L_x_1426) ;  /* 0x0000007000007945 */ /* 0x000fe20003800000 */
[----:B------:R-:W-:Y:S02]  /*11500*/  IMAD.MOV.U32 R59, RZ, RZ, R56 ;  /* 0x000000ffff3b7224 */ /* 0x000fe400078e0038 */
[----:B------:R-:W-:Y:S02]  /*11510*/  IMAD.MOV.U32 R58, RZ, RZ, 0x4 ;  /* 0x00000004ff3a7424 */ /* 0x000fe400078e00ff */
[----:B------:R-:W-:-:S07]  /*11520*/  IMAD.MOV.U32 R62, RZ, RZ, -0x1 ;  /* 0xffffffffff3e7424 */ /* 0x000fce00078e00ff */
[----:B01234-:R-:W-:Y:S05]  /*11530*/  WARPSYNC.COLLECTIVE R62, `(.L_x_1427) ;  /* 0x000000003e087348 */ /* 0x01ffea0003c00000 */
[----:B0-----:R0:W0:Y:S02]  /*11540*/  SHFL.DOWN P3, R64, R59, R58, R63 ;  /* 0x0800003a3b407389 */ /* 0x001024000006003f */
[----:B01234-:R-:W-:Y:S05]  /*11550*/  ENDCOLLECTIVE ;  /* 0x000000000000791b */ /* 0x01ffea0003800000 */
.L_x_1427:
[----:B------:R-:W-:Y:S05]  /*11560*/  BSYNC B0 ;  /* 0x0000000000007941 */ /* 0x000fea0003800000 */
.L_x_1426:
[----:B------:R-:W-:Y:S05]  /*11570*/  BRA `(.L_x_1428) ;  /* 0xffffffa0008c7947 */ /* 0x000fea000383ffff */
.L_x_1089:
[----:B------:R-:W-:Y:S01]  /*11580*/  BSSY B0, `(.L_x_1429) ;  /* 0x0000007000007945 */ /* 0x000fe20003800000 */
[----:B------:R-:W-:Y:S02]  /*11590*/  IMAD.MOV.U32 R59, RZ, RZ, R55 ;  /* 0x000000ffff3b7224 */ /* 0x000fe400078e0037 */
[----:B------:R-:W-:Y:S02]  /*115a0*/  IMAD.MOV.U32 R58, RZ, RZ, 0x4 ;  /* 0x00000004ff3a7424 */ /* 0x000fe400078e00ff */
[----:B------:R-:W-:-:S07]  /*115b0*/  IMAD.MOV.U32 R62, RZ, RZ, -0x1 ;  /* 0xffffffffff3e7424 */ /* 0x000fce00078e00ff */
[----:B01234-:R-:W-:Y:S05]  /*115c0*/  WARPSYNC.COLLECTIVE R62, `(.L_x_1430) ;  /* 0x000000003e087348 */ /* 0x01ffea0003c00000 */
[----:B0-----:R0:W0:Y:S02]  /*115d0*/  SHFL.DOWN P3, R64, R59, R58, R63 ;  /* 0x0800003a3b407389 */ /* 0x001024000006003f */
[----:B01234-:R-:W-:Y:S05]  /*115e0*/  ENDCOLLECTIVE ;  /* 0x000000000000791b */ /* 0x01ffea0003800000 */
.L_x_1430:
[----:B------:R-:W-:Y:S05]  /*115f0*/  BSYNC B0 ;  /* 0x0000000000007941 */ /* 0x000fea0003800000 */
.L_x_1429:
[----:B------:R-:W-:Y:S05]  /*11600*/  BRA `(.L_x_1431) ;  /* 0xffffffa000707947 */ /* 0x000fea000383ffff */
.L_x_1090:
[----:B------:R-:W-:Y:S01]  /*11610*/  BSSY B0, `(.L_x_1432) ;  /* 0x0000007000007945 */ /* 0x000fe20003800000 */
[----:B------:R-:W-:Y:S02]  /*11620*/  IMAD.MOV.U32 R59, RZ, RZ, R40 ;  /* 0x000000ffff3b7224 */ /* 0x000fe400078e0028 */
[----:B------:R-:W-:Y:S02]  /*11630*/  IMAD.MOV.U32 R58, RZ, RZ, 0x4 ;  /* 0x00000004ff3a7424 */ /* 0x000fe400078e00ff */
[----:B------:R-:W-:-:S07]  /*11640*/  IMAD.MOV.U32 R62, RZ, RZ, -0x1 ;  /* 0xffffffffff3e7424 */ /* 0x000fce00078e00ff */
[----:B01234-:R-:W-:Y:S05]  /*11650*/  WARPSYNC.COLLECTIVE R62, `(.L_x_1433) ;  /* 0x000000003e087348 */ /* 0x01ffea0003c00000 */
[----:B0-----:R0:W0:Y:S02]  /*11660*/  SHFL.DOWN P3, R64, R59, R58, R63 ;  /* 0x0800003a3b407389 */ /* 0x001024000006003f */
[----:B01234-:R-:W-:Y:S05]  /*11670*/  ENDCOLLECTIVE ;  /* 0x000000000000791b */ /* 0x01ffea0003800000 */
.L_x_1433:
[----:B------:R-:W-:Y:S05]  /*11680*/  BSYNC B0 ;  /* 0x0000000000007941 */ /* 0x000fea0003800000 */
.L_x_1432:
[----:B------:R-:W-:Y:S02]  /*11690*/  IMAD.MOV.U32 R59, RZ, RZ, R41 ;  /* 0x000000ffff3b7224 */ /* 0x000fe400078e0029 */
[----:B------:R-:W-:Y:S02]  /*116a0*/  IMAD.MOV.U32 R58, RZ, RZ, 0x4 ;  /* 0x00000004ff3a7424 */ /* 0x000fe400078e00ff */
[----:B------:R-:W-:Y:S02]  /*116b0*/  IMAD.MOV.U32 R62, RZ, RZ, -0x1 ;  /* 0xffffffffff3e7424 */ /* 0x000fe400078e00ff */
[----:B------:R-:W-:-:S07]  /*116c0*/  IMAD.MOV.U32 R67, RZ, RZ, R64 ;  /* 0x000000ffff437224 */ /* 0x000fce00078e0040 */
[----:B------:R-:W-:Y:S05]  /*116d0*/  WARPSYNC.COLLECTIVE R62, `(.L_x_1434) ;  /* 0x000000003e087348 */ /* 0x000fea0003c00000 */
[----:B------:R0:W1:Y:S02]  /*116e0*/  SHFL.DOWN P3, R64, R59, R58, R63 ;  /* 0x0800003a3b407389 */ /* 0x000064000006003f */
[----:B01----:R-:W-:Y:S05]  /*116f0*/  ENDCOLLECTIVE ;  /* 0x000000000000791b */ /* 0x003fea0003800000 */
.L_x_1434:
[----:B------:R-:W-:Y:S02]  /*11700*/  IMAD.MOV.U32 R59, RZ, RZ, R42 ;  /* 0x000000ffff3b7224 */ /* 0x000fe400078e002a */
[----:B------:R-:W-:-:S07]  /*11710*/  IMAD.MOV.U32 R68, RZ, RZ, R64 ;  /* 0x000000ffff447224 */ /* 0x000fce00078e0040 */
[----:B------:R-:W-:Y:S05]  /*11720*/  WARPSYNC.COLLECTIVE R62, `(.L_x_1435) ;  /* 0x000000003e087348 */ /* 0x000fea0003c00000 */
[----:B------:R0:W1:Y:S02]  /*11730*/  SHFL.DOWN P3, R64, R59, R58, R63 ;  /* 0x0800003a3b407389 */ /* 0x000064000006003f */
[----:B01----:R-:W-:Y:S05]  /*11740*/  ENDCOLLECTIVE ;  /* 0x000000000000791b */ /* 0x003fea0003800000 */
.L_x_1435:
[----:B------:R-:W-:Y:S02]  /*11750*/  IMAD.MOV.U32 R59, RZ, RZ, R43 ;  /* 0x000000ffff3b7224 */ /* 0x000fe400078e002b */
[----:B------:R-:W-:-:S07]  /*11760*/  IMAD.MOV.U32 R69, RZ, RZ, R64 ;  /* 0x000000ffff457224 */ /* 0x000fce00078e0040 */
[----:B------:R-:W-:Y:S05]  /*11770*/  WARPSYNC.COLLECTIVE R62, `(.L_x_1436) ;  /* 0x000000003e087348 */ /* 0x000fea0003c00000 */
[----:B------:R0:W1:Y:S02]  /*11780*/  SHFL.DOWN P3, R64, R59, R58, R63 ;  /* 0x0800003a3b407389 */ /* 0x000064000006003f */
[----:B01----:R-:W-:Y:S05]  /*11790*/  ENDCOLLECTIVE ;  /* 0x000000000000791b */ /* 0x003fea0003800000 */
.L_x_1436:
[----:B------:R-:W-:Y:S05]  /*117a0*/  BRA `(.L_x_1437) ;  /* 0xffffffa000207947 */ /* 0x000fea000383ffff */
.L_x_1093:
[----:B------:R-:W-:Y:S01]  /*117b0*/  BSSY B0, `(.L_x_1438) ;  /* 0x0000007000007945 */ /* 0x000fe20003800000 */
[----:B------:R-:W-:Y:S02]  /*117c0*/  IMAD.MOV.U32 R59, RZ, RZ, R66 ;  /* 0x000000ffff3b7224 */ /* 0x000fe400078e0042 */
[----:B------:R-:W-:Y:S02]  /*117d0*/  IMAD.MOV.U32 R58, RZ, RZ, 0x8 ;  /* 0x00000008ff3a7424 */ /* 0x000fe400078e00ff */
[----:B------:R-:W-:-:S07]  /*117e0*/  IMAD.MOV.U32 R62, RZ, RZ, -0x1 ;  /* 0xffffffffff3e7424 */ /* 0x000fce00078e00ff */
[----:B01234-:R-:W-:Y:S05]  /*117f0*/  WARPSYNC.COLLECTIVE R62, `(.L_x_1439) ;  /* 0x000000003e087348 */ /* 0x01ffea0003c00000 */
[----:B0-----:R0:W0:Y:S02]  /*11800*/  SHFL.DOWN P3, R64, R59, R58, R63 ;  /* 0x0800003a3b407389 */ /* 0x001024000006003f */
[----:B01234-:R-:W-:Y:S05]  /*11810*/  ENDCOLLECTIVE ;  /* 0x000000000000791b */ /* 0x01ffea0003800000 */
.L_x_1439:
[----:B------:R-:W-:Y:S05]  /*11820*/  BSYNC B0 ;  /* 0x0000000000007941 */ /* 0x000fea0003800000 */
.L_x_1438:
[----:B------:R-:W-:Y:S02]  /*11830*/  IMAD.MOV.U32 R59, RZ, RZ, R60 ;  /* 0x000000ffff3b7224 */ /* 0x000fe400078e003c */
[----:B------:R-:W-:Y:S02]  /*11840*/  IMAD.MOV.U32 R58, RZ, RZ, 0x8 ;  /* 0x00000008ff3a7424 */ /* 0x000fe400078e00ff */
[----:B------:R-:W-:Y:S02]  /*11850*/  IMAD.MOV.U32 R62, RZ, RZ, -0x1 ;  /* 0xffffffffff3e7424 */ /* 0x000fe400078e00ff */
[----:B------:R-:W-:-:S07]  /*11860*/  IMAD.MOV.U32 R61, RZ, RZ, R64 ;  /* 0x000000ffff3d7224 */ /* 0x000fce00078e0040 */
[----:B------:R-:W-:Y:S05]  /*11870*/  WARPSYNC.COLLECTIVE R62, `(.L_x_1440) ;  /* 0x000000003e087348 */ /* 0x000fea0003c00000 */
[----:B------:R0:W1:Y:S02]  /*11880*/  SHFL.DOWN P3, R64, R59, R58, R63 ;  /* 0x0800003a3b407389 */ /* 0x000064000006003f */
[----:B01----:R-:W-:Y:S05]  /*11890*/  ENDCOLLECTIVE ;  /* 0x000000000000791b */ /* 0x003fea0003800000 */
.L_x_1440:
[----:B------:R-:W-:Y:S01]  /*118a0*/  IMAD.MOV.U32 R65, RZ, RZ, R64 ;  /* 0x000000ffff417224 */ /* 0x000fe200078e0040 */
[----:B------:R-:W-:Y:S06]  /*118b0*/  BRA `(.L_x_1441) ;  /* 0xffffffa000287947 */ /* 0x000fec000383ffff */
.L_x_1094:
[----:B------:R-:W-:Y:S01]  /*118c0*/  BSSY B0, `(.L_x_1442) ;  /* 0x0000007000007945 */ /* 0x000fe20003800000 */
[----:B------:R-:W-:Y:S02]  /*118d0*/  IMAD.MOV.U32 R59, RZ, RZ, R56 ;  /* 0x000000ffff3b7224 */ /* 0x000fe400078e0038 */
[----:B------:R-:W-:Y:S02]  /*118e0*/  IMAD.MOV.U32 R58, RZ, RZ, 0x8 ;  /* 0x00000008ff3a7424 */ /* 0x000fe400078e00ff */
[----:B------:R-:W-:-:S07]  /*118f0*/  IMAD.MOV.U32 R62, RZ, RZ, -0x1 ;  /* 0xffffffffff3e7424 */ /* 0x000fce00078e00ff */
[----:B01234-:R-:W-:Y:S05]  /*11900*/  WARPSYNC.COLLECTIVE R62, `(.L_x_1443) ;  /* 0x000000003e087348 */ /* 0x01ffea0003c00000 */
[----:B0-----:R0:W0:Y:S02]  /*11910*/  SHFL.DOWN P3, R64, R59, R58, R63 ;  /* 0x0800003a3b407389 */ /* 0x001024000006003f */
[----:B01234-:R-:W-:Y:S05]  /*11920*/  ENDCOLLECTIVE ;  /* 0x000000000000791b */ /* 0x01ffea0003800000 */
.L_x_1443:
[----:B------:R-:W-:Y:S05]  /*11930*/  BSYNC B0 ;  /* 0x0000000000007941 */ /* 0x000fea0003800000 */
.L_x_1442:
[----:B------:R-:W-:Y:S05]  /*11940*/  BRA `(.L_x_1444) ;  /* 0xffffffa0000c7947 */ /* 0x000fea000383ffff */
.L_x_1095:
[----:B------:R-:W-:Y:S01]  /*11950*/  BSSY B0, `(.L_x_1445) ;  /* 0x0000007000007945 */ /* 0x000fe20003800000 */
[----:B------:R-:W-:Y:S02]  /*11960*/  IMAD.MOV.U32 R59, RZ, RZ, R55 ;  /* 0x000000ffff3b7224 */ /* 0x000fe400078e0037 */
[----:B------:R-:W-:Y:S02]  /*11970*/  IMAD.MOV.U32 R58, RZ, RZ, 0x8 ;  /* 0x00000008ff3a7424 */ /* 0x000fe400078e00ff */
[----:B------:R-:W-:-:S07]  /*11980*/  IMAD.MOV.U32 R62, RZ, RZ, -0x1 ;  /* 0xffffffffff3e7424 */ /* 0x000fce00078e00ff */
[----:B01234-:R-:W-:Y:S05]  /*11990*/  WARPSYNC.COLLECTIVE R62, `(.L_x_1446) ;  /* 0x000000003e087348 */ /* 0x01ffea0003c00000 */
[----:B0-----:R0:W0:Y:S02]  /*119a0*/  SHFL.DOWN P3, R64, R59, R58, R63 ;  /* 0x0800003a3b407389 */ /* 0x001024000006003f */
[----:B01234-:R-:W-:Y:S05]  /*119b0*/  ENDCOLLECTIVE ;  /* 0x000000000000791b */ /* 0x01ffea0003800000 */
.L_x_1446:
[----:B------:R-:W-:Y:S05]  /*119c0*/  BSYNC B0 ;  /* 0x0000000000007941 */ /* 0x000fea0003800000 */
.L_x_1445:
[----:B------:R-:W-:Y:S05]  /*119d0*/  BRA `(.L_x_1447) ;  /* 0xffffff9c00f07947 */ /* 0x000fea000383ffff */
.L_x_1096:
[----:B------:R-:W-:Y:S01]  /*119e0*/  BSSY B0, `(.L_x_1448) ;  /* 0x0000007000007945 */ /* 0x000fe20003800000 */
[----:B------:R-:W-:Y:S02]  /*119f0*/  IMAD.MOV.U32 R59, RZ, RZ, R40 ;  /* 0x000000ffff3b7224 */ /* 0x000fe400078e0028 */
[----:B------:R-:W-:Y:S02]  /*11a00*/  IMAD.MOV.U32 R58, RZ, RZ, 0x8 ;  /* 0x00000008ff3a7424 */ /* 0x000fe400078e00ff */
[----:B------:R-:W-:-:S07]  /*11a10*/  IMAD.MOV.U32 R62, RZ, RZ, -0x1 ;  /* 0xffffffffff3e7424 */ /* 0x000fce00078e00ff */
[----:B01234-:R-:W-:Y:S05]  /*11a20*/  WARPSYNC.COLLECTIVE R62, `(.L_x_1449) ;  /* 0x000000003e087348 */ /* 0x01ffea0003c00000 */
[----:B0-----:R0:W0:Y:S02]  /*11a30*/  SHFL.DOWN P3, R64, R59, R58, R63 ;  /* 0x0800003a3b407389 */ /* 0x001024000006003f */
[----:B01234-:R-:W-:Y:S05]  /*11a40*/  ENDCOLLECTIVE ;  /* 0x000000000000791b */ /* 0x01ffea0003800000 */
.L_x_1449:
[----:B------:R-:W-:Y:S05]  /*11a50*/  BSYNC B0 ;  /* 0x0000000000007941 */ /* 0x000fea0003800000 */
.L_x_1448:
[----:B------:R-:W-:Y:S02]  /*11a60*/  IMAD.MOV.U32 R59, RZ, RZ, R41 ;  /* 0x000000ffff3b7224 */ /* 0x000fe400078e0029 */
[----:B------:R-:W-:Y:S02]  /*11a70*/  IMAD.MOV.U32 R58, RZ, RZ, 0x8 ;  /* 0x00000008ff3a7424 */ /* 0x000fe400078e00ff */
[----:B------:R-:W-:Y:S02]  /*11a80*/  IMAD.MOV.U32 R62, RZ, RZ, -0x1 ;  /* 0xffffffffff3e7424 */ /* 0x000fe400078e00ff */
[----:B------:R-:W-:-:S07]  /*11a90*/  IMAD.MOV.U32 R67, RZ, RZ, R64 ;  /* 0x000000ffff437224 */ /* 0x000fce00078e0040 */
[----:B------:R-:W-:Y:S05]  /*11aa0*/  WARPSYNC.COLLECTIVE R62, `(.L_x_1450) ;  /* 0x000000003e087348 */ /* 0x000fea0003c00000 */
[----:B------:R0:W1:Y:S02]  /*11ab0*/  SHFL.DOWN P3, R64, R59, R58, R63 ;  /* 0x0800003a3b407389 */ /* 0x000064000006003f */
[----:B01----:R-:W-:Y:S05]  /*11ac0*/  ENDCOLLECTIVE ;  /* 0x000000000000791b */ /* 0x003fea0003800000 */
.L_x_1450:
[----:B------:R-:W-:Y:S02]  /*11ad0*/  IMAD.MOV.U32 R59, RZ, RZ, R42 ;  /* 0x000000ffff3b7224 */ /* 0x000fe400078e002a */
[----:B------:R-:W-:-:S07]  /*11ae0*/  IMAD.MOV.U32 R68, RZ, RZ, R64 ;  /* 0x000000ffff447224 */ /* 0x000fce00078e0040 */
[----:B------:R-:W-:Y:S05]  /*11af0*/  WARPSYNC.COLLECTIVE R62, `(.L_x_1451) ;  /* 0x000000003e087348 */ /* 0x000fea0003c00000 */
[----:B------:R0:W1:Y:S02]  /*11b00*/  SHFL.DOWN P3, R64, R59, R58, R63 ;  /* 0x0800003a3b407389 */ /* 0x000064000006003f */
[----:B01----:R-:W-:Y:S05]  /*11b10*/  ENDCOLLECTIVE ;  /* 0x000000000000791b */ /* 0x003fea0003800000 */
.L_x_1451:
[----:B------:R-:W-:Y:S02]  /*11b20*/  IMAD.MOV.U32 R59, RZ, RZ, R43 ;  /* 0x000000ffff3b7224 */ /* 0x000fe400078e002b */
[----:B------:R-:W-:-:S07]  /*11b30*/  IMAD.MOV.U32 R69, RZ, RZ, R64 ;  /* 0x000000ffff457224 */ /* 0x000fce00078e0040 */
[----:B------:R-:W-:Y:S05]  /*11b40*/  WARPSYNC.COLLECTIVE R62, `(.L_x_1452) ;  /* 0x000000003e087348 */ /* 0x000fea0003c00000 */
[----:B------:R0:W1:Y:S02]  /*11b50*/  SHFL.DOWN P3, R64, R59, R58, R63 ;  /* 0x0800003a3b407389 */ /* 0x000064000006003f */
[----:B01----:R-:W-:Y:S05]  /*11b60*/  ENDCOLLECTIVE ;  /* 0x000000000000791b */ /* 0x003fea0003800000 */
.L_x_1452:
[----:B------:R-:W-:Y:S05]  /*11b70*/  BRA `(.L_x_1453) ;  /* 0xffffff9c00a07947 */ /* 0x000fea000383ffff */
.L_x_1099:
[----:B------:R-:W-:Y:S01]  /*11b80*/  BSSY B0, `(.L_x_1454) ;  /* 0x0000007000007945 */ /* 0x000fe20003800000 */
[----:B------:R-:W-:Y:S02]  /*11b90*/  IMAD.MOV.U32 R59, RZ, RZ, R66 ;  /* 0x000000ffff3b7224 */ /* 0x000fe400078e0042 */
[----:B------:R-:W-:Y:S02]  /*11ba0*/  IMAD.MOV.U32 R58, RZ, RZ, 0x10 ;  /* 0x00000010ff3a7424 */ /* 0x000fe400078e00ff */
[----:B------:R-:W-:-:S07]  /*11bb0*/  IMAD.MOV.U32 R62, RZ, RZ, -0x1 ;  /* 0xffffffffff3e7424 */ /* 0x000fce00078e00ff */
[----:B01234-:R-:W-:Y:S05]  /*11bc0*/  WARPSYNC.COLLECTIVE R62, `(.L_x_1455) ;  /* 0x000000003e087348 */ /* 0x01ffea0003c00000 */
[----:B0-----:R0:W0:Y:S02]  /*11bd0*/  SHFL.DOWN P3, R64, R59, R58, R63 ;  /* 0x0800003a3b407389 */ /* 0x001024000006003f */
[----:B01234-:R-:W-:Y:S05]  /*11be0*/  ENDCOLLECTIVE ;  /* 0x000000000000791b */ /* 0x01ffea0003800000 */
.L_x_1455:
[----:B------:R-:W-:Y:S05]  /*11bf0*/  BSYNC B0 ;  /* 0x0000000000007941 */ /* 0x000fea0003800000 */
.L_x_1454:
[----:B------:R-:W-:Y:S02]  /*11c00*/  IMAD.MOV.U32 R59, RZ, RZ, R60 ;  /* 0x000000ffff3b7224 */ /* 0x000fe400078e003c */
[----:B------:R-:W-:Y:S02]  /*11c10*/  IMAD.MOV.U32 R58, RZ, RZ, 0x10 ;  /* 0x00000010ff3a7424 */ /* 0x000fe400078e00ff */
[----:B------:R-:W-:Y:S02]  /*11c20*/  IMAD.MOV.U32 R62, RZ, RZ, -0x1 ;  /* 0xffffffffff3e7424 */ /* 0x000fe400078e00ff */
[----:B------:R-:W-:-:S07]  /*11c30*/  IMAD.MOV.U32 R61, RZ, RZ, R64 ;  /* 0x000000ffff3d7224 */ /* 0x000fce00078e0040 */
[----:B------:R-:W-:Y:S05]  /*11c40*/  WARPSYNC.COLLECTIVE R62, `(.L_x_1456) ;  /* 0x000000003e087348 */ /* 0x000fea0003c00000 */
[----:B------:R0:W1:Y:S02]  /*11c50*/  SHFL.DOWN P3, R64, R59, R58, R63 ;  /* 0x0800003a3b407389 */ /* 0x000064000006003f */
[----:B01----:R-:W-:Y:S05]  /*11c60*/  ENDCOLLECTIVE ;  /* 0x000000000000791b */ /* 0x003fea0003800000 */
.L_x_1456:
[----:B------:R-:W-:Y:S01]  /*11c70*/  IMAD.MOV.U32 R65, RZ, RZ, R64 ;  /* 0x000000ffff417224 */ /* 0x000fe200078e0040 */
[----:B------:R-:W-:Y:S06]  /*11c80*/  BRA `(.L_x_1457) ;  /* 0xffffff9c00a87947 */ /* 0x000fec000383ffff */
.L_x_1100:
[----:B------:R-:W-:Y:S01]  /*11c90*/  BSSY B0, `(.L_x_1458) ;  /* 0x0000007000007945 */ /* 0x000fe20003800000 */
[----:B------:R-:W-:Y:S02]  /*11ca0*/  IMAD.MOV.U32 R59, RZ, RZ, R56 ;  /* 0x000000ffff3b7224 */ /* 0x000fe400078e0038 */
[----:B------:R-:W-:Y:S02]  /*11cb0*/  IMAD.MOV.U32 R58, RZ, RZ, 0x10 ;  /* 0x00000010ff3a7424 */ /* 0x000fe400078e00ff */
[----:B------:R-:W-:-:S07]  /*11cc0*/  IMAD.MOV.U32 R62, RZ, RZ, -0x1 ;  /* 0xffffffffff3e7424 */ /* 0x000fce00078e00ff */
[----:B01234-:R-:W-:Y:S05]  /*11cd0*/  WARPSYNC.COLLECTIVE R62, `(.L_x_1459) ;  /* 0x000000003e087348 */ /* 0x01ffea0003c00000 */
[----:B0-----:R0:W0:Y:S02]  /*11ce0*/  SHFL.DOWN P3, R64, R59, R58, R63 ;  /* 0x0800003a3b407389 */ /* 0x001024000006003f */
[----:B01234-:R-:W-:Y:S05]  /*11cf0*/  ENDCOLLECTIVE ;  /* 0x000000000000791b */ /* 0x01ffea0003800000 */
.L_x_1459:
[----:B------:R-:W-:Y:S05]  /*11d00*/  BSYNC B0 ;  /* 0x0000000000007941 */ /* 0x000fea0003800000 */
.L_x_1458:
[----:B------:R-:W-:Y:S05]  /*11d10*/  BRA `(.L_x_1460) ;  /* 0xffffff9c008c7947 */ /* 0x000fea000383ffff */
.L_x_1101:
[----:B------:R-:W-:Y:S01]  /*11d20*/  BSSY B0, `(.L_x_1461) ;  /* 0x0000007000007945 */ /* 0x000fe20003800000 */
[----:B------:R-:W-:Y:S02]  /*11d30*/  IMAD.MOV.U32 R59, RZ, RZ, R55 ;  /* 0x000000ffff3b7224 */ /* 0x000fe400078e0037 */
[----:B------:R-:W-:Y:S02]  /*11d40*/  IMAD.MOV.U32 R58, RZ, RZ, 0x10 ;  /* 0x00000010ff3a7424 */ /* 0x000fe400078e00ff */
[----:B------:R-:W-:-:S07]  /*11d50*/  IMAD.MOV.U32 R62, RZ, RZ, -0x1 ;  /* 0xffffffffff3e7424 */ /* 0x000fce00078e00ff */
[----:B01234-:R-:W-:Y:S05]  /*11d60*/  WARPSYNC.COLLECTIVE R62, `(.L_x_1462) ;  /* 0x000000003e087348 */ /* 0x01ffea0003c00000 */
[----:B0-----:R0:W0:Y:S02]  /*11d70*/  SHFL.DOWN P3, R64, R59, R58, R63 ;  /* 0x0800003a3b407389 */ /* 0x001024000006003f */
[----:B01234-:R-:W-:Y:S05]  /*11d80*/  ENDCOLLECTIVE ;  /* 0x000000000000791b */ /* 0x01ffea0003800000 */
.L_x_1462:
[----:B------:R-:W-:Y:S05]  /*11d90*/  BSYNC B0 ;  /* 0x0000000000007941 */ /* 0x000fea0003800000 */
.L_x_1461:
[----:B------:R-:W-:Y:S05]  /*11da0*/  BRA `(.L_x_1463) ;  /* 0xffffff9c00707947 */ /* 0x000fea000383ffff */
.L_x_1102:
[----:B------:R-:W-:Y:S01]  /*11db0*/  BSSY B0, `(.L_x_1464) ;  /* 0x0000007000007945 */ /* 0x000fe20003800000 */
[----:B------:R-:W-:Y:S02]  /*11dc0*/  IMAD.MOV.U32 R59, RZ, RZ, R40 ;  /* 0x000000ffff3b7224 */ /* 0x000fe400078e0028 */
[----:B------:R-:W-:Y:S02]  /*11dd0*/  IMAD.MOV.U32 R58, RZ, RZ, 0x10 ;  /* 0x00000010ff3a7424 */ /* 0x000fe400078e00ff */
[----:B------:R-:W-:-:S07]  /*11de0*/  IMAD.MOV.U32 R62, RZ, RZ, -0x1 ;  /* 0xffffffffff3e7424 */ /* 0x000fce00078e00ff */
[----:B01234-:R-:W-:Y:S05]  /*11df0*/  WARPSYNC.COLLECTIVE R62, `(.L_x_1465) ;  /* 0x000000003e087348 */ /* 0x01ffea0003c00000 */
[----:B0-----:R0:W0:Y:S02]  /*11e00*/  SHFL.DOWN P3, R64, R59, R58, R63 ;  /* 0x0800003a3b407389 */ /* 0x001024000006003f */
[----:B01234-:R-:W-:Y:S05]  /*11e10*/  ENDCOLLECTIVE ;  /* 0x000000000000791b */ /* 0x01ffea0003800000 */
.L_x_1465:
[----:B------:R-:W-:Y:S05]  /*11e20*/  BSYNC B0 ;  /* 0x0000000000007941 */ /* 0x000fea0003800000 */
.L_x_1464:
[----:B------:R-:W-:Y:S02]  /*11e30*/  IMAD.MOV.U32 R59, RZ, RZ, R41 ;  /* 0x000000ffff3b7224 */ /* 0x000fe400078e0029 */
[----:B------:R-:W-:Y:S02]  /*11e40*/  IMAD.MOV.U32 R58, RZ, RZ, 0x10 ;  /* 0x00000010ff3a7424 */ /* 0x000fe400078e00ff */
[----:B------:R-:W-:Y:S02]  /*11e50*/  IMAD.MOV.U32 R62, RZ, RZ, -0x1 ;  /* 0xffffffffff3e7424 */ /* 0x000fe400078e00ff */
[----:B------:R-:W-:-:S07]  /*11e60*/  IMAD.MOV.U32 R67, RZ, RZ, R64 ;  /* 0x000000ffff437224 */ /* 0x000fce00078e0040 */
[----:B------:R-:W-:Y:S05]  /*11e70*/  WARPSYNC.COLLECTIVE R62, `(.L_x_1466) ;  /* 0x000000003e087348 */ /* 0x000fea0003c00000 */
[----:B------:R0:W1:Y:S02]  /*11e80*/  SHFL.DOWN P3, R64, R59, R58, R63 ;  /* 0x0800003a3b407389 */ /* 0x000064000006003f */
[----:B01----:R-:W-:Y:S05]  /*11e90*/  ENDCOLLECTIVE ;  /* 0x000000000000791b */ /* 0x003fea0003800000 */
.L_x_1466:
[----:B------:R-:W-:Y:S02]  /*11ea0*/  IMAD.MOV.U32 R59, RZ, RZ, R42 ;  /* 0x000000ffff3b7224 */ /* 0x000fe400078e002a */
[----:B------:R-:W-:-:S07]  /*11eb0*/  IMAD.MOV.U32 R68, RZ, RZ, R64 ;  /* 0x000000ffff447224 */ /* 0x000fce00078e0040 */
[----:B------:R-:W-:Y:S05]  /*11ec0*/  WARPSYNC.COLLECTIVE R62, `(.L_x_1467) ;  /* 0x000000003e087348 */ /* 0x000fea0003c00000 */
[----:B------:R0:W1:Y:S02]  /*11ed0*/  SHFL.DOWN P3, R64, R59, R58, R63 ;  /* 0x0800003a3b407389 */ /* 0x000064000006003f */
[----:B01----:R-:W-:Y:S05]  /*11ee0*/  ENDCOLLECTIVE ;  /* 0x000000000000791b */ /* 0x003fea0003800000 */
.L_x_1467:
[----:B------:R-:W-:Y:S02]  /*11ef0*/  IMAD.MOV.U32 R59, RZ, RZ, R43 ;  /* 0x000000ffff3b7224 */ /* 0x000fe400078e002b */
[----:B------:R-:W-:-:S07]  /*11f00*/  IMAD.MOV.U32 R69, RZ, RZ, R64 ;  /* 0x000000ffff457224 */ /* 0x000fce00078e0040 */
[----:B------:R-:W-:Y:S05]  /*11f10*/  WARPSYNC.COLLECTIVE R62, `(.L_x_1468) ;  /* 0x000000003e087348 */ /* 0x000fea0003c00000 */
[----:B------:R0:W1:Y:S02]  /*11f20*/  SHFL.DOWN P3, R64, R59, R58, R63 ;  /* 0x0800003a3b407389 */ /* 0x000064000006003f */
[----:B01----:R-:W-:Y:S05]  /*11f30*/  ENDCOLLECTIVE ;  /* 0x000000000000791b */ /* 0x003fea0003800000 */
.L_x_1468:
[----:B------:R-:W-:Y:S05]  /*11f40*/  BRA `(.L_x_1469) ;  /* 0xffffff9c00207947 */ /* 0x000fea000383ffff */
.L_x_1105:
[----:B------:R-:W-:Y:S01]  /*11f50*/  BSSY B0, `(.L_x_1470) ;  /* 0x0000005000007945 */ /* 0x000fe20003800000 */
[----:B------:R-:W-:-:S07]  /*11f60*/  IMAD.MOV.U32 R62, RZ, RZ, -0x1 ;  /* 0xffffffffff3e7424 */ /* 0x000fce00078e00ff */
[----:B-1-34-:R-:W-:Y:S05]  /*11f70*/  WARPSYNC.COLLECTIVE R62, `(.L_x_1471) ;  /* 0x000000003e087348 */ /* 0x01afea0003c00000 */
[----:B------:R-:W-:Y:S01]  /*11f80*/  VOTE.ALL P3, P3 ;  /* 0x0000000000ff7806 */ /* 0x000fe20001860000 */
[----:B-1-34-:R-:W-:-:S12]  /*11f90*/  ENDCOLLECTIVE ;  /* 0x000000000000791b */ /* 0x01afd80003800000 */
.L_x_1471:
[----:B------:R-:W-:Y:S05]  /*11fa0*/  BSYNC B0 ;  /* 0x0000000000007941 */ /* 0x000fea0003800000 */
.L_x_1470:
[----:B------:R-:W-:Y:S05]  /*11fb0*/  BRA `(.L_x_1472) ;  /* 0xffffff9c00787947 */ /* 0x000fea000383ffff */
.L_x_1473:
        /* <DEDUP_REMOVED lines=12> */
.L_x_2177:


//--------------------- .text._ZN6thrust24THRUST_300001_SM_1000_NS8cuda_cub4core6detail13_kernel_agentINS1_15__reduce_by_key9InitAgentIN3cub18CUB_300001_SM_100024ReduceByKeyScanTileStateI7double2lLb0EEElPlEEJSB_lSC_EEEvDpT0_ --------------------------
	.section	.text._ZN6thrust24THRUST_300001_SM_1000_NS8cuda_cub4core6detail13_kernel_agentINS1_15__reduce_by_key9InitAgentIN3cub18CUB_300001_SM_100024ReduceByKeyScanTileStateI7double2lLb0EEElPlEEJSB_lSC_EEEvDpT0_,"ax",@progbits
	.align	128
        .global         _ZN6thrust24THRUST_300001_SM_1000_NS8cuda_cub4core6detail13_kernel_agentINS1_15__reduce_by_key9InitAgentIN3cub18CUB_300001_SM_100024ReduceByKeyScanTileStateI7double2lLb0EEElPlEEJSB_lSC_EEEvDpT0_
        .type           _ZN6thrust24THRUST_300001_SM_1000_NS8cuda_cub4core6detail13_kernel_agentINS1_15__reduce_by_key9InitAgentIN3cub18CUB_300001_SM_100024ReduceByKeyScanTileStateI7double2lLb0EEElPlEEJSB_lSC_EEEvDpT0_,@function
        .size           _ZN6thrust24THRUST_300001_SM_1000_NS8cuda_cub4core6detail13_kernel_agentINS1_15__reduce_by_key9InitAgentIN3cub18CUB_300001_SM_100024ReduceByKeyScanTileStateI7double2lLb0EEElPlEEJSB_lSC_EEEvDpT0_,(.L_x_2178 - _ZN6thrust24THRUST_300001_SM_1000_NS8cuda_cub4core6detail13_kernel_agentINS1_15__reduce_by_key9InitAgentIN3cub18CUB_300001_SM_100024ReduceByKeyScanTileStateI7double2lLb0EEElPlEEJSB_lSC_EEEvDpT0_)
        .other          _ZN6thrust24THRUST_300001_SM_1000_NS8cuda_cub4core6detail13_kernel_agentINS1_15__reduce_by_key9InitAgentIN3cub18CUB_300001_SM_100024ReduceByKeyScanTileStateI7double2lLb0EEElPlEEJSB_lSC_EEEvDpT0_,@"STO_CUDA_ENTRY STV_DEFAULT"
_ZN6thrust24THRUST_300001_SM_1000_NS8cuda_cub4core6detail13_kernel_agentINS1_15__reduce_by_key9InitAgentIN3cub18CUB_300001_SM_100024ReduceByKeyScanTileStateI7double2lLb0EEElPlEEJSB_lSC_EEEvDpT0_:
.text._ZN6thrust24THRUST_300001_SM_1000_NS8cuda_cub4core6detail13_kernel_agentINS1_15__reduce_by_key9InitAgentIN3cub18CUB_300001_SM_100024ReduceByKeyScanTileStateI7double2lLb0EEElPlEEJSB_lSC_EEEvDpT0_:
[----:B------:R-:W-:Y:S01]  /*0000*/  LDC R1, c[0x0][0x37c] ;  /* 0x0000df00ff017b82 */ /* 0x000fe20000000800 */
[----:B------:R-:W0:Y:S07]  /*0010*/  S2R R0, SR_TID.X ;  /* 0x0000000000007919 */ /* 0x000e2e0000002100 */
[----:B------:R-:W1:Y:S01]  /*0020*/  S2UR UR6, SR_CTAID.X ;  /* 0x00000000000679c3 */ /* 0x000e620000002500 */
[----:B------:R-:W2:Y:S07]  /*0030*/  LDCU UR4, c[0x0][0x398] ;  /* 0x00007300ff0477ac */ /* 0x000eae0008000800 */
[----:B------:R-:W1:Y:S01]  /*0040*/  LDC R7, c[0x0][0x360] ;  /* 0x0000d800ff077b82 */ /* 0x000e620000000800 */
[C---:B0-----:R-:W-:Y:S01]  /*0050*/  ISETP.GT.U32.AND P0, PT, R0.reuse, 0x1f, PT ;  /* 0x0000001f0000780c */ /* 0x041fe20003f04070 */
[----:B-1----:R-:W-:Y:S01]  /*0060*/  IMAD R7, R7, UR6, R0 ;  /* 0x0000000607077c24 */ /* 0x002fe2000f8e0200 */
[----:B------:R-:W-:-:S02]  /*0070*/  LOP3.LUT P2, RZ, R0, UR6, RZ, 0xfc, !PT ;  /* 0x0000000600ff7c12 */ /* 0x000fc4000f84fcff */
[----:B------:R-:W-:Y:S02]  /*0080*/  ISETP.NE.OR P0, PT, RZ, UR6, P0 ;  /* 0x00000006ff007c0c */ /* 0x000fe40008705670 */
[----:B--2---:R-:W-:Y:S01]  /*0090*/  ISETP.GE.AND P1, PT, R7, UR4, PT ;  /* 0x0000000407007c0c */ /* 0x004fe2000bf26270 */
[----:B------:R-:W0:Y:S10]  /*00a0*/  LDCU.64 UR4, c[0x0][0x358] ;  /* 0x00006b00ff0477ac */ /* 0x000e340008000a00 */
[----:B------:R-:W1:Y:S08]  /*00b0*/  @!P0 LDC.64 R4, c[0x0][0x380] ;  /* 0x0000e000ff048b82 */ /* 0x000e700000000a00 */
[----:B------:R-:W2:Y:S01]  /*00c0*/  @!P1 LDC.64 R2, c[0x0][0x380] ;  /* 0x0000e000ff029b82 */ /* 0x000ea20000000a00 */
[----:B-1----:R-:W-:-:S04]  /*00d0*/  @!P0 IMAD.WIDE.U32 R4, R0, 0x4, R4 ;  /* 0x0000000400048825 */ /* 0x002fc800078e0004 */
[----:B--2---:R-:W-:Y:S01]  /*00e0*/  @!P1 IMAD.WIDE R2, R7, 0x4, R2 ;  /* 0x0000000407029825 */ /* 0x004fe200078e0202 */
[----:B------:R-:W-:-:S05]  /*00f0*/  @!P1 MOV R7, 0x63 ;  /* 0x0000006300079802 */ /* 0x000fca0000000f00 */
[----:B0-----:R0:W-:Y:S04]  /*0100*/  @!P1 STG.E desc[UR4][R2.64+0x80], R7 ;  /* 0x0000800702009986 */ /* 0x0011e8000c101904 */
[----:B------:R0:W-:Y:S01]  /*0110*/  @!P0 STG.E desc[UR4][R4.64], RZ ;  /* 0x000000ff04008986 */ /* 0x0001e2000c101904 */
[----:B------:R-:W-:Y:S05]  /*0120*/  @P2 EXIT ;  /* 0x000000000000294d */ /* 0x000fea0003800000 */
[----:B0-----:R-:W0:Y:S02]  /*0130*/  LDC.64 R2, c[0x0][0x3a0] ;  /* 0x0000e800ff027b82 */ /* 0x001e240000000a00 */
[----:B0-----:R-:W-:Y:S01]  /*0140*/  STG.E.64 desc[UR4][R2.64], RZ ;  /* 0x000000ff02007986 */ /* 0x001fe2000c101b04 */
[----:B------:R-:W-:Y:S05]  /*0150*/  EXIT ;  /* 0x000000000000794d */ /* 0x000fea0003800000 */
.L_x_1474:
        /* <DEDUP_REMOVED lines=10> */
.L_x_2178:


//--------------------- .text._ZN6thrust24THRUST_300001_SM_1000_NS8cuda_cub4core6detail13_kernel_agentINS1_15__reduce_by_key16ReduceByKeyAgentINS0_6detail15normal_iteratorINS0_10device_ptrImEEEENS9_I7double2EESB_NS8_ISD_EEN4cuda3std3__48equal_toImEEN12Trajectories19cuDoubleComplex_addEPiiEEJSB_SD_SB_SE_SM_N3cub18CUB_300001_SM_100024ReduceByKeyScanTileStateISC_iLb0EEESJ_SL_iiEEEvDpT0_ --------------------------
	.section	.text._ZN6thrust24THRUST_300001_SM_1000_NS8cuda_cub4core6detail13_kernel_agentINS1_15__reduce_by_key16ReduceByKeyAgentINS0_6detail15normal_iteratorINS0_10device_ptrImEEEENS9_I7double2EESB_NS8_ISD_EEN4cuda3std3__48equal_toImEEN12Trajectories19cuDoubleComplex_addEPiiEEJSB_SD_SB_SE_SM_N3cub18CUB_300001_SM_100024ReduceByKeyScanTileStateISC_iLb0EEESJ_SL_iiEEEvDpT0_,"ax",@progbits
	.align	128
        .global         _ZN6thrust24THRUST_300001_SM_1000_NS8cuda_cub4core6detail13_kernel_agentINS1_15__reduce_by_key16ReduceByKeyAgentINS0_6detail15normal_iteratorINS0_10device_ptrImEEEENS9_I7double2EESB_NS8_ISD_EEN4cuda3std3__48equal_toImEEN12Trajectories19cuDoubleComplex_addEPiiEEJSB_SD_SB_SE_SM_N3cub18CUB_300001_SM_100024ReduceByKeyScanTileStateISC_iLb0EEESJ_SL_iiEEEvDpT0_
        .type           _ZN6thrust24THRUST_300001_SM_1000_NS8cuda_cub4core6detail13_kernel_agentINS1_15__reduce_by_key16ReduceByKeyAgentINS0_6detail15normal_iteratorINS0_10device_ptrImEEEENS9_I7double2EESB_NS8_ISD_EEN4cuda3std3__48equal_toImEEN12Trajectories19cuDoubleComplex_addEPiiEEJSB_SD_SB_SE_SM_N3cub18CUB_300001_SM_100024ReduceByKeyScanTileStateISC_iLb0EEESJ_SL_iiEEEvDpT0_,@function
        .size           _ZN6thrust24THRUST_300001_SM_1000_NS8cuda_cub4core6detail13_kernel_agentINS1_15__reduce_by_key16ReduceByKeyAgentINS0_6detail15normal_iteratorINS0_10device_ptrImEEEENS9_I7double2EESB_NS8_ISD_EEN4cuda3std3__48equal_toImEEN12Trajectories19cuDoubleComplex_addEPiiEEJSB_SD_SB_SE_SM_N3cub18CUB_300001_SM_100024ReduceByKeyScanTileStateISC_iLb0EEESJ_SL_iiEEEvDpT0_,(.L_x_2179 - _ZN6thrust24THRUST_300001_SM_1000_NS8cuda_cub4core6detail13_kernel_agentINS1_15__reduce_by_key16ReduceByKeyAgentINS0_6detail15normal_iteratorINS0_10device_ptrImEEEENS9_I7double2EESB_NS8_ISD_EEN4cuda3std3__48equal_toImEEN12Trajectories19cuDoubleComplex_addEPiiEEJSB_SD_SB_SE_SM_N3cub18CUB_300001_SM_100024ReduceByKeyScanTileStateISC_iLb0EEESJ_SL_iiEEEvDpT0_)
        .other          _ZN6thrust24THRUST_300001_SM_1000_NS8cuda_cub4core6detail13_kernel_agentINS1_15__reduce_by_key16ReduceByKeyAgentINS0_6detail15normal_iteratorINS0_10device_ptrImEEEENS9_I7double2EESB_NS8_ISD_EEN4cuda3std3__48equal_toImEEN12Trajectories19cuDoubleComplex_addEPiiEEJSB_SD_SB_SE_SM_N3cub18CUB_300001_SM_100024ReduceByKeyScanTileStateISC_iLb0EEESJ_SL_iiEEEvDpT0_,@"STO_CUDA_ENTRY STV_DEFAULT"
_ZN6thrust24THRUST_300001_SM_1000_NS8cuda_cub4core6detail13_kernel_agentINS1_15__reduce_by_key16ReduceByKeyAgentINS0_6detail15normal_iteratorINS0_10device_ptrImEEEENS9_I7double2EESB_NS8_ISD_EEN4cuda3std3__48equal_toImEEN12Trajectories19cuDoubleComplex_addEPiiEEJSB_SD_SB_SE_SM_N3cub18CUB_300001_SM_100024ReduceByKeyScanTileStateISC_iLb0EEESJ_SL_iiEEEvDpT0_:
.text._ZN6thrust24THRUST_300001_SM_1000_NS8cuda_cub4core6detail13_kernel_agentINS1_15__reduce_by_key16ReduceByKeyAgentINS0_6detail15normal_iteratorINS0_10device_ptrImEEEENS9_I7double2EESB_NS8_ISD_EEN4cuda3std3__48equal_toImEEN12Trajectories19cuDoubleComplex_addEPiiEEJSB_SD_SB_SE_SM_N3cub18CUB_300001_SM_100024ReduceByKeyScanTileStateISC_iLb0EEESJ_SL_iiEEEvDpT0_:
        /* <DEDUP_REMOVED lines=11> */
[----:B------:R-:W1:Y:S08]  /*00b0*/  LDC.64 R2, c[0x0][0x380] ;  /* 0x0000e000ff027b82 */ /* 0x000e700000000a00 */
[----:B------:R-:W2:Y:S01]  /*00c0*/  LDC.64 R10, c[0x0][0x388] ;  /* 0x0000e200ff0a7b82 */ /* 0x000ea20000000a00 */
[----:B0-----:R-:W-:-:S02]  /*00d0*/  LOP3.LUT R0, R40, 0x1f, RZ, 0xc0, !PT ;  /* 0x0000001f28007812 */ /* 0x001fc400078ec0ff */
[----:B------:R-:W-:-:S03]  /*00e0*/  LOP3.LUT R4, R40, 0x3e0, RZ, 0xc0, !PT ;  /* 0x000003e028047812 */ /* 0x000fc600078ec0ff */
[----:B------:R-:W-:-:S04]  /*00f0*/  IMAD.IADD R33, R33, 0x1, R0 ;  /* 0x0000000121217824 */ /* 0x000fc800078e0200 */
[----:B------:R-:W-:-:S04]  /*0100*/  IMAD R33, R4, 0x3, R33 ;  /* 0x0000000304217824 */ /* 0x000fc800078e0221 */
[----:B-1----:R-:W-:-:S05]  /*0110*/  IMAD.WIDE.U32 R2, R33, 0x8, R2 ;  /* 0x0000000821027825 */ /* 0x002fca00078e0002 */
[----:B------:R-:W3:Y:S04]  /*0120*/  LDG.E.64.CONSTANT R4, desc[UR10][R2.64] ;  /* 0x0000000a02047981 */ /* 0x000ee8000c1e9b00 */
[----:B------:R-:W4:Y:S04]  /*0130*/  LDG.E.64.CONSTANT R6, desc[UR10][R2.64+0x100] ;  /* 0x0001000a02067981 */ /* 0x000f28000c1e9b00 */
[----:B------:R-:W5:Y:S01]  /*0140*/  LDG.E.64.CONSTANT R8, desc[UR10][R2.64+0x200] ;  /* 0x0002000a02087981 */ /* 0x000f62000c1e9b00 */
[----:B--2---:R-:W-:-:S05]  /*0150*/  IMAD.WIDE.U32 R10, R33, 0x10, R10 ;  /* 0x00000010210a7825 */ /* 0x004fca00078e000a */
[----:B------:R-:W2:Y:S04]  /*0160*/  LDG.E.128.CONSTANT R16, desc[UR10][R10.64] ;  /* 0x0000000a0a107981 */ /* 0x000ea8000c1e9d00 */
[----:B------:R-:W2:Y:S04]  /*0170*/  LDG.E.128.CONSTANT R20, desc[UR10][R10.64+0x200] ;  /* 0x0002000a0a147981 */ /* 0x000ea8000c1e9d00 */
[----:B------:R-:W2:Y:S01]  /*0180*/  LDG.E.128.CONSTANT R24, desc[UR10][R10.64+0x400] ;  /* 0x0004000a0a187981 */ /* 0x000ea2000c1e9d00 */
[----:B------:R-:W0:Y:S01]  /*0190*/  S2UR UR5, SR_CgaCtaId ;  /* 0x00000000000579c3 */ /* 0x000e220000008800 */
[----:B------:R-:W-:Y:S01]  /*01a0*/  SHF.R.U32.HI R41, RZ, 0x5, R40 ;  /* 0x00000005ff297819 */ /* 0x000fe20000011628 */
[----:B------:R-:W-:Y:S01]  /*01b0*/  UMOV UR4, 0x400 ;  /* 0x0000040000047882 */ /* 0x000fe20000000000 */
[----:B------:R-:W1:Y:S01]  /*01c0*/  S2R R38, SR_LANEID ;  /* 0x0000000000267919 */ /* 0x000e620000000000 */
[----:B------:R-:W-:Y:S01]  /*01d0*/  ISETP.NE.AND P3, PT, R40, RZ, PT ;  /* 0x000000ff2800720c */ /* 0x000fe20003f65270 */
[----:B------:R-:W-:Y:S01]  /*01e0*/  BSSY.RECONVERGENT B0, `(.L_x_1477) ;  /* 0x0000115000007945 */ /* 0x000fe20003800200 */
[----:B------:R-:W-:-:S02]  /*01f0*/  ISETP.NE.AND P6, PT, R41, 0x2, PT ;  /* 0x000000022900780c */ /* 0x000fc40003fc5270 */
[C---:B------:R-:W-:Y:S02]  /*0200*/  ISETP.NE.AND P5, PT, R41.reuse, 0x3, PT ;  /* 0x000000032900780c */ /* 0x040fe40003fa5270 */
[----:B------:R-:W-:Y:S01]  /*0210*/  ISETP.NE.AND P4, PT, R41, 0x4, PT ;  /* 0x000000042900780c */ /* 0x000fe20003f85270 */
[----:B0-----:R-:W-:-:S06]  /*0220*/  ULEA UR4, UR5, UR4, 0x18 ;  /* 0x0000000405047291 */ /* 0x001fcc000f8ec0ff */
[----:B------:R-:W-:Y:S01]  /*0230*/  LEA R39, R40, UR4, 0x3 ;  /* 0x0000000428277c11 */ /* 0x000fe2000f8e18ff */
[----:B-1----:R-:W-:-:S04]  /*0240*/  IMAD R13, R41, 0x60, R38 ;  /* 0x00000060290d7824 */ /* 0x002fc800078e0226 */
        /* <DEDUP_REMOVED lines=11> */
[----:B------:R1:W3:Y:S01]  /*0300*/  LDS.64 R34, [R29+0x10] ;  /* 0x000010001d227984 */ /* 0x0002e20000000a00 */
[----:B------:R-:W-:Y:S01]  /*0310*/  BAR.SYNC.DEFER_BLOCKING 0x0 ;  /* 0x0000000000007b1d */ /* 0x000fe20000010000 */
[----:B-1----:R-:W-:-:S05]  /*0320*/  IMAD.MOV.U32 R29, RZ, RZ, RZ ;  /* 0x000000ffff1d7224 */ /* 0x002fca00078e00ff */
[----:B--2---:R-:W-:Y:S04]  /*0330*/  STS.128 [R31], R16 ;  /* 0x000000101f007388 */ /* 0x004fe80000000c00 */
[----:B------:R-:W-:Y:S04]  /*0340*/  STS.128 [R31+0x200], R20 ;  /* 0x000200141f007388 */ /* 0x000fe80000000c00 */
[----:B------:R1:W-:Y:S01]  /*0350*/  STS.128 [R31+0x400], R24 ;  /* 0x000400181f007388 */ /* 0x0003e20000000c00 */
[----:B------:R-:W-:-:S03]  /*0360*/  NOP ;  /* 0x0000000000007918 */ /* 0x000fc60000000000 */
[----:B------:R-:W-:Y:S01]  /*0370*/  LDS.128 R4, [R0] ;  /* 0x0000000000047984 */ /* 0x000fe20000000c00 */
[----:B0-----:R-:W-:Y:S02]  /*0380*/  ISETP.NE.U32.AND P0, PT, R2, R32, PT ;  /* 0x000000200200720c */ /* 0x001fe40003f05070 */
[----:B---3--:R-:W-:Y:S01]  /*0390*/  ISETP.NE.U32.AND P2, PT, R32, R34, PT ;  /* 0x000000222000720c */ /* 0x008fe20003f45070 */
[----:B------:R-:W0:Y:S01]  /*03a0*/  LDS.128 R8, [R0+0x10] ;  /* 0x0000100000087984 */ /* 0x000e220000000c00 */
[----:B------:R-:W-:Y:S02]  /*03b0*/  ISETP.NE.AND.EX P0, PT, R3, R33, PT, P0 ;  /* 0x000000210300720c */ /* 0x000fe40003f05300 */
[----:B------:R-:W-:Y:S01]  /*03c0*/  ISETP.NE.AND.EX P2, PT, R33, R35, PT, P2 ;  /* 0x000000232100720c */ /* 0x000fe20003f45320 */
[----:B------:R2:W3:Y:S01]  /*03d0*/  LDS.128 R12, [R0+0x20] ;  /* 0x00002000000c7984 */ /* 0x0004e20000000c00 */
[----:B-1----:R-:W-:Y:S01]  /*03e0*/  CS2R R30, SRZ ;  /* 0x00000000001e7805 */ /* 0x002fe2000001ff00 */
[----:B------:R-:W-:Y:S01]  /*03f0*/  BAR.SYNC.DEFER_BLOCKING 0x0 ;  /* 0x0000000000007b1d */ /* 0x000fe20000010000 */
[----:B--2---:R-:W-:-:S05]  /*0400*/  SEL R0, RZ, 0x1, !P0 ;  /* 0x00000001ff007807 */ /* 0x004fca0004000000 */
        /* <DEDUP_REMOVED lines=8> */
[----:B------:R0:W1:Y:S01]  /*0490*/  @P3 LDS.64 R36, [R39+0x9a8] ;  /* 0x0009a80027243984 */ /* 0x0000620000000a00 */
[----:B---3--:R-:W-:-:S04]  /*04a0*/  DADD R16, R12, R16 ;  /* 0x000000000c107229 */ /* 0x008fc80000000010 */
[----:B------:R-:W-:Y:S01]  /*04b0*/  DADD R18, R14, R18 ;  /* 0x000000000e127229 */ /* 0x000fe20000000012 */
[----:B0-----:R-:W-:-:S05]  /*04c0*/  IMAD.MOV.U32 R39, RZ, RZ, RZ ;  /* 0x000000ffff277224 */ /* 0x001fca00078e00ff */
[----:B------:R-:W-:Y:S02]  /*04d0*/  FSEL R50, R12, R16, P2 ;  /* 0x000000100c327208 */ /* 0x000fe40001000000 */
[----:B------:R-:W-:Y:S02]  /*04e0*/  FSEL R55, R13, R17, P2 ;  /* 0x000000110d377208 */ /* 0x000fe40001000000 */
[----:B------:R-:W-:Y:S01]  /*04f0*/  FSEL R48, R14, R18, P2 ;  /* 0x000000120e307208 */ /* 0x000fe20001000000 */
[----:B------:R-:W-:Y:S01]  /*0500*/  SHFL.UP PT, R12, R50, 0x1, RZ ;  /* 0x04200000320c7989 */ /* 0x000fe200000e00ff */
[----:B------:R-:W-:Y:S01]  /*0510*/  FSEL R49, R15, R19, P2 ;  /* 0x000000130f317208 */ /* 0x000fe20001000000 */
[----:B------:R-:W-:Y:S02]  /*0520*/  IMAD.MOV.U32 R51, RZ, RZ, R55 ;  /* 0x000000ffff337224 */ /* 0x000fe400078e0037 */
[----:B------:R-:W0:Y:S04]  /*0530*/  SHFL.UP PT, R13, R55, 0x1, RZ ;  /* 0x04200000370d7989 */ /* 0x000e2800000e00ff */
[----:B------:R-:W-:Y:S04]  /*0540*/  SHFL.UP PT, R14, R48, 0x1, RZ ;  /* 0x04200000300e7989 */ /* 0x000fe800000e00ff */
[----:B------:R-:W2:Y:S01]  /*0550*/  SHFL.UP PT, R15, R49, 0x1, RZ ;  /* 0x04200000310f7989 */ /* 0x000ea200000e00ff */
[----:B-1----:R-:W-:-:S04]  /*0560*/  @P3 ISETP.NE.U32.AND P1, PT, R36, R2, PT ;  /* 0x000000022400320c */ /* 0x002fc80003f25070 */
[----:B------:R-:W-:Y:S01]  /*0570*/  @P3 ISETP.NE.AND.EX P1, PT, R37, R3, PT, P1 ;  /* 0x000000032500320c */ /* 0x000fe20003f25310 */
[----:B0-----:R-:W-:-:S03]  /*0580*/  DADD R12, R12, R50 ;  /* 0x000000000c0c7229 */ /* 0x001fc60000000032 */
[----:B------:R-:W-:Y:S02]  /*0590*/  @P3 SEL R39, RZ, 0x1, !P1 ;  /* 0x00000001ff273807 */ /* 0x000fe40004800000 */
[----:B------:R-:W-:Y:S01]  /*05a0*/  ISETP.GE.AND P3, PT, R38, 0x1, PT ;  /* 0x000000012600780c */ /* 0x000fe20003f66270 */
[----:B--2---:R-:W-:Y:S02]  /*05b0*/  DADD R14, R14, R48 ;  /* 0x000000000e0e7229 */ /* 0x004fe40000000030 */
[----:B------:R-:W-:-:S04]  /*05c0*/  IMAD.IADD R16, R0, 0x1, R39 ;  /* 0x0000000100107824 */ /* 0x000fc800078e0227 */
[----:B------:R-:W-:Y:S02]  /*05d0*/  VIADD R17, R16, 0x1 ;  /* 0x0000000110117836 */ /* 0x000fe40000000000 */
[----:B------:R-:W-:Y:S01]  /*05e0*/  @!P2 IMAD.MOV R17, RZ, RZ, R16 ;  /* 0x000000ffff11a224 */ /* 0x000fe200078e0210 */
[----:B------:R-:W-:-:S04]  /*05f0*/  ISETP.GE.AND P2, PT, R38, 0x2, PT ;  /* 0x000000022600780c */ /* 0x000fc80003f46270 */
[----:B------:R-:W0:Y:S01]  /*0600*/  SHFL.UP PT, R16, R17, 0x1, RZ ;  /* 0x0420000011107989 */ /* 0x000e2200000e00ff */
[----:B------:R-:W-:-:S04]  /*0610*/  ISETP.NE.AND P1, PT, R17, RZ, PT ;  /* 0x000000ff1100720c */ /* 0x000fc80003f25270 */
[----:B------:R-:W-:Y:S02]  /*0620*/  @P3 FSEL R50, R12, R50, !P1 ;  /* 0x000000320c323208 */ /* 0x000fe40004800000 */
[----:B------:R-:W-:Y:S02]  /*0630*/  @P3 FSEL R55, R13, R55, !P1 ;  /* 0x000000370d373208 */ /* 0x000fe40004800000 */
[----:B------:R-:W-:Y:S01]  /*0640*/  @P3 FSEL R48, R14, R48, !P1 ;  /* 0x000000300e303208 */ /* 0x000fe20004800000 */
[----:B------:R-:W-:Y:S01]  /*0650*/  SHFL.UP PT, R12, R50, 0x2, RZ ;  /* 0x04400000320c7989 */ /* 0x000fe200000e00ff */
[----:B------:R-:W-:Y:S01]  /*0660*/  @P3 FSEL R49, R15, R49, !P1 ;  /* 0x000000310f313208 */ /* 0x000fe20004800000 */
[----:B------:R-:W-:Y:S02]  /*0670*/  IMAD.MOV.U32 R51, RZ, RZ, R55 ;  /* 0x000000ffff337224 */ /* 0x000fe400078e0037 */
[----:B------:R-:W1:Y:S04]  /*0680*/  SHFL.UP PT, R13, R55, 0x2, RZ ;  /* 0x04400000370d7989 */ /* 0x000e6800000e00ff */
[----:B------:R-:W-:Y:S04]  /*0690*/  SHFL.UP PT, R14, R48, 0x2, RZ ;  /* 0x04400000300e7989 */ /* 0x000fe800000e00ff */
[----:B------:R-:W2:Y:S01]  /*06a0*/  SHFL.UP PT, R15, R49, 0x2, RZ ;  /* 0x04400000310f7989 */ /* 0x000ea200000e00ff */
[----:B0-----:R-:W-:-:S02]  /*06b0*/  SEL R16, R16, RZ, P3 ;  /* 0x000000ff10107207 */ /* 0x001fc40001800000 */
[----:B------:R-:W-:-:S03]  /*06c0*/  ISETP.NE.AND P3, PT, R38, 0x1f, PT ;  /* 0x0000001f2600780c */ /* 0x000fc60003f65270 */
[----:B------:R-:W-:-:S05]  /*06d0*/  IMAD.IADD R16, R16, 0x1, R17 ;  /* 0x0000000110107824 */ /* 0x000fca00078e0211 */
[----:B------:R-:W0:Y:S01]  /*06e0*/  SHFL.UP PT, R17, R16, 0x2, RZ ;  /* 0x0440000010117989 */ /* 0x000e2200000e00ff */
[----:B------:R-:W-:Y:S01]  /*06f0*/  ISETP.NE.AND P1, PT, R16, RZ, PT ;  /* 0x000000ff1000720c */ /* 0x000fe20003f25270 */
[----:B-1----:R-:W-:-:S03]  /*0700*/  DADD R12, R12, R50 ;  /* 0x000000000c0c7229 */ /* 0x002fc60000000032 */
[----:B------:R-:W-:Y:S01]  /*0710*/  @!P3 LEA R45, R41, UR4, 0x5 ;  /* 0x00000004292dbc11 */ /* 0x000fe2000f8e28ff */
[----:B--2---:R-:W-:-:S06]  /*0720*/  DADD R14, R14, R48 ;  /* 0x000000000e0e7229 */ /* 0x004fcc0000000030 */
[----:B------:R-:W-:Y:S02]  /*0730*/  @P2 FSEL R50, R12, R50, !P1 ;  /* 0x000000320c322208 */ /* 0x000fe40004800000 */
[----:B------:R-:W-:-:S03]  /*0740*/  @P2 FSEL R55, R13, R55, !P1 ;  /* 0x000000370d372208 */ /* 0x000fc60004800000 */
[----:B------:R-:W-:Y:S02]  /*0750*/  SHFL.UP PT, R12, R50, 0x4, RZ ;  /* 0x04800000320c7989 */ /* 0x000fe400000e00ff */
[----:B------:R-:W-:Y:S01]  /*0760*/  IMAD.MOV.U32 R51, RZ, RZ, R55 ;  /* 0x000000ffff337224 */ /* 0x000fe200078e0037 */
[----:B------:R-:W-:Y:S01]  /*0770*/  @P2 FSEL R48, R14, R48, !P1 ;  /* 0x000000300e302208 */ /* 0x000fe20004800000 */
[----:B------:R-:W1:Y:S01]  /*0780*/  SHFL.UP PT, R13, R55, 0x4, RZ ;  /* 0x04800000370d7989 */ /* 0x000e6200000e00ff */
[----:B------:R-:W-:Y:S02]  /*0790*/  @P2 FSEL R49, R15, R49, !P1 ;  /* 0x000000310f312208 */ /* 0x000fe40004800000 */
[----:B0-----:R-:W-:Y:S01]  /*07a0*/  SEL R17, R17, RZ, P2 ;  /* 0x000000ff11117207 */ /* 0x001fe20001000000 */
[----:B------:R-:W-:Y:S01]  /*07b0*/  SHFL.UP PT, R14, R48, 0x4, RZ ;  /* 0x04800000300e7989 */ /* 0x000fe200000e00ff */
[----:B------:R-:W-:-:S03]  /*07c0*/  ISETP.GE.AND P2, PT, R38, 0x4, PT ;  /* 0x000000042600780c */ /* 0x000fc60003f46270 */
[----:B------:R-:W0:Y:S01]  /*07d0*/  SHFL.UP PT, R15, R49, 0x4, RZ ;  /* 0x04800000310f7989 */ /* 0x000e2200000e00ff */
[----:B------:R-:W-:-:S05]  /*07e0*/  IMAD.IADD R17, R16, 0x1, R17 ;  /* 0x0000000110117824 */ /* 0x000fca00078e0211 */
[----:B------:R-:W2:Y:S01]  /*07f0*/  SHFL.UP PT, R16, R17, 0x4, RZ ;  /* 0x0480000011107989 */ /* 0x000ea200000e00ff */
[----:B------:R-:W-:Y:S01]  /*0800*/  ISETP.NE.AND P1, PT, R17, RZ, PT ;  /* 0x000000ff1100720c */ /* 0x000fe20003f25270 */
[----:B-1----:R-:W-:Y:S02]  /*0810*/  DADD R12, R12, R50 ;  /* 0x000000000c0c7229 */ /* 0x002fe40000000032 */
[----:B0-----:R-:W-:-:S08]  /*0820*/  DADD R14, R14, R48 ;  /* 0x000000000e0e7229 */ /* 0x001fd00000000030 */
[----:B------:R-:W-:Y:S02]  /*0830*/  @P2 FSEL R50, R12, R50, !P1 ;  /* 0x000000320c322208 */ /* 0x000fe40004800000 */
[----:B------:R-:W-:Y:S02]  /*0840*/  @P2 FSEL R55, R13, R55, !P1 ;  /* 0x000000370d372208 */ /* 0x000fe40004800000 */
[----:B--2---:R-:W-:Y:S01]  /*0850*/  SEL R16, R16, RZ, P2 ;  /* 0x000000ff10107207 */ /* 0x004fe20001000000 */
[----:B------:R-:W-:Y:S02]  /*0860*/  SHFL.UP PT, R12, R50, 0x8, RZ ;  /* 0x05000000320c7989 */ /* 0x000fe400000e00ff */
[----:B------:R-:W-:Y:S01]  /*0870*/  IMAD.MOV.U32 R51, RZ, RZ, R55 ;  /* 0x000000ffff337224 */ /* 0x000fe200078e0037 */
[----:B------:R-:W-:Y:S01]  /*0880*/  @P2 FSEL R48, R14, R48, !P1 ;  /* 0x000000300e302208 */ /* 0x000fe20004800000 */
[----:B------:R-:W0:Y:S01]  /*0890*/  SHFL.UP PT, R13, R55, 0x8, RZ ;  /* 0x05000000370d7989 */ /* 0x000e2200000e00ff */
[----:B------:R-:W-:Y:S01]  /*08a0*/  @P2 FSEL R49, R15, R49, !P1 ;  /* 0x000000310f312208 */ /* 0x000fe20004800000 */
[----:B------:R-:W-:Y:S01]  /*08b0*/  IMAD.IADD R16, R17, 0x1, R16 ;  /* 0x0000000111107824 */ /* 0x000fe200078e0210 */
[----:B------:R-:W-:Y:S01]  /*08c0*/  ISETP.GE.AND P2, PT, R38, 0x8, PT ;  /* 0x000000082600780c */ /* 0x000fe20003f46270 */
[----:B------:R-:W-:Y:S03]  /*08d0*/  SHFL.UP PT, R14, R48, 0x8, RZ ;  /* 0x05000000300e7989 */ /* 0x000fe600000e00ff */
[----:B------:R-:W-:Y:S01]  /*08e0*/  ISETP.NE.AND P1, PT, R16, RZ, PT ;  /* 0x000000ff1000720c */ /* 0x000fe20003f25270 */
[----:B------:R-:W1:Y:S04]  /*08f0*/  SHFL.UP PT, R15, R49, 0x8, RZ ;  /* 0x05000000310f7989 */ /* 0x000e6800000e00ff */
[----:B------:R-:W2:Y:S01]  /*0900*/  SHFL.UP PT, R17, R16, 0x8, RZ ;  /* 0x0500000010117989 */ /* 0x000ea200000e00ff */
[----:B0-----:R-:W-:-:S02]  /*0910*/  DADD R12, R12, R50 ;  /* 0x000000000c0c7229 */ /* 0x001fc40000000032 */
[----:B-1----:R-:W-:-:S08]  /*0920*/  DADD R14, R14, R48 ;  /* 0x000000000e0e7229 */ /* 0x002fd00000000030 */
        /* <DEDUP_REMOVED lines=16> */
[----:B------:R-:W-:Y:S02]  /*0a30*/  FSEL R52, R13, R55, !P1 ;  /* 0x000000370d347208 */ /* 0x000fe40004800000 */
[----:B--2---:R-:W-:Y:S02]  /*0a40*/  SEL R16, R16, RZ, P2 ;  /* 0x000000ff10107207 */ /* 0x004fe40001000000 */
[----:B------:R-:W-:-:S03]  /*0a50*/  FSEL R59, R12, R50, !P1 ;  /* 0x000000320c3b7208 */ /* 0x000fc60004800000 */
[----:B------:R-:W-:Y:S01]  /*0a60*/  IMAD.IADD R28, R17, 0x1, R16 ;  /* 0x00000001111c7824 */ /* 0x000fe200078e0210 */
[----:B------:R-:W-:Y:S01]  /*0a70*/  FSEL R61, R14, R48, !P1 ;  /* 0x000000300e3d7208 */ /* 0x000fe20004800000 */
[----:B------:R-:W-:Y:S01]  /*0a80*/  @!P3 IMAD.MOV.U32 R17, RZ, RZ, R52 ;  /* 0x000000ffff11b224 */ /* 0x000fe200078e0034 */
[----:B------:R-:W-:Y:S02]  /*0a90*/  FSEL R56, R15, R49, !P1 ;  /* 0x000000310f387208 */ /* 0x000fe40004800000 */
[----:B------:R-:W-:Y:S01]  /*0aa0*/  @!P3 MOV R16, R59 ;  /* 0x0000003b0010b202 */ /* 0x000fe20000000f00 */
[----:B------:R-:W-:Y:S01]  /*0ab0*/  @!P3 IMAD.MOV.U32 R18, RZ, RZ, R61 ;  /* 0x000000ffff12b224 */ /* 0x000fe200078e003d */
[----:B------:R0:W-:Y:S01]  /*0ac0*/  @!P3 STS.128 [R45], R28 ;  /* 0x0000001c2d00b388 */ /* 0x0001e20000000c00 */
[----:B------:R-:W-:-:S03]  /*0ad0*/  @!P3 IMAD.MOV.U32 R19, RZ, RZ, R56 ;  /* 0x000000ffff13b224 */ /* 0x000fc600078e0038 */
[----:B------:R-:W-:Y:S04]  /*0ae0*/  SHFL.UP PT, R28, R28, 0x1, RZ ;  /* 0x042000001c1c7989 */ /* 0x000fe800000e00ff */
[----:B------:R-:W-:Y:S01]  /*0af0*/  @!P3 STS.128 [R45+0x10], R16 ;  /* 0x000010102d00b388 */ /* 0x000fe20000000c00 */
[----:B------:R-:W-:Y:S01]  /*0b00*/  BAR.SYNC.DEFER_BLOCKING 0x0 ;  /* 0x0000000000007b1d */ /* 0x000fe20000010000 */
[----:B------:R-:W-:Y:S02]  /*0b10*/  ISETP.NE.AND P3, PT, R41, 0x5, PT ;  /* 0x000000052900780c */ /* 0x000fe40003f65270 */
[----:B0-----:R-:W-:Y:S02]  /*0b20*/  FSEL R29, R48, R61, !P2 ;  /* 0x0000003d301d7208 */ /* 0x001fe40005000000 */
[----:B------:R-:W-:-:S02]  /*0b30*/  FSEL R48, R49, R56, !P2 ;  /* 0x0000003831307208 */ /* 0x000fc40005000000 */
[----:B------:R-:W-:Y:S02]  /*0b40*/  FSEL R49, R50, R59, !P2 ;  /* 0x0000003b32317208 */ /* 0x000fe40005000000 */
[----:B------:R-:W-:Y:S01]  /*0b50*/  FSEL R50, R55, R52, !P2 ;  /* 0x0000003437327208 */ /* 0x000fe20005000000 */
[----:B------:R-:W-:Y:S01]  /*0b60*/  SHFL.UP PT, R29, R29, 0x1, RZ ;  /* 0x042000001d1d7989 */ /* 0x000fe200000e00ff */
[----:B------:R-:W-:-:S03]  /*0b70*/  ISETP.NE.AND P2, PT, R41, 0x6, PT ;  /* 0x000000062900780c */ /* 0x000fc60003f45270 */
[----:B------:R-:W-:Y:S04]  /*0b80*/  SHFL.UP PT, R49, R49, 0x1, RZ ;  /* 0x0420000031317989 */ /* 0x000fe800000e00ff */
[----:B------:R-:W-:Y:S04]  /*0b90*/  SHFL.UP PT, R50, R50, 0x1, RZ ;  /* 0x0420000032327989 */ /* 0x000fe800000e00ff */
[----:B------:R-:W-:Y:S04]  /*0ba0*/  SHFL.UP PT, R48, R48, 0x1, RZ ;  /* 0x0420000030307989 */ /* 0x000fe800000e00ff */
[----:B------:R-:W-:Y:S04]  /*0bb0*/  LDS.128 R12, [UR4+0x10] ;  /* 0x00001004ff0c7984 */ /* 0x000fe80008000c00 */
[----:B------:R-:W0:Y:S04]  /*0bc0*/  LDS.128 R20, [UR4+0x30] ;  /* 0x00003004ff147984 */ /* 0x000e280008000c00 */
[----:B------:R-:W1:Y:S04]  /*0bd0*/  LDS R57, [UR4+0x20] ;  /* 0x00002004ff397984 */ /* 0x000e680008000800 */
[----:B------:R-:W-:Y:S04]  /*0be0*/  LDS.128 R24, [UR4+0x50] ;  /* 0x00005004ff187984 */ /* 0x000fe80008000c00 */
[----:B------:R-:W-:Y:S04]  /*0bf0*/  LDS R53, [UR4+0x40] ;  /* 0x00004004ff357984 */ /* 0x000fe80008000800 */
[----:B------:R-:W2:Y:S04]  /*0c00*/  LDS R54, [UR4] ;  /* 0x00000004ff367984 */ /* 0x000ea80008000800 */
[----:B------:R-:W3:Y:S04]  /*0c10*/  LDS.128 R16, [UR4+0x70] ;  /* 0x00007004ff107984 */ /* 0x000ee80008000c00 */
[----:B------:R-:W4:Y:S04]  /*0c20*/  LDS R51, [UR4+0x60] ;  /* 0x00006004ff337984 */ /* 0x000f280008000800 */
[----:B------:R-:W-:Y:S01]  /*0c30*/  LDS R52, [UR4+0x80] ;  /* 0x00008004ff347984 */ /* 0x000fe20008000800 */
[----:B0-----:R-:W-:-:S02]  /*0c40*/  DADD R42, R14, R22 ;  /* 0x000000000e2a7229 */ /* 0x001fc40000000016 */
[----:B------:R-:W-:Y:S01]  /*0c50*/  DADD R30, R12, R20 ;  /* 0x000000000c1e7229 */ /* 0x000fe20000000014 */
[----:B-1----:R-:W-:-:S07]  /*0c60*/  ISETP.NE.AND P1, PT, R57, RZ, PT ;  /* 0x000000ff3900720c */ /* 0x002fce0003f25270 */
[----:B------:R-:W-:Y:S02]  /*0c70*/  FSEL R42, R42, R22, !P1 ;  /* 0x000000162a2a7208 */ /* 0x000fe40004800000 */
[----:B------:R-:W-:Y:S02]  /*0c80*/  FSEL R43, R43, R23, !P1 ;  /* 0x000000172b2b7208 */ /* 0x000fe40004800000 */
[----:B------:R-:W-:Y:S02]  /*0c90*/  FSEL R30, R30, R20, !P1 ;  /* 0x000000141e1e7208 */ /* 0x000fe40004800000 */
[----:B------:R-:W-:Y:S01]  /*0ca0*/  FSEL R31, R31, R21, !P1 ;  /* 0x000000151f1f7208 */ /* 0x000fe20004800000 */
[----:B--2---:R-:W-:Y:S01]  /*0cb0*/  IMAD.IADD R57, R54, 0x1, R57 ;  /* 0x0000000136397824 */ /* 0x004fe200078e0239 */
[----:B------:R-:W0:Y:S01]  /*0cc0*/  LDS.128 R20, [UR4+0x90] ;  /* 0x00009004ff147984 */ /* 0x000e220008000c00 */
[----:B------:R-:W-:Y:S01]  /*0cd0*/  DADD R46, R26, R42 ;  /* 0x000000001a2e7229 */ /* 0x000fe2000000002a */
[----:B------:R-:W-:Y:S01]  /*0ce0*/  ISETP.NE.AND P1, PT, R53, RZ, PT ;  /* 0x000000ff3500720c */ /* 0x000fe20003f25270 */
[----:B------:R-:W-:Y:S01]  /*0cf0*/  IMAD.IADD R53, R57, 0x1, R53 ;  /* 0x0000000139357824 */ /* 0x000fe200078e0235 */
[----:B------:R-:W-:Y:S01]  /*0d00*/  DADD R44, R24, R30 ;  /* 0x00000000182c7229 */ /* 0x000fe2000000001e */
[----:B------:R-:W-:-:S02]  /*0d10*/  FSEL R55, R43, R15, !P6 ;  /* 0x0000000f2b377208 */ /* 0x000fc40007000000 */
[----:B------:R-:W-:Y:S02]  /*0d20*/  FSEL R43, R30, R12, !P6 ;  /* 0x0000000c1e2b7208 */ /* 0x000fe40007000000 */
[----:B------:R-:W-:Y:S01]  /*0d30*/  FSEL R59, R31, R13, !P6 ;  /* 0x0000000d1f3b7208 */ /* 0x000fe20007000000 */
[----:B------:R-:W-:Y:S01]  /*0d40*/  LDS R30, [UR4+0xa0] ;  /* 0x0000a004ff1e7984 */ /* 0x000fe20008000800 */
[----:B------:R-:W-:Y:S02]  /*0d50*/  FSEL R46, R46, R26, !P1 ;  /* 0x0000001a2e2e7208 */ /* 0x000fe40004800000 */
[----:B------:R-:W-:Y:S02]  /*0d60*/  FSEL R47, R47, R27, !P1 ;  /* 0x0000001b2f2f7208 */ /* 0x000fe40004800000 */
[----:B------:R-:W-:Y:S02]  /*0d70*/  FSEL R44, R44, R24, !P1 ;  /* 0x000000182c2c7208 */ /* 0x000fe40004800000 */
[----:B------:R-:W-:-:S02]  /*0d80*/  FSEL R45, R45, R25, !P1 ;  /* 0x000000192d2d7208 */ /* 0x000fc40004800000 */
[----:B------:R-:W1:Y:S01]  /*0d90*/  LDS.128 R24, [UR4+0xb0] ;  /* 0x0000b004ff187984 */ /* 0x000e620008000c00 */
[----:B------:R-:W-:Y:S02]  /*0da0*/  ISETP.NE.AND P1, PT, R41, 0x7, PT ;  /* 0x000000072900780c */ /* 0x000fe40003f25270 */
[----:B------:R-:W-:Y:S01]  /*0db0*/  FSEL R41, R42, R14, !P6 ;  /* 0x0000000e2a297208 */ /* 0x000fe20007000000 */
[----:B---3--:R-:W-:Y:S01]  /*0dc0*/  DADD R14, R18, R46 ;  /* 0x00000000120e7229 */ /* 0x008fe2000000002e */
[----:B------:R-:W-:Y:S01]  /*0dd0*/  SEL R54, R57, R54, !P6 ;  /* 0x0000003639367207 */ /* 0x000fe20007000000 */
[----:B------:R-:W-:Y:S01]  /*0de0*/  DADD R12, R16, R44 ;  /* 0x00000000100c7229 */ /* 0x000fe2000000002c */
[----:B----4-:R-:W-:Y:S01]  /*0df0*/  ISETP.NE.AND P6, PT, R51, RZ, PT ;  /* 0x000000ff3300720c */ /* 0x010fe20003fc5270 */
[----:B------:R-:W-:Y:S01]  /*0e00*/  IMAD.IADD R51, R53, 0x1, R51 ;  /* 0x0000000135337824 */ /* 0x000fe200078e0233 */
[----:B------:R-:W-:Y:S02]  /*0e10*/  FSEL R31, R44, R43, !P5 ;  /* 0x0000002b2c1f7208 */ /* 0x000fe40006800000 */
[----:B------:R-:W-:-:S02]  /*0e20*/  FSEL R41, R46, R41, !P5 ;  /* 0x000000292e297208 */ /* 0x000fc40006800000 */
[----:B------:R-:W-:Y:S02]  /*0e30*/  FSEL R55, R47, R55, !P5 ;  /* 0x000000372f377208 */ /* 0x000fe40006800000 */
[----:B------:R-:W-:Y:S02]  /*0e40*/  FSEL R14, R14, R18, !P6 ;  /* 0x000000120e0e7208 */ /* 0x000fe40007000000 */
[----:B------:R-:W-:Y:S02]  /*0e50*/  FSEL R15, R15, R19, !P6 ;  /* 0x000000130f0f7208 */ /* 0x000fe40007000000 */
[----:B------:R-:W-:Y:S02]  /*0e60*/  FSEL R42, R12, R16, !P6 ;  /* 0x000000100c2a7208 */ /* 0x000fe40007000000 */
[----:B------:R-:W-:Y:S02]  /*0e70*/  FSEL R43, R13, R17, !P6 ;  /* 0x000000110d2b7208 */ /* 0x000fe40007000000 */
[----:B------:R-:W2:Y:S01]  /*0e80*/  LDS.128 R16, [UR4+0xd0] ;  /* 0x0000d004ff107984 */ /* 0x000ea20008000c00 */
[----:B------:R-:W-:Y:S01]  /*0e90*/  FSEL R47, R45, R59, !P5 ;  /* 0x0000003b2d2f7208 */ /* 0x000fe20006800000 */
[----:B0-----:R-:W-:Y:S01]  /*0ea0*/  DADD R44, R22, R14 ;  /* 0x00000000162c7229 */ /* 0x001fe2000000000e */
[----:B------:R-:W-:Y:S01]  /*0eb0*/  SEL R54, R53, R54, !P5 ;  /* 0x0000003635367207 */ /* 0x000fe20006800000 */
[----:B------:R-:W-:Y:S01]  /*0ec0*/  DADD R12, R20, R42 ;  /* 0x00000000140c7229 */ /* 0x000fe2000000002a */
[----:B------:R-:W-:-:S02]  /*0ed0*/  FSEL R53, R14, R41, !P4 ;  /* 0x000000290e357208 */ /* 0x000fc40006000000 */
[----:B------:R-:W0:Y:S01]  /*0ee0*/  LDS R41, [UR4+0xc0] ;  /* 0x0000c004ff297984 */ /* 0x000e220008000800 */
[----:B------:R-:W-:Y:S02]  /*0ef0*/  ISETP.NE.AND P5, PT, R52, RZ, PT ;  /* 0x000000ff3400720c */ /* 0x000fe40003fa5270 */
[----:B------:R-:W-:Y:S02]  /*0f00*/  FSEL R55, R15, R55, !P4 ;  /* 0x000000370f377208 */ /* 0x000fe40006000000 */
[----:B------:R-:W-:Y:S02]  /*0f10*/  FSEL R14, R44, R22, !P5 ;  /* 0x000000162c0e7208 */ /* 0x000fe40006800000 */
[----:B------:R-:W-:Y:S02]  /*0f20*/  FSEL R15, R45, R23, !P5 ;  /* 0x000000172d0f7208 */ /* 0x000fe40006800000 */
[----:B------:R-:W-:Y:S02]  /*0f30*/  FSEL R12, R12, R20, !P5 ;  /* 0x000000140c0c7208 */ /* 0x000fe40006800000 */
[----:B------:R-:W-:-:S02]  /*0f40*/  FSEL R13, R13, R21, !P5 ;  /* 0x000000150d0d7208 */ /* 0x000fc40006800000 */
[----:B------:R-:W-:Y:S01]  /*0f50*/  FSEL R31, R42, R31, !P4 ;  /* 0x0000001f2a1f7208 */ /* 0x000fe20006000000 */
[----:B-1----:R-:W-:Y:S01]  /*0f60*/  DADD R20, R26, R14 ;  /* 0x000000001a147229 */ /* 0x002fe2000000000e */
[----:B------:R-:W-:Y:S02]  /*0f70*/  FSEL R47, R43, R47, !P4 ;  /* 0x0000002f2b2f7208 */ /* 0x000fe40006000000 */
[----:B------:R-:W-:Y:S01]  /*0f80*/  FSEL R43, R14, R53, !P3 ;  /* 0x000000350e2b7208 */ /* 0x000fe20005800000 */
[----:B------:R-:W-:Y:S01]  /*0f90*/  DADD R22, R24, R12 ;  /* 0x0000000018167229 */ /* 0x000fe2000000000c */
[----:B------:R-:W-:Y:S02]  /*0fa0*/  FSEL R53, R15, R55, !P3 ;  /* 0x000000370f357208 */ /* 0x000fe40005800000 */
[----:B------:R-:W-:Y:S02]  /*0fb0*/  FSEL R45, R12, R31, !P3 ;  /* 0x0000001f0c2d7208 */ /* 0x000fe40005800000 */
[----:B------:R-:W-:Y:S01]  /*0fc0*/  FSEL R47, R13, R47, !P3 ;  /* 0x0000002f0d2f7208 */ /* 0x000fe20005800000 */
[----:B------:R-:W1:Y:S01]  /*0fd0*/  LDS R31, [UR4+0xe0] ;  /* 0x0000e004ff1f7984 */ /* 0x000e620008000800 */
[C---:B------:R-:W-:Y:S01]  /*0fe0*/  SEL R54, R51.reuse, R54, !P4 ;  /* 0x0000003633367207 */ /* 0x040fe20006000000 */
[----:B------:R-:W-:Y:S01]  /*0ff0*/  IMAD.IADD R51, R51, 0x1, R52 ;  /* 0x0000000133337824 */ /* 0x000fe200078e0234 */
[----:B------:R-:W-:Y:S01]  /*1000*/  ISETP.NE.AND P4, PT, R30, RZ, PT ;  /* 0x000000ff1e00720c */ /* 0x000fe20003f85270 */
[----:B------:R-:W3:Y:S02]  /*1010*/  LDS.128 R12, [UR4+0xf0] ;  /* 0x0000f004ff0c7984 */ /* 0x000ee40008000c00 */
[----:B------:R-:W-:Y:S01]  /*1020*/  IMAD.IADD R30, R51, 0x1, R30 ;  /* 0x00000001331e7824 */ /* 0x000fe200078e021e */
[----:B------:R-:W-:-:S02]  /*1030*/  FSEL R20, R20, R26, !P4 ;  /* 0x0000001a14147208 */ /* 0x000fc40006000000 */
[----:B------:R-:W-:Y:S02]  /*1040*/  FSEL R21, R21, R27, !P4 ;  /* 0x0000001b15157208 */ /* 0x000fe40006000000 */
[----:B------:R-:W-:Y:S02]  /*1050*/  FSEL R24, R22, R24, !P4 ;  /* 0x0000001816187208 */ /* 0x000fe40006000000 */
[----:B------:R-:W-:Y:S02]  /*1060*/  FSEL R25, R23, R25, !P4 ;  /* 0x0000001917197208 */ /* 0x000fe40006000000 */
[----:B------:R-:W-:Y:S01]  /*1070*/  SEL R54, R51, R54, !P3 ;  /* 0x0000003633367207 */ /* 0x000fe20005800000 */
[----:B--2---:R-:W-:Y:S01]  /*1080*/  DADD R26, R18, R20 ;  /* 0x00000000121a7229 */ /* 0x004fe20000000014 */
[----:B------:R-:W-:Y:S01]  /*1090*/  FSEL R43, R20, R43, !P2 ;  /* 0x0000002b142b7208 */ /* 0x000fe20005000000 */
[----:B------:R-:W-:Y:S01]  /*10a0*/  IMAD.MOV.U32 R20, RZ, RZ, R49 ;  /* 0x000000ffff147224 */ /* 0x000fe200078e0031 */
[----:B------:R-:W-:Y:S01]  /*10b0*/  FSEL R51, R21, R53, !P2 ;  /* 0x0000003515337208 */ /* 0x000fe20005000000 */
[----:B------:R-:W-:Y:S01]  /*10c0*/  DADD R22, R16, R24 ;  /* 0x0000000010167229 */ /* 0x000fe20000000018 */
[----:B------:R-:W-:Y:S01]  /*10d0*/  FSEL R45, R24, R45, !P2 ;  /* 0x0000002d182d7208 */ /* 0x000fe20005000000 */
[----:B------:R-:W-:Y:S01]  /*10e0*/  IMAD.MOV.U32 R21, RZ, RZ, R50 ;  /* 0x000000ffff157224 */ /* 0x000fe200078e0032 */
[----:B------:R-:W-:-:S02]  /*10f0*/  FSEL R47, R25, R47, !P2 ;  /* 0x0000002f192f7208 */ /* 0x000fc40005000000 */
[C---:B------:R-:W-:Y:S01]  /*1100*/  SEL R54, R30.reuse, R54, !P2 ;  /* 0x000000361e367207 */ /* 0x040fe20005000000 */
[----:B0-----:R-:W-:Y:S01]  /*1110*/  IMAD.IADD R30, R30, 0x1, R41 ;  /* 0x000000011e1e7824 */ /* 0x001fe200078e0229 */
[----:B------:R-:W-:Y:S02]  /*1120*/  ISETP.GE.U32.AND P2, PT, R40, 0x20, PT ;  /* 0x000000202800780c */ /* 0x000fe40003f46070 */
[----:B------:R-:W-:Y:S02]  /*1130*/  ISETP.NE.AND P3, PT, R41, RZ, PT ;  /* 0x000000ff2900720c */ /* 0x000fe40003f65270 */
[----:B------:R-:W-:Y:S02]  /*1140*/  SEL R54, R30, R54, !P1 ;  /* 0x000000361e367207 */ /* 0x000fe40004800000 */
[----:B------:R-:W-:Y:S02]  /*1150*/  FSEL R24, R26, R18, !P3 ;  /* 0x000000121a187208 */ /* 0x000fe40005800000 */
[----:B------:R-:W-:-:S02]  /*1160*/  FSEL R25, R27, R19, !P3 ;  /* 0x000000131b197208 */ /* 0x000fc40005800000 */
[----:B------:R-:W-:Y:S01]  /*1170*/  FSEL R26, R22, R16, !P3 ;  /* 0x00000010161a7208 */ /* 0x000fe20005800000 */
[----:B------:R-:W-:Y:S01]  /*1180*/  IMAD.MOV.U32 R22, RZ, RZ, R29 ;  /* 0x000000ffff167224 */ /* 0x000fe200078e001d */
[----:B------:R-:W-:Y:S01]  /*1190*/  FSEL R27, R23, R17, !P3 ;  /* 0x00000011171b7208 */ /* 0x000fe20005800000 */
[----:B------:R-:W-:Y:S01]  /*11a0*/  IMAD.MOV.U32 R23, RZ, RZ, R48 ;  /* 0x000000ffff177224 */ /* 0x000fe200078e0030 */
[----:B------:R-:W-:Y:S02]  /*11b0*/  ISETP.NE.AND P3, PT, R40, RZ, PT ;  /* 0x000000ff2800720c */ /* 0x000fe40003f65270 */
[----:B------:R-:W-:Y:S02]  /*11c0*/  FSEL R43, R24, R43, !P1 ;  /* 0x0000002b182b7208 */ /* 0x000fe40004800000 */
[----:B------:R-:W-:Y:S02]  /*11d0*/  FSEL R44, R25, R51, !P1 ;  /* 0x00000033192c7208 */ /* 0x000fe40004800000 */
[----:B------:R-:W-:-:S02]  /*11e0*/  FSEL R41, R26, R45, !P1 ;  /* 0x0000002d1a297208 */ /* 0x000fc40004800000 */
[----:B------:R-:W-:Y:S01]  /*11f0*/  FSEL R42, R27, R47, !P1 ;  /* 0x0000002f1b2a7208 */ /* 0x000fe20004800000 */
[----:B-1-3--:R-:W-:Y:S06]  /*1200*/  @!P2 BRA `(.L_x_1478) ;  /* 0x000000000048a947 */ /* 0x00afec0003800000 */
[----:B------:R-:W-:Y:S01]  /*1210*/  IMAD.MOV.U32 R16, RZ, RZ, R43 ;  /* 0x000000ffff107224 */ /* 0x000fe200078e002b */
[----:B------:R-:W-:Y:S01]  /*1220*/  ISETP.NE.AND P2, PT, R38, RZ, PT ;  /* 0x000000ff2600720c */ /* 0x000fe20003f45270 */
[----:B------:R-:W-:Y:S01]  /*1230*/  IMAD.MOV.U32 R17, RZ, RZ, R44 ;  /* 0x000000ffff117224 */ /* 0x000fe200078e002c */
[C---:B------:R-:W-:Y:S02]  /*1240*/  ISETP.NE.AND P1, PT, R28.reuse, RZ, PT ;  /* 0x000000ff1c00720c */ /* 0x040fe40003f25270 */
[----:B------:R-:W-:-:S03]  /*1250*/  SEL R29, R28, RZ, P2 ;  /* 0x000000ff1c1d7207 */ /* 0x000fc60001000000 */
[----:B------:R-:W-:Y:S01]  /*1260*/  DADD R18, R22, R16 ;  /* 0x0000000016127229 */ /* 0x000fe20000000010 */
[----:B------:R-:W-:Y:S02]  /*1270*/  IMAD.MOV.U32 R16, RZ, RZ, R41 ;  /* 0x000000ffff107224 */ /* 0x000fe400078e0029 */
[----:B------:R-:W-:Y:S02]  /*1280*/  IMAD.MOV.U32 R17, RZ, RZ, R42 ;  /* 0x000000ffff117224 */ /* 0x000fe400078e002a */
[----:B------:R-:W-:-:S04]  /*1290*/  IMAD.IADD R28, R54, 0x1, R29 ;  /* 0x00000001361c7824 */ /* 0x000fc800078e021d */
[----:B------:R-:W-:Y:S01]  /*12a0*/  DADD R16, R20, R16 ;  /* 0x0000000014107229 */ /* 0x000fe20000000010 */
[----:B------:R-:W-:Y:S02]  /*12b0*/  @P2 FSEL R43, R18, R22, !P1 ;  /* 0x00000016122b2208 */ /* 0x000fe40004800000 */
[----:B------:R-:W-:-:S03]  /*12c0*/  @P2 FSEL R44, R19, R23, !P1 ;  /* 0x00000017132c2208 */ /* 0x000fc60004800000 */
[----:B------:R-:W-:Y:S02]  /*12d0*/  IMAD.MOV.U32 R22, RZ, RZ, R43 ;  /* 0x000000ffff167224 */ /* 0x000fe400078e002b */
[----:B------:R-:W-:Y:S02]  /*12e0*/  IMAD.MOV.U32 R23, RZ, RZ, R44 ;  /* 0x000000ffff177224 */ /* 0x000fe400078e002c */
[----:B------:R-:W-:Y:S02]  /*12f0*/  @P2 FSEL R42, R17, R21, !P1 ;  /* 0x00000015112a2208 */ /* 0x000fe40004800000 */
[----:B------:R-:W-:-:S03]  /*1300*/  @P2 FSEL R41, R16, R20, !P1 ;  /* 0x0000001410292208 */ /* 0x000fc60004800000 */
[----:B------:R-:W-:Y:S01]  /*1310*/  IMAD.MOV.U32 R21, RZ, RZ, R42 ;  /* 0x000000ffff157224 */ /* 0x000fe200078e002a */
[----:B------:R-:W-:-:S07]  /*1320*/  MOV R20, R41 ;  /* 0x0000002900147202 */ /* 0x000fce0000000f00 */
.L_x_1478:
[----:B------:R-:W-:Y:S05]  /*1330*/  BSYNC.RECONVERGENT B0 ;  /* 0x0000000000007941 */ /* 0x000fea0003800200 */
.L_x_1477:
[----:B------:R-:W-:Y:S01]  /*1340*/  BSSY.RECONVERGENT B0, `(.L_x_1479) ;  /* 0x0000007000007945 */ /* 0x000fe20003800200 */
[----:B------:R-:W-:-:S03]  /*1350*/  IMAD.MOV.U32 R19, RZ, RZ, R39 ;  /* 0x000000ffff137224 */ /* 0x000fc600078e0027 */
[----:B------:R-:W-:Y:S05]  /*1360*/  @!P3 BRA `(.L_x_1480) ;  /* 0x000000000010b947 */ /* 0x000fea0003800000 */
[----:B------:R-:W-:Y:S01]  /*1370*/  ISETP.NE.AND P1, PT, R39, RZ, PT ;  /* 0x000000ff2700720c */ /* 0x000fe20003f25270 */
[----:B------:R-:W-:-:S12]  /*1380*/  IMAD.IADD R19, R28, 0x1, R39 ;  /* 0x000000011c137824 */ /* 0x000fd800078e0227 */
[----:B------:R-:W-:Y:S02]  /*1390*/  @!P1 DADD R4, R4, R20 ;  /* 0x0000000004049229 */ /* 0x000fe40000000014 */
[----:B------:R-:W-:-:S11]  /*13a0*/  @!P1 DADD R6, R6, R22 ;  /* 0x0000000006069229 */ /* 0x000fd60000000016 */
.L_x_1480:
[----:B------:R-:W-:Y:S05]  /*13b0*/  BSYNC.RECONVERGENT B0 ;  /* 0x0000000000007941 */ /* 0x000fea0003800200 */
.L_x_1479:
[----:B------:R-:W-:Y:S01]  /*13c0*/  ISETP.NE.AND P2, PT, R40, RZ, PT ;  /* 0x000000ff2800720c */ /* 0x000fe20003f45270 */
[----:B------:R-:W-:Y:S01]  /*13d0*/  DADD R44, R10, R6 ;  /* 0x000000000a2c7229 */ /* 0x000fe20000000006 */
[----:B------:R-:W-:Y:S01]  /*13e0*/  IMAD.IADD R17, R30, 0x1, R31 ;  /* 0x000000011e117824 */ /* 0x000fe200078e021f */
[----:B------:R-:W-:Y:S01]  /*13f0*/  DADD R42, R8, R4 ;  /* 0x00000000082a7229 */ /* 0x000fe20000000004 */
[----:B------:R-:W-:Y:S01]  /*1400*/  ISETP.NE.AND P1, PT, R31, RZ, PT ;  /* 0x000000ff1f00720c */ /* 0x000fe20003f25270 */
[----:B------:R-:W-:Y:S01]  /*1410*/  DADD R24, R14, R24 ;  /* 0x000000000e187229 */ /* 0x000fe20000000018 */
[----:B------:R-:W-:Y:S01]  /*1420*/  BSSY.RECONVERGENT B0, `(.L_x_1481) ;  /* 0x000001d000007945 */ /* 0x000fe20003800200 */
[----:B------:R-:W-:Y:S01]  /*1430*/  DADD R26, R12, R26 ;  /* 0x000000000c1a7229 */ /* 0x000fe2000000001a */
[----:B------:R-:W-:-:S03]  /*1440*/  ISETP.GE.AND P3, PT, R17, 0x101, PT ;  /* 0x000001011100780c */ /* 0x000fc60003f66270 */
        /* <DEDUP_REMOVED lines=11> */
[----:B------:R-:W-:Y:S02]  /*1500*/  IMAD.MOV.U32 R8, RZ, RZ, R17 ;  /* 0x000000ffff087224 */ /* 0x000fe400078e0011 */
[----:B------:R-:W-:Y:S02]  /*1510*/  IMAD.MOV.U32 R9, RZ, RZ, RZ ;  /* 0x000000ffff097224 */ /* 0x000fe400078e00ff */
[----:B------:R-:W-:Y:S02]  /*1520*/  IMAD.MOV.U32 R41, RZ, RZ, 0x65 ;  /* 0x00000065ff297424 */ /* 0x000fe400078e00ff */
[----:B------:R-:W1:Y:S01]  /*1530*/  LDC.64 R14, c[0x0][0x3a8] ;  /* 0x0000ea00ff0e7b82 */ /* 0x000e620000000a00 */
[----:B------:R-:W-:Y:S01]  /*1540*/  IMAD.MOV.U32 R28, RZ, RZ, RZ ;  /* 0x000000ffff1c7224 */ /* 0x000fe200078e00ff */
[----:B0-----:R0:W-:Y:S02]  /*1550*/  ST.E.128.STRONG.GPU desc[UR10][R12.64+0x400], R8 ;  /* 0x000400080c007985 */ /* 0x0011e4000c10fd0a */
[----:B0-----:R-:W-:-:S02]  /*1560*/  IMAD.MOV.U32 R8, RZ, RZ, R16 ;  /* 0x000000ffff087224 */ /* 0x001fc400078e0010 */
[----:B------:R-:W-:Y:S02]  /*1570*/  IMAD.MOV.U32 R9, RZ, RZ, R27 ;  /* 0x000000ffff097224 */ /* 0x000fe400078e001b */
[----:B------:R-:W-:Y:S02]  /*1580*/  IMAD.MOV.U32 R10, RZ, RZ, R18 ;  /* 0x000000ffff0a7224 */ /* 0x000fe400078e0012 */
[----:B------:R-:W-:-:S05]  /*1590*/  IMAD.MOV.U32 R11, RZ, RZ, R25 ;  /* 0x000000ffff0b7224 */ /* 0x000fca00078e0019 */
[----:B------:R0:W-:Y:S01]  /*15a0*/  ST.E.128.STRONG.GPU desc[UR10][R12.64+0x410], R8 ;  /* 0x000410080c007985 */ /* 0x0001e2000c10fd0a */
[----:B------:R-:W-:Y:S06]  /*15b0*/  MEMBAR.ALL.GPU ;  /* 0x0000000000007992 */ /* 0x000fec000000a000 */
[----:B------:R-:W-:-:S00]  /*15c0*/  ERRBAR ;  /* 0x00000000000079ab */ /* 0x000fc00000000000 */
[----:B------:R-:W-:Y:S06]  /*15d0*/  CGAERRBAR ;  /* 0x00000000000075ab */ /* 0x000fec0000000000 */
[----:B-1----:R0:W-:Y:S02]  /*15e0*/  ST.E.STRONG.GPU desc[UR10][R14.64+0x80], R41 ;  /* 0x000080290e007985 */ /* 0x0021e4000c10f90a */
.L_x_1482:
[----:B------:R-:W-:Y:S05]  /*15f0*/  BSYNC.RECONVERGENT B0 ;  /* 0x0000000000007941 */ /* 0x000fea0003800200 */
.L_x_1481:
[----:B------:R-:W-:Y:S02]  /*1600*/  IMAD.IADD R27, R0, 0x1, R19 ;  /* 0x00000001001b7824 */ /* 0x000fe400078e0213 */
[----:B0-----:R-:W-:Y:S02]  /*1610*/  IMAD.MOV.U32 R10, RZ, RZ, R29 ;  /* 0x000000ffff0a7224 */ /* 0x001fe400078e001d */
[----:B------:R-:W-:Y:S02]  /*1620*/  IMAD.MOV.U32 R11, RZ, RZ, R44 ;  /* 0x000000ffff0b7224 */ /* 0x000fe400078e002c */
[----:B------:R-:W-:Y:S02]  /*1630*/  IMAD.MOV.U32 R8, RZ, RZ, R30 ;  /* 0x000000ffff087224 */ /* 0x000fe400078e001e */
[----:B------:R-:W-:Y:S01]  /*1640*/  IMAD.MOV.U32 R9, RZ, RZ, R31 ;  /* 0x000000ffff097224 */ /* 0x000fe200078e001f */
[----:B------:R-:W-:Y:S06]  /*1650*/  @!P3 BRA `(.L_x_1483) ;  /* 0x0000000c0070b947 */ /* 0x000fec0003800000 */
[----:B------:R-:W-:Y:S01]  /*1660*/  BAR.SYNC.DEFER_BLOCKING 0x0 ;  /* 0x0000000000007b1d */ /* 0x000fe20000010000 */
[----:B------:R-:W-:Y:S02]  /*1670*/  ISETP.NE.U32.AND P0, PT, R2, R32, PT ;  /* 0x000000200200720c */ /* 0x000fe40003f05070 */
[----:B------:R-:W-:Y:S02]  /*1680*/  ISETP.NE.U32.AND P1, PT, R32, R34, PT ;  /* 0x000000222000720c */ /* 0x000fe40003f25070 */
[----:B------:R-:W-:Y:S02]  /*1690*/  ISETP.NE.AND P2, PT, R39, RZ, PT ;  /* 0x000000ff2700720c */ /* 0x000fe40003f45270 */
[----:B------:R-:W-:Y:S02]  /*16a0*/  ISETP.NE.AND.EX P0, PT, R3, R33, PT, P0 ;  /* 0x000000210300720c */ /* 0x000fe40003f05300 */
[----:B------:R-:W-:Y:S02]  /*16b0*/  ISETP.NE.AND.EX P1, PT, R33, R35, PT, P1 ;  /* 0x000000232100720c */ /* 0x000fe40003f25310 */
[----:B------:R-:W-:-:S07]  /*16c0*/  ISETP.GE.U32.AND P3, PT, R40, R17, PT ;  /* 0x000000112800720c */ /* 0x000fce0003f66070 */
        /* <DEDUP_REMOVED lines=10> */
[----:B------:R-:W-:Y:S05]  /*1770*/  @P3 EXIT ;  /* 0x000000000000394d */ /* 0x000fea0003800000 */
[----:B------:R-:W-:Y:S01]  /*1780*/  LOP3.LUT R0, RZ, R40, RZ, 0x33, !PT ;  /* 0x00000028ff007212 */ /* 0x000fe200078e33ff */
[----:B------:R-:W-:Y:S04]  /*1790*/  BSSY.RECONVERGENT B0, `(.L_x_1484) ;  /* 0x0000026000007945 */ /* 0x000fe80003800200 */
[----:B------:R-:W-:-:S05]  /*17a0*/  IMAD.IADD R0, R17, 0x1, R0 ;  /* 0x0000000111007824 */ /* 0x000fca00078e0200 */
[C---:B0-----:R-:W-:Y:S02]  /*17b0*/  LOP3.LUT R2, R0.reuse, 0x300, RZ, 0xc0, !PT ;  /* 0x0000030000027812 */ /* 0x041fe400078ec0ff */
        /* <DEDUP_REMOVED lines=11> */
[----:B------:R-:W-:Y:S02]  /*1870*/  MOV R16, R3 ;  /* 0x0000000300107202 */ /* 0x000fe40000000f00 */
[C---:B------:R-:W-:Y:S01]  /*1880*/  LEA R2, R40.reuse, UR4, 0x5 ;  /* 0x0000000428027c11 */ /* 0x040fe2000f8e28ff */
[----:B-1----:R-:W-:Y:S01]  /*1890*/  IMAD.WIDE.U32 R4, R40, 0x8, R4 ;  /* 0x0000000828047825 */ /* 0x002fe200078e0004 */
[----:B------:R-:W-:-:S03]  /*18a0*/  LOP3.LUT R3, R6, 0x300, RZ, 0xc0, !PT ;  /* 0x0000030006037812 */ /* 0x000fc600078ec0ff */
[----:B------:R-:W-:Y:S02]  /*18b0*/  IMAD.MOV.U32 R13, RZ, RZ, R4 ;  /* 0x000000ffff0d7224 */ /* 0x000fe400078e0004 */
[----:B------:R-:W-:Y:S02]  /*18c0*/  IMAD.MOV.U32 R14, RZ, RZ, R5 ;  /* 0x000000ffff0e7224 */ /* 0x000fe400078e0005 */
[----:B------:R-:W-:Y:S02]  /*18d0*/  IMAD.IADD R40, R40, 0x1, R3 ;  /* 0x0000000128287824 */ /* 0x000fe400078e0203 */
[----:B------:R-:W-:-:S07]  /*18e0*/  VIADD R12, R2, 0x10 ;  /* 0x00000010020c7836 */ /* 0x000fce0000000000 */
.L_x_1486:
[----:B0-----:R-:W0:Y:S01]  /*18f0*/  LDS.64 R2, [R12+-0x10] ;  /* 0xfffff0000c027984 */ /* 0x001e220000000a00 */
[----:B------:R-:W-:Y:S01]  /*1900*/  IMAD.MOV.U32 R8, RZ, RZ, R13 ;  /* 0x000000ffff087224 */ /* 0x000fe200078e000d */
[----:B------:R-:W-:Y:S01]  /*1910*/  IADD3 R13, P3, PT, R13, 0x800, RZ ;  /* 0x000008000d0d7810 */ /* 0x000fe20007f7e0ff */
[----:B------:R-:W-:Y:S01]  /*1920*/  IMAD.MOV.U32 R9, RZ, RZ, R14 ;  /* 0x000000ffff097224 */ /* 0x000fe200078e000e */
[----:B------:R1:W2:Y:S01]  /*1930*/  LDS.128 R4, [R12] ;  /* 0x000000000c047984 */ /* 0x0002a20000000c00 */
[----:B------:R-:W-:Y:S01]  /*1940*/  IMAD.MOV.U32 R10, RZ, RZ, R15 ;  /* 0x000000ffff0a7224 */ /* 0x000fe200078e000f */
[----:B------:R-:W-:Y:S01]  /*1950*/  IADD3 R15, P2, PT, R15, 0x1000, RZ ;  /* 0x000010000f0f7810 */ /* 0x000fe20007f5e0ff */
[--C-:B------:R-:W-:Y:S02]  /*1960*/  IMAD.MOV.U32 R11, RZ, RZ, R16.reuse ;  /* 0x000000ffff0b7224 */ /* 0x100fe400078e0010 */
[----:B------:R-:W-:Y:S02]  /*1970*/  VIADD R0, R0, 0x1 ;  /* 0x0000000100007836 */ /* 0x000fe40000000000 */
[----:B------:R-:W-:-:S02]  /*1980*/  IMAD.X R16, RZ, RZ, R16, P2 ;  /* 0x000000ffff107224 */ /* 0x000fc400010e0610 */
[----:B-1----:R-:W-:Y:S01]  /*1990*/  VIADD R12, R12, 0x2000 ;  /* 0x000020000c0c7836 */ /* 0x002fe20000000000 */
[----:B------:R-:W-:Y:S01]  /*19a0*/  ISETP.NE.AND P0, PT, R0, RZ, PT ;  /* 0x000000ff0000720c */ /* 0x000fe20003f05270 */
[----:B------:R-:W-:Y:S01]  /*19b0*/  IMAD.X R14, RZ, RZ, R14, P3 ;  /* 0x000000ffff0e7224 */ /* 0x000fe200018e060e */
[----:B0-----:R0:W-:Y:S04]  /*19c0*/  STG.E.64 desc[UR10][R8.64], R2 ;  /* 0x0000000208007986 */ /* 0x0011e8000c101b0a */
[----:B--2---:R0:W-:Y:S07]  /*19d0*/  STG.E.128 desc[UR10][R10.64], R4 ;  /* 0x000000040a007986 */ /* 0x0041ee000c101d0a */
[----:B------:R-:W-:Y:S05]  /*19e0*/  @P0 BRA `(.L_x_1486) ;  /* 0xfffffffc00c00947 */ /* 0x000fea000383ffff */
.L_x_1485:
[----:B------:R-:W-:Y:S05]  /*19f0*/  BSYNC.RECONVERGENT B0 ;  /* 0x0000000000007941 */ /* 0x000fea0003800200 */
.L_x_1484:
[----:B------:R-:W-:Y:S05]  /*1a00*/  @!P1 EXIT ;  /* 0x000000000000994d */ /* 0x000fea0003800000 */
[----:B0-----:R-:W0:Y:S01]  /*1a10*/  LDC.64 R2, c[0x0][0x390] ;  /* 0x0000e400ff027b82 */ /* 0x001e220000000a00 */
[----:B------:R-:W-:Y:S01]  /*1a20*/  IMAD.IADD R0, R17, 0x1, -R40 ;  /* 0x0000000111007824 */ /* 0x000fe200078e0a28 */
[----:B------:R-:W-:Y:S04]  /*1a30*/  BSSY.RECONVERGENT B0, `(.L_x_1487) ;  /* 0x000005b000007945 */ /* 0x000fe80003800200 */
[----:B------:R-:W-:Y:S02]  /*1a40*/  ISETP.GT.AND P1, PT, R0, 0xc00, PT ;  /* 0x00000c000000780c */ /* 0x000fe40003f24270 */
[----:B------:R-:W1:Y:S01]  /*1a50*/  LDC.64 R4, c[0x0][0x398] ;  /* 0x0000e600ff047b82 */ /* 0x000e620000000a00 */
[----:B------:R-:W-:-:S05]  /*1a60*/  LEA R0, R40, UR4, 0x5 ;  /* 0x0000000428007c11 */ /* 0x000fca000f8e28ff */
[----:B------:R-:W-:Y:S02]  /*1a70*/  VIADD R0, R0, 0x4000 ;  /* 0x0000400000007836 */ /* 0x000fe40000000000 */
[----:B0-----:R-:W-:-:S04]  /*1a80*/  IMAD.WIDE.U32 R2, R40, 0x8, R2 ;  /* 0x0000000828027825 */ /* 0x001fc800078e0002 */
[----:B-1----:R-:W-:Y:S01]  /*1a90*/  IMAD.WIDE.U32 R6, R40, 0x10, R4 ;  /* 0x0000001028067825 */ /* 0x002fe200078e0004 */
[----:B------:R-:W-:Y:S02]  /*1aa0*/  IADD3 R4, P0, PT, R2, 0x1000, RZ ;  /* 0x0000100002047810 */ /* 0x000fe40007f1e0ff */
[----:B------:R-:W-:-:S03]  /*1ab0*/  IADD3 R2, P2, PT, R6, 0x2000, RZ ;  /* 0x0000200006027810 */ /* 0x000fc60007f5e0ff */
[----:B------:R-:W-:Y:S01]  /*1ac0*/  IMAD.X R5, RZ, RZ, R3, P0 ;  /* 0x000000ffff057224 */ /* 0x000fe200000e0603 */
[----:B------:R-:W-:Y:S01]  /*1ad0*/  PLOP3.LUT P0, PT, PT, PT, PT, 0x80, 0x8 ;  /* 0x000000000008781c */ /* 0x000fe20003f0f070 */
[----:B------:R-:W-:Y:S01]  /*1ae0*/  IMAD.X R3, RZ, RZ, R7, P2 ;  /* 0x000000ffff037224 */ /* 0x000fe200010e0607 */
[----:B------:R-:W-:Y:S11]  /*1af0*/  @!P1 BRA `(.L_x_1488) ;  /* 0x0000000400389947 */ /* 0x000ff60003800000 */
[----:B------:R-:W-:Y:S01]  /*1b00*/  PLOP3.LUT P0, PT, PT, PT, PT, 0x8, 0x80 ;  /* 0x000000000080781c */ /* 0x000fe20003f0e170 */
[----:B------:R-:W-:-:S12]  /*1b10*/  VIADD R7, R17, 0xfffff400 ;  /* 0xfffff40011077836 */ /* 0x000fd80000000000 */
.L_x_1489:
[----:B------:R-:W0:Y:S01]  /*1b20*/  LDS.64 R18, [R0+-0x4000] ;  /* 0xffc0000000127984 */ /* 0x000e220000000a00 */
[----:B------:R-:W-:Y:S01]  /*1b30*/  VIADD R40, R40, 0x1000 ;  /* 0x0000100028287836 */ /* 0x000fe20000000000 */
[----:B------:R-:W-:Y:S02]  /*1b40*/  IADD3 R6, P3, PT, R2, 0x10000, RZ ;  /* 0x0001000002067810 */ /* 0x000fe40007f7e0ff */
[----:B------:R-:W1:Y:S02]  /*1b50*/  LDS.128 R12, [R0+-0x3ff0] ;  /* 0xffc01000000c7984 */ /* 0x000e640000000c00 */
[----:B------:R-:W-:Y:S02]  /*1b60*/  ISETP.GE.AND P1, PT, R40, R7, PT ;  /* 0x000000072800720c */ /* 0x000fe40003f26270 */
[----:B------:R-:W2:Y:S04]  /*1b70*/  LDS.64 R42, [R0+-0x2000] ;  /* 0xffe00000002a7984 */ /* 0x000ea80000000a00 */
[----:B------:R-:W3:Y:S04]  /*1b80*/  LDS.128 R32, [R0+-0x1ff0] ;  /* 0xffe0100000207984 */ /* 0x000ee80000000c00 */
[----:B------:R-:W4:Y:S04]  /*1b90*/  LDS.64 R44, [R0] ;  /* 0x00000000002c7984 */ /* 0x000f280000000a00 */
[----:B------:R-:W5:Y:S04]  /*1ba0*/  LDS.128 R28, [R0+0x10] ;  /* 0x00001000001c7984 */ /* 0x000f680000000c00 */
[----:B------:R-:W5:Y:S04]  /*1bb0*/  LDS.64 R46, [R0+0x2000] ;  /* 0x00200000002e7984 */ /* 0x000f680000000a00 */
[----:B------:R-:W5:Y:S04]  /*1bc0*/  LDS.128 R24, [R0+0x2010] ;  /* 0x0020100000187984 */ /* 0x000f680000000c00 */
[----:B------:R-:W5:Y:S04]  /*1bd0*/  LDS.64 R48, [R0+0x4000] ;  /* 0x0040000000307984 */ /* 0x000f680000000a00 */
[----:B------:R-:W5:Y:S04]  /*1be0*/  LDS.128 R20, [R0+0x4010] ;  /* 0x0040100000147984 */ /* 0x000f680000000c00 */
[----:B------:R-:W5:Y:S04]  /*1bf0*/  LDS.64 R50, [R0+0x6000] ;  /* 0x0060000000327984 */ /* 0x000f680000000a00 */
[----:B------:R-:W5:Y:S04]  /*1c00*/  LDS.128 R36, [R0+0x6010] ;  /* 0x0060100000247984 */ /* 0x000f680000000c00 */
[----:B------:R-:W5:Y:S04]  /*1c10*/  LDS.64 R52, [R0+0x8000] ;  /* 0x0080000000347984 */ /* 0x000f680000000a00 */
[----:B------:R-:W5:Y:S04]  /*1c20*/  LDS.128 R8, [R0+0x8010] ;  /* 0x0080100000087984 */ /* 0x000f680000000c00 */
[----:B0-----:R-:W-:Y:S04]  /*1c30*/  STG.E.64 desc[UR10][R4.64+-0x1000], R18 ;  /* 0xfff0001204007986 */ /* 0x001fe8000c101b0a */
[----:B-1----:R-:W-:Y:S04]  /*1c40*/  STG.E.128 desc[UR10][R2.64+-0x2000], R12 ;  /* 0xffe0000c02007986 */ /* 0x002fe8000c101d0a */
[----:B--2---:R-:W-:Y:S04]  /*1c50*/  STG.E.64 desc[UR10][R4.64+-0x800], R42 ;  /* 0xfff8002a04007986 */ /* 0x004fe8000c101b0a */
[----:B---3--:R-:W-:Y:S04]  /*1c60*/  STG.E.128 desc[UR10][R2.64+-0x1000], R32 ;  /* 0xfff0002002007986 */ /* 0x008fe8000c101d0a */
[----:B------:R-:W0:Y:S04]  /*1c70*/  LDS.64 R18, [R0+0xa000] ;  /* 0x00a0000000127984 */ /* 0x000e280000000a00 */
[----:B----4-:R-:W-:Y:S04]  /*1c80*/  STG.E.64 desc[UR10][R4.64], R44 ;  /* 0x0000002c04007986 */ /* 0x010fe8000c101b0a */
[----:B------:R-:W1:Y:S04]  /*1c90*/  LDS.128 R12, [R0+0xa010] ;  /* 0x00a01000000c7984 */ /* 0x000e680000000c00 */
[----:B-----5:R-:W-:Y:S04]  /*1ca0*/  STG.E.128 desc[UR10][R2.64], R28 ;  /* 0x0000001c02007986 */ /* 0x020fe8000c101d0a */
[----:B------:R-:W2:Y:S04]  /*1cb0*/  LDS.64 R42, [R0+0xc000] ;  /* 0x00c00000002a7984 */ /* 0x000ea80000000a00 */
[----:B------:R-:W-:Y:S04]  /*1cc0*/  STG.E.64 desc[UR10][R4.64+0x800], R46 ;  /* 0x0008002e04007986 */ /* 0x000fe8000c101b0a */
[----:B------:R-:W3:Y:S04]  /*1cd0*/  LDS.128 R28, [R0+0xc010] ;  /* 0x00c01000001c7984 */ /* 0x000ee80000000c00 */
[----:B------:R-:W-:Y:S04]  /*1ce0*/  STG.E.128 desc[UR10][R2.64+0x1000], R24 ;  /* 0x0010001802007986 */ /* 0x000fe8000c101d0a */
[----:B------:R-:W4:Y:S04]  /*1cf0*/  LDS.64 R54, [R0+0xe000] ;  /* 0x00e0000000367984 */ /* 0x000f280000000a00 */
[----:B------:R-:W-:Y:S04]  /*1d00*/  STG.E.64 desc[UR10][R4.64+0x1000], R48 ;  /* 0x0010003004007986 */ /* 0x000fe8000c101b0a */
[----:B------:R-:W5:Y:S04]  /*1d10*/  LDS.128 R24, [R0+0xe010] ;  /* 0x00e0100000187984 */ /* 0x000f680000000c00 */
[----:B------:R-:W-:Y:S04]  /*1d20*/  STG.E.128 desc[UR10][R2.64+0x2000], R20 ;  /* 0x0020001402007986 */ /* 0x000fe8000c101d0a */
[----:B------:R-:W5:Y:S04]  /*1d30*/  LDS.64 R56, [R0+0x10000] ;  /* 0x0100000000387984 */ /* 0x000f680000000a00 */
[----:B------:R-:W-:Y:S04]  /*1d40*/  STG.E.64 desc[UR10][R4.64+0x1800], R50 ;  /* 0x0018003204007986 */ /* 0x000fe8000c101b0a */
[----:B------:R-:W5:Y:S04]  /*1d50*/  LDS.128 R20, [R0+0x10010] ;  /* 0x0100100000147984 */ /* 0x000f680000000c00 */
[----:B------:R-:W-:Y:S04]  /*1d60*/  STG.E.128 desc[UR10][R2.64+0x3000], R36 ;  /* 0x0030002402007986 */ /* 0x000fe8000c101d0a */
[----:B------:R-:W5:Y:S04]  /*1d70*/  LDS.64 R58, [R0+0x12000] ;  /* 0x01200000003a7984 */ /* 0x000f680000000a00 */
[----:B------:R-:W-:Y:S04]  /*1d80*/  STG.E.64 desc[UR10][R4.64+0x2000], R52 ;  /* 0x0020003404007986 */ /* 0x000fe8000c101b0a */
[----:B------:R-:W5:Y:S04]  /*1d90*/  LDS.128 R32, [R0+0x12010] ;  /* 0x0120100000207984 */ /* 0x000f680000000c00 */
[----:B------:R-:W5:Y:S04]  /*1da0*/  LDS.64 R52, [R0+0x14000] ;  /* 0x0140000000347984 */ /* 0x000f680000000a00 */
[----:B------:R-:W5:Y:S04]  /*1db0*/  LDS.128 R36, [R0+0x14010] ;  /* 0x0140100000247984 */ /* 0x000f680000000c00 */
[----:B------:R-:W-:Y:S04]  /*1dc0*/  STG.E.128 desc[UR10][R2.64+0x4000], R8 ;  /* 0x0040000802007986 */ /* 0x000fe8000c101d0a */
[----:B------:R-:W5:Y:S04]  /*1dd0*/  LDS.64 R60, [R0+0x16000] ;  /* 0x01600000003c7984 */ /* 0x000f680000000a00 */
[----:B------:R-:W5:Y:S04]  /*1de0*/  LDS.128 R8, [R0+0x16010] ;  /* 0x0160100000087984 */ /* 0x000f680000000c00 */
[----:B------:R-:W5:Y:S04]  /*1df0*/  LDS.64 R62, [R0+0x18000] ;  /* 0x01800000003e7984 */ /* 0x000f680000000a00 */
[----:B------:R-:W5:Y:S04]  /*1e00*/  LDS.128 R44, [R0+0x18010] ;  /* 0x01801000002c7984 */ /* 0x000f680000000c00 */
[----:B------:R-:W5:Y:S04]  /*1e10*/  LDS.64 R64, [R0+0x1a000] ;  /* 0x01a0000000407984 */ /* 0x000f680000000a00 */
[----:B------:R2:W5:Y:S04]  /*1e20*/  LDS.128 R48, [R0+0x1a010] ;  /* 0x01a0100000307984 */ /* 0x0005680000000c00 */
[----:B0-----:R-:W-:Y:S04]  /*1e30*/  STG.E.64 desc[UR10][R4.64+0x2800], R18 ;  /* 0x0028001204007986 */ /* 0x001fe8000c101b0a */
[----:B-1----:R0:W-:Y:S01]  /*1e40*/  STG.E.128 desc[UR10][R2.64+0x5000], R12 ;  /* 0x0050000c02007986 */ /* 0x0021e2000c101d0a */
[----:B--2---:R-:W-:-:S03]  /*1e50*/  VIADD R0, R0, 0x20000 ;  /* 0x0002000000007836 */ /* 0x004fc60000000000 */
[----:B------:R-:W-:Y:S04]  /*1e60*/  STG.E.64 desc[UR10][R4.64+0x3000], R42 ;  /* 0x0030002a04007986 */ /* 0x000fe8000c101b0a */
[----:B---3--:R-:W-:Y:S04]  /*1e70*/  STG.E.128 desc[UR10][R2.64+0x6000], R28 ;  /* 0x0060001c02007986 */ /* 0x008fe8000c101d0a */
[----:B----4-:R-:W-:Y:S04]  /*1e80*/  STG.E.64 desc[UR10][R4.64+0x3800], R54 ;  /* 0x0038003604007986 */ /* 0x010fe8000c101b0a */
[----:B-----5:R-:W-:Y:S01]  /*1e90*/  STG.E.128 desc[UR10][R2.64+0x7000], R24 ;  /* 0x0070001802007986 */ /* 0x020fe2000c101d0a */
[----:B0-----:R-:W-:-:S03]  /*1ea0*/  IADD3 R12, P2, PT, R4, 0x8000, RZ ;  /* 0x00008000040c7810 */ /* 0x001fc60007f5e0ff */
[----:B------:R-:W-:Y:S01]  /*1eb0*/  STG.E.64 desc[UR10][R4.64+0x4000], R56 ;  /* 0x0040003804007986 */ /* 0x000fe2000c101b0a */
[----:B------:R-:W-:Y:S01]  /*1ec0*/  IADD3.X R13, PT, PT, RZ, R3, RZ, P3, !PT ;  /* 0x00000003ff0d7210 */ /* 0x000fe20001ffe4ff */
[----:B------:R-:W-:Y:S02]  /*1ed0*/  IMAD.X R15, RZ, RZ, R5, P2 ;  /* 0x000000ffff0f7224 */ /* 0x000fe400010e0605 */
[----:B------:R-:W-:Y:S04]  /*1ee0*/  STG.E.128 desc[UR10][R2.64+0x8000], R20 ;  /* 0x0080001402007986 */ /* 0x000fe8000c101d0a */
[----:B------:R-:W-:Y:S04]  /*1ef0*/  STG.E.64 desc[UR10][R4.64+0x4800], R58 ;  /* 0x0048003a04007986 */ /* 0x000fe8000c101b0a */
[----:B------:R-:W-:Y:S04]  /*1f00*/  STG.E.128 desc[UR10][R2.64+0x9000], R32 ;  /* 0x0090002002007986 */ /* 0x000fe8000c101d0a */
[----:B------:R-:W-:Y:S04]  /*1f10*/  STG.E.64 desc[UR10][R4.64+0x5000], R52 ;  /* 0x0050003404007986 */ /* 0x000fe8000c101b0a */
[----:B------:R-:W-:Y:S04]  /*1f20*/  STG.E.128 desc[UR10][R2.64+0xa000], R36 ;  /* 0x00a0002402007986 */ /* 0x000fe8000c101d0a */
[----:B------:R-:W-:Y:S04]  /*1f30*/  STG.E.64 desc[UR10][R4.64+0x5800], R60 ;  /* 0x0058003c04007986 */ /* 0x000fe8000c101b0a */
[----:B------:R-:W-:Y:S04]  /*1f40*/  STG.E.128 desc[UR10][R2.64+0xb000], R8 ;  /* 0x00b0000802007986 */ /* 0x000fe8000c101d0a */
[----:B------:R-:W-:Y:S04]  /*1f50*/  STG.E.64 desc[UR10][R4.64+0x6000], R62 ;  /* 0x0060003e04007986 */ /* 0x000fe8000c101b0a */
[----:B------:R-:W-:Y:S04]  /*1f60*/  STG.E.128 desc[UR10][R2.64+0xc000], R44 ;  /* 0x00c0002c02007986 */ /* 0x000fe8000c101d0a */
[----:B------:R0:W-:Y:S04]  /*1f70*/  STG.E.64 desc[UR10][R4.64+0x6800], R64 ;  /* 0x0068004004007986 */ /* 0x0001e8000c101b0a */
[----:B------:R1:W-:Y:S01]  /*1f80*/  STG.E.128 desc[UR10][R2.64+0xd000], R48 ;  /* 0x00d0003002007986 */ /* 0x0003e2000c101d0a */
[----:B0-----:R-:W-:-:S02]  /*1f90*/  IMAD.MOV.U32 R4, RZ, RZ, R12 ;  /* 0x000000ffff047224 */ /* 0x001fc400078e000c */
[----:B------:R-:W-:Y:S02]  /*1fa0*/  IMAD.MOV.U32 R5, RZ, RZ, R15 ;  /* 0x000000ffff057224 */ /* 0x000fe400078e000f */
[----:B-1----:R-:W-:Y:S02]  /*1fb0*/  IMAD.MOV.U32 R2, RZ, RZ, R6 ;  /* 0x000000ffff027224 */ /* 0x002fe400078e0006 */
[----:B------:R-:W-:Y:S01]  /*1fc0*/  IMAD.MOV.U32 R3, RZ, RZ, R13 ;  /* 0x000000ffff037224 */ /* 0x000fe200078e000d */
[----:B------:R-:W-:Y:S06]  /*1fd0*/  @!P1 BRA `(.L_x_1489) ;  /* 0xfffffff800d09947 */ /* 0x000fec000383ffff */
.L_x_1488:
[----:B------:R-:W-:Y:S05]  /*1fe0*/  BSYNC.RECONVERGENT B0 ;  /* 0x0000000000007941 */ /* 0x000fea0003800200 */
.L_x_1487:
[----:B------:R-:W-:Y:S01]  /*1ff0*/  IMAD.IADD R6, R17, 0x1, -R40 ;  /* 0x0000000111067824 */ /* 0x000fe200078e0a28 */
[----:B------:R-:W-:Y:S04]  /*2000*/  BSSY.RECONVERGENT B0, `(.L_x_1490) ;  /* 0x000002e000007945 */ /* 0x000fe80003800200 */
[----:B------:R-:W-:-:S13]  /*2010*/  ISETP.GT.AND P1, PT, R6, 0x400, PT ;  /* 0x000004000600780c */ /* 0x000fda0003f24270 */
[----:B------:R-:W-:Y:S05]  /*2020*/  @!P1 BRA `(.L_x_1491) ;  /* 0x0000000000ac9947 */ /* 0x000fea0003800000 */
[----:B------:R-:W0:Y:S01]  /*2030*/  LDS.64 R6, [R0+-0x4000] ;  /* 0xffc0000000067984 */ /* 0x000e220000000a00 */
[----:B------:R-:W-:Y:S01]  /*2040*/  PLOP3.LUT P0, PT, PT, PT, PT, 0x8, 0x80 ;  /* 0x000000000080781c */ /* 0x000fe20003f0e170 */
[----:B------:R-:W-:Y:S02]  /*2050*/  VIADD R40, R40, 0x800 ;  /* 0x0000080028287836 */ /* 0x000fe40000000000 */
[----:B------:R-:W1:Y:S04]  /*2060*/  LDS.128 R8, [R0+-0x3ff0] ;  /* 0xffc0100000087984 */ /* 0x000e680000000c00 */
        /* <DEDUP_REMOVED lines=13> */
[----:B------:R2:W5:Y:S04]  /*2140*/  LDS.128 R44, [R0+0xa010] ;  /* 0x00a01000002c7984 */ /* 0x0005680000000c00 */
[----:B0-----:R0:W-:Y:S04]  /*2150*/  STG.E.64 desc[UR10][R4.64+-0x1000], R6 ;  /* 0xfff0000604007986 */ /* 0x0011e8000c101b0a */
[----:B-1----:R1:W-:Y:S01]  /*2160*/  STG.E.128 desc[UR10][R2.64+-0x2000], R8 ;  /* 0xffe0000802007986 */ /* 0x0023e2000c101d0a */
[----:B--2---:R-:W-:-:S03]  /*2170*/  VIADD R0, R0, 0x10000 ;  /* 0x0001000000007836 */ /* 0x004fc60000000000 */
[----:B------:R-:W-:Y:S04]  /*2180*/  STG.E.64 desc[UR10][R4.64+-0x800], R18 ;  /* 0xfff8001204007986 */ /* 0x000fe8000c101b0a */
[----:B---3--:R-:W-:Y:S01]  /*2190*/  STG.E.128 desc[UR10][R2.64+-0x1000], R12 ;  /* 0xfff0000c02007986 */ /* 0x008fe2000c101d0a */
[----:B0-----:R-:W-:-:S03]  /*21a0*/  IADD3 R6, P2, PT, R2, 0x8000, RZ ;  /* 0x0000800002067810 */ /* 0x001fc60007f5e0ff */
[----:B----4-:R-:W-:Y:S02]  /*21b0*/  STG.E.64 desc[UR10][R4.64], R42 ;  /* 0x0000002a04007986 */ /* 0x010fe4000c101b0a */
[----:B------:R-:W-:Y:S02]  /*21c0*/  IMAD.X R7, RZ, RZ, R3, P2 ;  /* 0x000000ffff077224 */ /* 0x000fe400010e0603 */
[----:B-----5:R-:W-:Y:S01]  /*21d0*/  STG.E.128 desc[UR10][R2.64], R28 ;  /* 0x0000001c02007986 */ /* 0x020fe2000c101d0a */
[----:B-1----:R-:W-:-:S03]  /*21e0*/  IADD3 R8, P1, PT, R4, 0x4000, RZ ;  /* 0x0000400004087810 */ /* 0x002fc60007f3e0ff */
[----:B------:R-:W-:Y:S02]  /*21f0*/  STG.E.64 desc[UR10][R4.64+0x800], R48 ;  /* 0x0008003004007986 */ /* 0x000fe4000c101b0a */
        /* <DEDUP_REMOVED lines=13> */
[----:B------:R-:W-:-:S07]  /*22d0*/  IMAD.MOV.U32 R3, RZ, RZ, R7 ;  /* 0x000000ffff037224 */ /* 0x000fce00078e0007 */
.L_x_1491:
[----:B------:R-:W-:Y:S05]  /*22e0*/  BSYNC.RECONVERGENT B0 ;  /* 0x0000000000007941 */ /* 0x000fea0003800200 */
.L_x_1490:
[----:B------:R-:W-:-:S13]  /*22f0*/  ISETP.LT.OR P0, PT, R40, R17, P0 ;  /* 0x000000112800720c */ /* 0x000fda0000701670 */
[----:B------:R-:W-:Y:S05]  /*2300*/  @!P0 EXIT ;  /* 0x000000000000894d */ /* 0x000fea0003800000 */
[----:B------:R-:W0:Y:S04]  /*2310*/  LDS.64 R6, [R0+-0x4000] ;  /* 0xffc0000000067984 */ /* 0x000e280000000a00 */
[----:B------:R-:W1:Y:S04]  /*2320*/  LDS.128 R8, [R0+-0x3ff0] ;  /* 0xffc0100000087984 */ /* 0x000e680000000c00 */
[----:B------:R-:W2:Y:S04]  /*2330*/  LDS.64 R12, [R0+-0x2000] ;  /* 0xffe00000000c7984 */ /* 0x000ea80000000a00 */
[----:B------:R-:W3:Y:S04]  /*2340*/  LDS.128 R16, [R0+-0x1ff0] ;  /* 0xffe0100000107984 */ /* 0x000ee80000000c00 */
[----:B------:R-:W4:Y:S04]  /*2350*/  LDS.64 R14, [R0] ;  /* 0x00000000000e7984 */ /* 0x000f280000000a00 */
[----:B------:R-:W5:Y:S04]  /*2360*/  LDS.128 R20, [R0+0x10] ;  /* 0x0000100000147984 */ /* 0x000f680000000c00 */
[----:B------:R-:W5:Y:S04]  /*2370*/  LDS.64 R24, [R0+0x2000] ;  /* 0x0020000000187984 */ /* 0x000f680000000a00 */
[----:B------:R-:W5:Y:S04]  /*2380*/  LDS.128 R28, [R0+0x2010] ;  /* 0x00201000001c7984 */ /* 0x000f680000000c00 */
[----:B0-----:R-:W-:Y:S04]  /*2390*/  STG.E.64 desc[UR10][R4.64+-0x1000], R6 ;  /* 0xfff0000604007986 */ /* 0x001fe8000c101b0a */
[----:B-1----:R-:W-:Y:S04]  /*23a0*/  STG.E.128 desc[UR10][R2.64+-0x2000], R8 ;  /* 0xffe0000802007986 */ /* 0x002fe8000c101d0a */
[----:B--2---:R-:W-:Y:S04]  /*23b0*/  STG.E.64 desc[UR10][R4.64+-0x800], R12 ;  /* 0xfff8000c04007986 */ /* 0x004fe8000c101b0a */
[----:B---3--:R-:W-:Y:S04]  /*23c0*/  STG.E.128 desc[UR10][R2.64+-0x1000], R16 ;  /* 0xfff0001002007986 */ /* 0x008fe8000c101d0a */
[----:B----4-:R-:W-:Y:S04]  /*23d0*/  STG.E.64 desc[UR10][R4.64], R14 ;  /* 0x0000000e04007986 */ /* 0x010fe8000c101b0a */
[----:B-----5:R-:W-:Y:S04]  /*23e0*/  STG.E.128 desc[UR10][R2.64], R20 ;  /* 0x0000001402007986 */ /* 0x020fe8000c101d0a */
[----:B------:R-:W-:Y:S04]  /*23f0*/  STG.E.64 desc[UR10][R4.64+0x800], R24 ;  /* 0x0008001804007986 */ /* 0x000fe8000c101b0a */
[----:B------:R-:W-:Y:S01]  /*2400*/  STG.E.128 desc[UR10][R2.64+0x1000], R28 ;  /* 0x0010001c02007986 */ /* 0x000fe2000c101d0a */
[----:B------:R-:W-:Y:S05]  /*2410*/  EXIT ;  /* 0x000000000000794d */ /* 0x000fea0003800000 */
.L_x_1483:
[----:B------:R-:W0:Y:S01]  /*2420*/  LDC.64 R12, c[0x0][0x390] ;  /* 0x0000e400ff0c7b82 */ /* 0x000e220000000a00 */
[----:B------:R-:W-:Y:S02]  /*2430*/  ISETP.NE.U32.AND P0, PT, R2, R32, PT ;  /* 0x000000200200720c */ /* 0x000fe40003f05070 */
[----:B------:R-:W-:Y:S02]  /*2440*/  ISETP.NE.AND P2, PT, R39, RZ, PT ;  /* 0x000000ff2700720c */ /* 0x000fe40003f45270 */
[----:B------:R-:W-:Y:S02]  /*2450*/  ISETP.NE.AND.EX P0, PT, R3, R33, PT, P0 ;  /* 0x000000210300720c */ /* 0x000fe40003f05300 */
[----:B------:R-:W-:Y:S01]  /*2460*/  ISETP.NE.U32.AND P1, PT, R32, R34, PT ;  /* 0x000000222000720c */ /* 0x000fe20003f25070 */
[----:B------:R-:W1:Y:S03]  /*2470*/  LDC.64 R14, c[0x0][0x398] ;  /* 0x0000e600ff0e7b82 */ /* 0x000e660000000a00 */
[----:B------:R-:W-:-:S05]  /*2480*/  ISETP.NE.AND.EX P1, PT, R33, R35, PT, P1 ;  /* 0x000000232100720c */ /* 0x000fca0003f25310 */
[----:B------:R-:W2:Y:S08]  /*2490*/  LDC.64 R16, c[0x0][0x390] ;  /* 0x0000e400ff107b82 */ /* 0x000eb00000000a00 */
[----:B------:R-:W3:Y:S01]  /*24a0*/  LDC.64 R24, c[0x0][0x398] ;  /* 0x0000e600ff187b82 */ /* 0x000ee20000000a00 */
[----:B0-----:R-:W-:-:S05]  /*24b0*/  @P2 IMAD.WIDE R12, R28, 0x8, R12 ;  /* 0x000000081c0c2825 */ /* 0x001fca00078e020c */
[----:B------:R0:W-:Y:S01]  /*24c0*/  @P2 STG.E.64 desc[UR10][R12.64], R36 ;  /* 0x000000240c002986 */ /* 0x0001e2000c101b0a */
[----:B-1----:R-:W-:-:S05]  /*24d0*/  @P2 IMAD.WIDE R28, R28, 0x10, R14 ;  /* 0x000000101c1c2825 */ /* 0x002fca00078e020e */
[----:B------:R0:W-:Y:S01]  /*24e0*/  @P2 STG.E.128 desc[UR10][R28.64], R20 ;  /* 0x000000141c002986 */ /* 0x0001e2000c101d0a */
[----:B--2---:R-:W-:-:S05]  /*24f0*/  @P0 IMAD.WIDE R14, R19, 0x8, R16 ;  /* 0x00000008130e0825 */ /* 0x004fca00078e0210 */
[----:B------:R0:W-:Y:S01]  /*2500*/  @P0 STG.E.64 desc[UR10][R14.64], R2 ;  /* 0x000000020e000986 */ /* 0x0001e2000c101b0a */
[----:B---3--:R-:W-:-:S05]  /*2510*/  @P0 IMAD.WIDE R16, R19, 0x10, R24 ;  /* 0x0000001013100825 */ /* 0x008fca00078e0218 */
[----:B------:R0:W-:Y:S01]  /*2520*/  @P0 STG.E.128 desc[UR10][R16.64], R4 ;  /* 0x0000000410000986 */ /* 0x0001e2000c101d0a */
[----:B------:R-:W-:Y:S05]  /*2530*/  @!P1 EXIT ;  /* 0x000000000000994d */ /* 0x000fea0003800000 */
[----:B0-----:R-:W0:Y:S08]  /*2540*/  LDC.64 R2, c[0x0][0x390] ;  /* 0x0000e400ff027b82 */ /* 0x001e300000000a00 */
[----:B------:R-:W1:Y:S01]  /*2550*/  LDC.64 R4, c[0x0][0x398] ;  /* 0x0000e600ff047b82 */ /* 0x000e620000000a00 */
[----:B0-----:R-:W-:-:S05]  /*2560*/  IMAD.WIDE R2, R27, 0x8, R2 ;  /* 0x000000081b027825 */ /* 0x001fca00078e0202 */
[----:B------:R-:W-:Y:S01]  /*2570*/  STG.E.64 desc[UR10][R2.64], R32 ;  /* 0x0000002002007986 */ /* 0x000fe2000c101b0a */
[----:B-1----:R-:W-:-:S05]  /*2580*/  IMAD.WIDE R4, R27, 0x10, R4 ;  /* 0x000000101b047825 */ /* 0x002fca00078e0204 */
[----:B------:R-:W-:Y:S01]  /*2590*/  STG.E.128 desc[UR10][R4.64], R8 ;  /* 0x0000000804007986 */ /* 0x000fe2000c101d0a */
[----:B------:R-:W-:Y:S05]  /*25a0*/  EXIT ;  /* 0x000000000000794d */ /* 0x000fea0003800000 */
.L_x_1476:
[----:B------:R-:W0:Y:S01]  /*25b0*/  S2R R0, SR_TID.X ;  /* 0x0000000000007919 */ /* 0x000e220000002100 */
[----:B------:R-:W1:Y:S01]  /*25c0*/  LDC.64 R4, c[0x0][0x380] ;  /* 0x0000e000ff047b82 */ /* 0x000e620000000a00 */
[C---:B0-----:R-:W-:Y:S02]  /*25d0*/  LOP3.LUT R6, R0.reuse, 0x1f, RZ, 0xc0, !PT ;  /* 0x0000001f00067812 */ /* 0x041fe400078ec0ff */
[----:B------:R-:W-:-:S03]  /*25e0*/  LOP3.LUT R3, R0, 0x3e0, RZ, 0xc0, !PT ;  /* 0x000003e000037812 */ /* 0x000fc600078ec0ff */
[----:B------:R-:W-:Y:S02]  /*25f0*/  IMAD.IADD R8, R33, 0x1, R6 ;  /* 0x0000000121087824 */ /* 0x000fe400078e0206 */
[----:B------:R-:W0:Y:S02]  /*2600*/  LDC.64 R6, c[0x0][0x388] ;  /* 0x0000e200ff067b82 */ /* 0x000e240000000a00 */
[----:B------:R-:W-:-:S04]  /*2610*/  IMAD R3, R3, 0x3, R8 ;  /* 0x0000000303037824 */ /* 0x000fc800078e0208 */
[----:B-1----:R-:W-:-:S05]  /*2620*/  IMAD.WIDE.U32 R8, R3, 0x8, R4 ;  /* 0x0000000803087825 */ /* 0x002fca00078e0004 */
[----:B------:R-:W2:Y:S04]  /*2630*/  LDG.E.64.CONSTANT R10, desc[UR10][R8.64] ;  /* 0x0000000a080a7981 */ /* 0x000ea8000c1e9b00 */
[----:B------:R-:W3:Y:S04]  /*2640*/  LDG.E.64.CONSTANT R12, desc[UR10][R8.64+0x100] ;  /* 0x0001000a080c7981 */ /* 0x000ee8000c1e9b00 */
[----:B------:R-:W4:Y:S01]  /*2650*/  LDG.E.64.CONSTANT R14, desc[UR10][R8.64+0x200] ;  /* 0x0002000a080e7981 */ /* 0x000f22000c1e9b00 */
[----:B0-----:R-:W-:-:S05]  /*2660*/  IMAD.WIDE.U32 R16, R3, 0x10, R6 ;  /* 0x0000001003107825 */ /* 0x001fca00078e0006 */
[----:B------:R-:W5:Y:S04]  /*2670*/  LDG.E.128.CONSTANT R20, desc[UR10][R16.64] ;  /* 0x0000000a10147981 */ /* 0x000f68000c1e9d00 */
[----:B------:R-:W5:Y:S04]  /*2680*/  LDG.E.128.CONSTANT R24, desc[UR10][R16.64+0x200] ;  /* 0x0002000a10187981 */ /* 0x000f68000c1e9d00 */
[----:B------:R-:W5:Y:S01]  /*2690*/  LDG.E.128.CONSTANT R28, desc[UR10][R16.64+0x400] ;  /* 0x0004000a101c7981 */ /* 0x000f62000c1e9d00 */
[----:B------:R-:W-:Y:S02]  /*26a0*/  ISETP.NE.AND P0, PT, R0, RZ, PT ;  /* 0x000000ff0000720c */ /* 0x000fe40003f05270 */
[----:B------:R-:W-:-:S11]  /*26b0*/  CS2R R36, SRZ ;  /* 0x0000000000247805 */ /* 0x000fd6000001ff00 */
[----:B------:R-:W-:-:S05]  /*26c0*/  @!P0 IMAD.WIDE.U32 R4, R33, 0x8, R4 ;  /* 0x0000000821048825 */ /* 0x000fca00078e0004 */
[----:B------:R0:W5:Y:S01]  /*26d0*/  @!P0 LDG.E.64.CONSTANT R36, desc[UR10][R4.64+-0x8] ;  /* 0xfffff80a04248981 */ /* 0x000162000c1e9b00 */
[----:B------:R-:W1:Y:S01]  /*26e0*/  S2UR UR5, SR_CgaCtaId ;  /* 0x00000000000579c3 */ /* 0x000e620000008800 */
[--C-:B------:R-:W-:Y:S01]  /*26f0*/  SHF.R.U32.HI R59, RZ, 0x5, R0.reuse ;  /* 0x00000005ff3b7819 */ /* 0x100fe20000011600 */
[----:B------:R-:W-:Y:S01]  /*2700*/  UMOV UR4, 0x400 ;  /* 0x0000040000047882 */ /* 0x000fe20000000000 */
[----:B------:R-:W1:Y:S01]  /*2710*/  S2R R6, SR_LANEID ;  /* 0x0000000000067919 */ /* 0x000e620000000000 */
[----:B------:R-:W-:Y:S01]  /*2720*/  IMAD.MOV.U32 R45, RZ, RZ, RZ ;  /* 0x000000ffff2d7224 */ /* 0x000fe200078e00ff */
[----:B------:R-:W-:Y:S02]  /*2730*/  CS2R R46, SRZ ;  /* 0x00000000002e7805 */ /* 0x000fe4000001ff00 */
[C---:B------:R-:W-:Y:S02]  /*2740*/  ISETP.NE.AND P5, PT, R59.reuse, 0x2, PT ;  /* 0x000000023b00780c */ /* 0x040fe40003fa5270 */
[C---:B------:R-:W-:Y:S01]  /*2750*/  ISETP.NE.AND P4, PT, R59.reuse, 0x3, PT ;  /* 0x000000033b00780c */ /* 0x040fe20003f85270 */
[----:B0-----:R-:W-:Y:S01]  /*2760*/  IMAD.MOV.U32 R4, RZ, RZ, R0 ;  /* 0x000000ffff047224 */ /* 0x001fe200078e0000 */
[----:B------:R-:W-:-:S04]  /*2770*/  ISETP.NE.AND P3, PT, R59, 0x4, PT ;  /* 0x000000043b00780c */ /* 0x000fc80003f65270 */
[----:B------:R-:W-:Y:S01]  /*2780*/  ISETP.NE.AND P0, PT, R4, RZ, PT ;  /* 0x000000ff0400720c */ /* 0x000fe20003f05270 */
[----:B-1----:R-:W-:Y:S01]  /*2790*/  ULEA UR4, UR5, UR4, 0x18 ;  /* 0x0000000405047291 */ /* 0x002fe2000f8ec0ff */
[----:B------:R-:W-:-:S04]  /*27a0*/  IMAD R3, R59, 0x60, R6 ;  /* 0x000000603b037824 */ /* 0x000fc800078e0206 */
[----:B------:R-:W-:Y:S01]  /*27b0*/  IMAD R9, R6, 0x2, R3 ;  /* 0x0000000206097824 */ /* 0x000fe200078e0203 */
[----:B------:R-:W-:-:S05]  /*27c0*/  LEA R7, R3, UR4, 0x3 ;  /* 0x0000000403077c11 */ /* 0x000fca000f8e18ff */
[--C-:B------:R-:W-:Y:S02]  /*27d0*/  IMAD R32, R6, 0x10, R7.reuse ;  /* 0x0000001006207824 */ /* 0x100fe400078e0207 */
[----:B------:R-:W-:Y:S01]  /*27e0*/  IMAD R5, R3, 0x8, R7 ;  /* 0x0000000803057824 */ /* 0x000fe200078e0207 */
[----:B------:R-:W-:Y:S01]  /*27f0*/  LEA R3, R4, UR4, 0x3 ;  /* 0x0000000404037c11 */ /* 0x000fe2000f8e18ff */
[----:B------:R-:W-:Y:S01]  /*2800*/  IMAD R33, R9, 0x8, R32 ;  /* 0x0000000809217824 */ /* 0x000fe200078e0220 */
[----:B--2---:R-:W-:Y:S04]  /*2810*/  STS.64 [R7], R10 ;  /* 0x0000000a07007388 */ /* 0x004fe80000000a00 */
[----:B---3--:R-:W-:Y:S04]  /*2820*/  STS.64 [R7+0x100], R12 ;  /* 0x0001000c07007388 */ /* 0x008fe80000000a00 */
[----:B----4-:R-:W-:Y:S01]  /*2830*/  STS.64 [R7+0x200], R14 ;  /* 0x0002000e07007388 */ /* 0x010fe20000000a00 */
[----:B------:R-:W-:-:S03]  /*2840*/  NOP ;  /* 0x0000000000007918 */ /* 0x000fc60000000000 */
[----:B------:R-:W-:Y:S04]  /*2850*/  LDS.64 R38, [R32] ;  /* 0x0000000020267984 */ /* 0x000fe80000000a00 */
[----:B------:R-:W0:Y:S04]  /*2860*/  LDS.64 R40, [R32+0x8] ;  /* 0x0000080020287984 */ /* 0x000e280000000a00 */
[----:B------:R-:W1:Y:S01]  /*2870*/  LDS.64 R42, [R32+0x10] ;  /* 0x00001000202a7984 */ /* 0x000e620000000a00 */
[----:B------:R-:W-:Y:S06]  /*2880*/  BAR.SYNC.DEFER_BLOCKING 0x0 ;  /* 0x0000000000007b1d */ /* 0x000fec0000010000 */
[----:B-----5:R-:W-:Y:S04]  /*2890*/  STS.128 [R5], R20 ;  /* 0x0000001405007388 */ /* 0x020fe80000000c00 */
[----:B------:R-:W-:Y:S04]  /*28a0*/  STS.128 [R5+0x200], R24 ;  /* 0x0002001805007388 */ /* 0x000fe80000000c00 */
        /* <DEDUP_REMOVED lines=8> */
[----:B------:R-:W1:Y:S01]  /*2930*/  LDS.128 R16, [R33+0x20] ;  /* 0x0000200021107984 */ /* 0x000e620000000c00 */
        /* <DEDUP_REMOVED lines=11> */
[----:B------:R-:W-:-:S06]  /*29f0*/  DADD R22, R18, R22 ;  /* 0x0000000012167229 */ /* 0x000fcc0000000016 */
[----:B------:R-:W-:Y:S02]  /*2a00*/  FSEL R0, R16, R20, P2 ;  /* 0x0000001410007208 */ /* 0x000fe40001000000 */
[----:B------:R-:W-:Y:S02]  /*2a10*/  FSEL R17, R17, R21, P2 ;  /* 0x0000001511117208 */ /* 0x000fe40001000000 */
[----:B------:R-:W-:Y:S01]  /*2a20*/  FSEL R16, R18, R22, P2 ;  /* 0x0000001612107208 */ /* 0x000fe20001000000 */
[----:B------:R-:W-:Y:S01]  /*2a30*/  SHFL.UP PT, R20, R0, 0x1, RZ ;  /* 0x0420000000147989 */ /* 0x000fe200000e00ff */
[----:B------:R-:W-:Y:S01]  /*2a40*/  FSEL R19, R19, R23, P2 ;  /* 0x0000001713137208 */ /* 0x000fe20001000000 */
[----:B------:R-:W-:Y:S02]  /*2a50*/  IMAD.MOV.U32 R24, RZ, RZ, R0 ;  /* 0x000000ffff187224 */ /* 0x000fe400078e0000 */
[----:B------:R-:W-:Y:S01]  /*2a60*/  SHFL.UP PT, R22, R16, 0x1, RZ ;  /* 0x0420000010167989 */ /* 0x000fe200000e00ff */
[----:B------:R-:W-:-:S02]  /*2a70*/  IMAD.MOV.U32 R18, RZ, RZ, R16 ;  /* 0x000000ffff127224 */ /* 0x000fc400078e0010 */
[----:B------:R-:W-:Y:S01]  /*2a80*/  IMAD.MOV.U32 R25, RZ, RZ, R17 ;  /* 0x000000ffff197224 */ /* 0x000fe200078e0011 */
[----:B------:R-:W1:Y:S04]  /*2a90*/  SHFL.UP PT, R23, R19, 0x1, RZ ;  /* 0x0420000013177989 */ /* 0x000e6800000e00ff */
[----:B------:R-:W2:Y:S01]  /*2aa0*/  SHFL.UP PT, R21, R17, 0x1, RZ ;  /* 0x0420000011157989 */ /* 0x000ea200000e00ff */
[----:B0-----:R-:W-:-:S04]  /*2ab0*/  ISETP.NE.U32.AND P0, PT, R36, R38, PT ;  /* 0x000000262400720c */ /* 0x001fc80003f05070 */
[----:B------:R-:W-:-:S04]  /*2ac0*/  ISETP.NE.AND.EX P0, PT, R37, R39, PT, P0 ;  /* 0x000000272500720c */ /* 0x000fc80003f05300 */
[----:B------:R-:W-:Y:S01]  /*2ad0*/  SEL R5, RZ, 0x1, !P0 ;  /* 0x00000001ff057807 */ /* 0x000fe20004000000 */
[----:B-1----:R-:W-:-:S03]  /*2ae0*/  DADD R22, R22, R18 ;  /* 0x0000000016167229 */ /* 0x002fc60000000012 */
[----:B------:R-:W-:Y:S01]  /*2af0*/  IADD3 R3, PT, PT, R5, 0x1, RZ ;  /* 0x0000000105037810 */ /* 0x000fe20007ffe0ff */
[----:B------:R-:W-:Y:S01]  /*2b00*/  @!P1 IMAD.MOV R3, RZ, RZ, R5 ;  /* 0x000000ffff039224 */ /* 0x000fe200078e0205 */
[C---:B------:R-:W-:Y:S01]  /*2b10*/  ISETP.GE.AND P1, PT, R6.reuse, 0x1, PT ;  /* 0x000000010600780c */ /* 0x040fe20003f26270 */
[----:B--2---:R-:W-:Y:S02]  /*2b20*/  DADD R20, R20, R24 ;  /* 0x0000000014147229 */ /* 0x004fe40000000018 */
[----:B------:R-:W-:Y:S02]  /*2b30*/  VIADD R7, R3, 0x1 ;  /* 0x0000000103077836 */ /* 0x000fe40000000000 */
[----:B------:R-:W-:Y:S01]  /*2b40*/  @!P2 IMAD.MOV R7, RZ, RZ, R3 ;  /* 0x000000ffff07a224 */ /* 0x000fe200078e0203 */
[----:B------:R-:W-:-:S04]  /*2b50*/  ISETP.NE.AND P2, PT, R6, 0x1f, PT ;  /* 0x0000001f0600780c */ /* 0x000fc80003f45270 */
[----:B------:R-:W0:Y:S01]  /*2b60*/  SHFL.UP PT, R18, R7, 0x1, RZ ;  /* 0x0420000007127989 */ /* 0x000e2200000e00ff */
[----:B------:R-:W-:-:S04]  /*2b70*/  ISETP.NE.AND P0, PT, R7, RZ, PT ;  /* 0x000000ff0700720c */ /* 0x000fc80003f05270 */
[----:B------:R-:W-:Y:S02]  /*2b80*/  @P1 FSEL R0, R20, R0, !P0 ;  /* 0x0000000014001208 */ /* 0x000fe40004000000 */
[----:B------:R-:W-:Y:S02]  /*2b90*/  @P1 FSEL R17, R21, R17, !P0 ;  /* 0x0000001115111208 */ /* 0x000fe40004000000 */
[----:B------:R-:W-:Y:S01]  /*2ba0*/  @P1 FSEL R16, R22, R16, !P0 ;  /* 0x0000001016101208 */ /* 0x000fe20004000000 */
[----:B------:R-:W-:Y:S01]  /*2bb0*/  SHFL.UP PT, R20, R0, 0x2, RZ ;  /* 0x0440000000147989 */ /* 0x000fe200000e00ff */
[----:B------:R-:W-:Y:S01]  /*2bc0*/  @P1 FSEL R19, R23, R19, !P0 ;  /* 0x0000001317131208 */ /* 0x000fe20004000000 */
[----:B------:R-:W-:Y:S01]  /*2bd0*/  IMAD.MOV.U32 R24, RZ, RZ, R0 ;  /* 0x000000ffff187224 */ /* 0x000fe200078e0000 */
[----:B------:R-:W-:Y:S01]  /*2be0*/  @!P2 LEA R61, R59, UR4, 0x5 ;  /* 0x000000043b3dac11 */ /* 0x000fe2000f8e28ff */
[----:B------:R-:W1:Y:S01]  /*2bf0*/  SHFL.UP PT, R21, R17, 0x2, RZ ;  /* 0x0440000011157989 */ /* 0x000e6200000e00ff */
[----:B------:R-:W-:-:S03]  /*2c00*/  IMAD.MOV.U32 R25, RZ, RZ, R17 ;  /* 0x000000ffff197224 */ /* 0x000fc600078e0011 */
[----:B------:R-:W-:Y:S04]  /*2c10*/  SHFL.UP PT, R22, R16, 0x2, RZ ;  /* 0x0440000010167989 */ /* 0x000fe800000e00ff */
[----:B------:R-:W2:Y:S01]  /*2c20*/  SHFL.UP PT, R23, R19, 0x2, RZ ;  /* 0x0440000013177989 */ /* 0x000ea200000e00ff */
[----:B0-----:R-:W-:Y:S02]  /*2c30*/  SEL R18, R18, RZ, P1 ;  /* 0x000000ff12127207 */ /* 0x001fe40000800000 */
[----:B------:R-:W-:-:S03]  /*2c40*/  ISETP.GE.AND P1, PT, R6, 0x2, PT ;  /* 0x000000020600780c */ /* 0x000fc60003f26270 */
[----:B------:R-:W-:Y:S02]  /*2c50*/  IMAD.IADD R26, R18, 0x1, R7 ;  /* 0x00000001121a7824 */ /* 0x000fe400078e0207 */
[----:B------:R-:W-:-:S03]  /*2c60*/  IMAD.MOV.U32 R18, RZ, RZ, R16 ;  /* 0x000000ffff127224 */ /* 0x000fc600078e0010 */
[----:B------:R-:W0:Y:S01]  /*2c70*/  SHFL.UP PT, R7, R26, 0x2, RZ ;  /* 0x044000001a077989 */ /* 0x000e2200000e00ff */
[----:B------:R-:W-:Y:S01]  /*2c80*/  ISETP.NE.AND P0, PT, R26, RZ, PT ;  /* 0x000000ff1a00720c */ /* 0x000fe20003f05270 */
[----:B-1----:R-:W-:Y:S02]  /*2c90*/  DADD R20, R20, R24 ;  /* 0x0000000014147229 */ /* 0x002fe40000000018 */
[----:B--2---:R-:W-:-:S08]  /*2ca0*/  DADD R22, R22, R18 ;  /* 0x0000000016167229 */ /* 0x004fd00000000012 */
[----:B------:R-:W-:Y:S02]  /*2cb0*/  @P1 FSEL R0, R20, R0, !P0 ;  /* 0x0000000014001208 */ /* 0x000fe40004000000 */
[----:B------:R-:W-:-:S03]  /*2cc0*/  @P1 FSEL R17, R21, R17, !P0 ;  /* 0x0000001115111208 */ /* 0x000fc60004000000 */
[----:B------:R-:W-:Y:S01]  /*2cd0*/  SHFL.UP PT, R20, R0, 0x4, RZ ;  /* 0x0480000000147989 */ /* 0x000fe200000e00ff */
[----:B------:R-:W-:Y:S01]  /*2ce0*/  IMAD.MOV.U32 R24, RZ, RZ, R0 ;  /* 0x000000ffff187224 */ /* 0x000fe200078e0000 */
[----:B------:R-:W-:Y:S02]  /*2cf0*/  @P1 FSEL R16, R22, R16, !P0 ;  /* 0x0000001016101208 */ /* 0x000fe40004000000 */
[----:B------:R-:W1:Y:S01]  /*2d00*/  SHFL.UP PT, R21, R17, 0x4, RZ ;  /* 0x0480000011157989 */ /* 0x000e6200000e00ff */
[----:B------:R-:W-:Y:S01]  /*2d10*/  @P1 FSEL R19, R23, R19, !P0 ;  /* 0x0000001317131208 */ /* 0x000fe20004000000 */
[----:B------:R-:W-:Y:S01]  /*2d20*/  IMAD.MOV.U32 R25, RZ, RZ, R17 ;  /* 0x000000ffff197224 */ /* 0x000fe200078e0011 */
[----:B0-----:R-:W-:Y:S01]  /*2d30*/  SEL R7, R7, RZ, P1 ;  /* 0x000000ff07077207 */ /* 0x001fe20000800000 */
[----:B------:R-:W-:Y:S01]  /*2d40*/  SHFL.UP PT, R22, R16, 0x4, RZ ;  /* 0x0480000010167989 */ /* 0x000fe200000e00ff */
[----:B------:R-:W-:Y:S01]  /*2d50*/  IMAD.MOV.U32 R18, RZ, RZ, R16 ;  /* 0x000000ffff127224 */ /* 0x000fe200078e0010 */
[----:B------:R-:W-:-:S02]  /*2d60*/  ISETP.GE.AND P1, PT, R6, 0x4, PT ;  /* 0x000000040600780c */ /* 0x000fc40003f26270 */
        /* <DEDUP_REMOVED lines=9> */
[----:B------:R-:W-:Y:S01]  /*2e00*/  SHFL.UP PT, R20, R0, 0x8, RZ ;  /* 0x0500000000147989 */ /* 0x000fe200000e00ff */
[----:B------:R-:W-:Y:S01]  /*2e10*/  IMAD.MOV.U32 R24, RZ, RZ, R0 ;  /* 0x000000ffff187224 */ /* 0x000fe200078e0000 */
[----:B------:R-:W-:Y:S02]  /*2e20*/  @P1 FSEL R16, R22, R16, !P0 ;  /* 0x0000001016101208 */ /* 0x000fe40004000000 */
[----:B------:R-:W0:Y:S01]  /*2e30*/  SHFL.UP PT, R21, R17, 0x8, RZ ;  /* 0x0500000011157989 */ /* 0x000e2200000e00ff */
[----:B------:R-:W-:Y:S01]  /*2e40*/  @P1 FSEL R19, R23, R19, !P0 ;  /* 0x0000001317131208 */ /* 0x000fe20004000000 */
[----:B------:R-:W-:Y:S01]  /*2e50*/  IMAD.IADD R26, R7, 0x1, R26 ;  /* 0x00000001071a7824 */ /* 0x000fe200078e021a */
[----:B------:R-:W-:Y:S01]  /*2e60*/  ISETP.GE.AND P1, PT, R6, 0x8, PT ;  /* 0x000000080600780c */ /* 0x000fe20003f26270 */
[----:B------:R-:W-:Y:S01]  /*2e70*/  SHFL.UP PT, R22, R16, 0x8, RZ ;  /* 0x0500000010167989 */ /* 0x000fe200000e00ff */
[----:B------:R-:W-:-:S02]  /*2e80*/  IMAD.MOV.U32 R25, RZ, RZ, R17 ;  /* 0x000000ffff197224 */ /* 0x000fc400078e0011 */
[----:B------:R-:W-:Y:S01]  /*2e90*/  IMAD.MOV.U32 R18, RZ, RZ, R16 ;  /* 0x000000ffff127224 */ /* 0x000fe200078e0010 */
[----:B------:R-:W1:Y:S01]  /*2ea0*/  SHFL.UP PT, R23, R19, 0x8, RZ ;  /* 0x0500000013177989 */ /* 0x000e6200000e00ff */
[----:B------:R-:W-:-:S03]  /*2eb0*/  ISETP.NE.AND P0, PT, R26, RZ, PT ;  /* 0x000000ff1a00720c */ /* 0x000fc60003f05270 */
[----:B------:R-:W2:Y:S01]  /*2ec0*/  SHFL.UP PT, R7, R26, 0x8, RZ ;  /* 0x050000001a077989 */ /* 0x000ea200000e00ff */
[----:B0-----:R-:W-:Y:S02]  /*2ed0*/  DADD R20, R20, R24 ;  /* 0x0000000014147229 */ /* 0x001fe40000000018 */
[----:B-1----:R-:W-:-:S08]  /*2ee0*/  DADD R22, R22, R18 ;  /* 0x0000000016167229 */ /* 0x002fd00000000012 */
[----:B------:R-:W-:Y:S02]  /*2ef0*/  @P1 FSEL R0, R20, R0, !P0 ;  /* 0x0000000014001208 */ /* 0x000fe40004000000 */
[----:B--2---:R-:W-:Y:S02]  /*2f00*/  SEL R7, R7, RZ, P1 ;  /* 0x000000ff07077207 */ /* 0x004fe40000800000 */
[----:B------:R-:W-:Y:S01]  /*2f10*/  @P1 FSEL R17, R21, R17, !P0 ;  /* 0x0000001115111208 */ /* 0x000fe20004000000 */
[----:B------:R-:W-:Y:S01]  /*2f20*/  SHFL.UP PT, R20, R0, 0x10, RZ ;  /* 0x0600000000147989 */ /* 0x000fe200000e00ff */
[----:B------:R-:W-:Y:S01]  /*2f30*/  IMAD.MOV.U32 R24, RZ, RZ, R0 ;  /* 0x000000ffff187224 */ /* 0x000fe200078e0000 */
[----:B------:R-:W-:Y:S01]  /*2f40*/  @P1 FSEL R16, R22, R16, !P0 ;  /* 0x0000001016101208 */ /* 0x000fe20004000000 */
[----:B------:R-:W-:Y:S01]  /*2f50*/  IMAD.IADD R7, R26, 0x1, R7 ;  /* 0x000000011a077824 */ /* 0x000fe200078e0207 */
[----:B------:R-:W-:Y:S01]  /*2f60*/  @P1 FSEL R19, R23, R19, !P0 ;  /* 0x0000001317131208 */ /* 0x000fe20004000000 */
[----:B------:R-:W0:Y:S01]  /*2f70*/  SHFL.UP PT, R21, R17, 0x10, RZ ;  /* 0x0600000011157989 */ /* 0x000e2200000e00ff */
[----:B------:R-:W-:Y:S01]  /*2f80*/  MOV R25, R17 ;  /* 0x0000001100197202 */ /* 0x000fe20000000f00 */
[----:B------:R-:W-:Y:S01]  /*2f90*/  IMAD.MOV.U32 R18, RZ, RZ, R16 ;  /* 0x000000ffff127224 */ /* 0x000fe200078e0010 */
[----:B------:R-:W-:Y:S01]  /*2fa0*/  ISETP.GE.AND P1, PT, R6, 0x10, PT ;  /* 0x000000100600780c */ /* 0x000fe20003f26270 */
[----:B------:R-:W-:Y:S01]  /*2fb0*/  SHFL.UP PT, R22, R16, 0x10, RZ ;  /* 0x0600000010167989 */ /* 0x000fe200000e00ff */
[----:B------:R-:W-:-:S03]  /*2fc0*/  ISETP.NE.AND P0, PT, R7, RZ, PT ;  /* 0x000000ff0700720c */ /* 0x000fc60003f05270 */
[----:B------:R-:W1:Y:S04]  /*2fd0*/  SHFL.UP PT, R23, R19, 0x10, RZ ;  /* 0x0600000013177989 */ /* 0x000e6800000e00ff */
[----:B------:R-:W2:Y:S01]  /*2fe0*/  SHFL.UP PT, R26, R7, 0x10, RZ ;  /* 0x06000000071a7989 */ /* 0x000ea200000e00ff */
[----:B0-----:R-:W-:Y:S02]  /*2ff0*/  DADD R20, R20, R24 ;  /* 0x0000000014147229 */ /* 0x001fe40000000018 */
[----:B-1----:R-:W-:-:S08]  /*3000*/  DADD R22, R22, R18 ;  /* 0x0000000016167229 */ /* 0x002fd00000000012 */
[----:B------:R-:W-:Y:S02]  /*3010*/  FSEL R53, R20, R0, !P0 ;  /* 0x0000000014357208 */ /* 0x000fe40004000000 */
[----:B--2---:R-:W-:Y:S02]  /*3020*/  SEL R26, R26, RZ, P1 ;  /* 0x000000ff1a1a7207 */ /* 0x004fe40000800000 */
[----:B------:R-:W-:Y:S01]  /*3030*/  FSEL R18, R21, R17, !P0 ;  /* 0x0000001115127208 */ /* 0x000fe20004000000 */
[----:B------:R-:W-:Y:S02]  /*3040*/  @!P2 IMAD.MOV.U32 R48, RZ, RZ, R53 ;  /* 0x000000ffff30a224 */ /* 0x000fe400078e0035 */
[----:B------:R-:W-:Y:S01]  /*3050*/  IMAD.IADD R44, R7, 0x1, R26 ;  /* 0x00000001072c7824 */ /* 0x000fe200078e021a */
[----:B------:R-:W-:Y:S01]  /*3060*/  FSEL R7, R22, R16, !P0 ;  /* 0x0000001016077208 */ /* 0x000fe20004000000 */
[----:B------:R-:W-:Y:S01]  /*3070*/  @!P2 IMAD.MOV.U32 R49, RZ, RZ, R18 ;  /* 0x000000ffff31a224 */ /* 0x000fe200078e0012 */
[----:B------:R-:W-:-:S02]  /*3080*/  FSEL R52, R23, R19, !P0 ;  /* 0x0000001317347208 */ /* 0x000fc40004000000 */
[----:B------:R0:W-:Y:S01]  /*3090*/  @!P2 STS.128 [R61], R44 ;  /* 0x0000002c3d00a388 */ /* 0x0001e20000000c00 */
[----:B------:R-:W-:Y:S01]  /*30a0*/  @!P2 IMAD.MOV.U32 R50, RZ, RZ, R7 ;  /* 0x000000ffff32a224 */ /* 0x000fe200078e0007 */
[----:B------:R-:W-:Y:S01]  /*30b0*/  FSEL R7, R16, R7, !P1 ;  /* 0x0000000710077208 */ /* 0x000fe20004800000 */
[----:B------:R-:W-:-:S05]  /*30c0*/  @!P2 IMAD.MOV.U32 R51, RZ, RZ, R52 ;  /* 0x000000ffff33a224 */ /* 0x000fca00078e0034 */
[----:B------:R1:W-:Y:S01]  /*30d0*/  @!P2 STS.128 [R61+0x10], R48 ;  /* 0x000010303d00a388 */ /* 0x0003e20000000c00 */
[----:B------:R-:W-:Y:S01]  /*30e0*/  BAR.SYNC.DEFER_BLOCKING 0x0 ;  /* 0x0000000000007b1d */ /* 0x000fe20000010000 */
[----:B------:R-:W-:Y:S02]  /*30f0*/  ISETP.NE.AND P2, PT, R59, 0x5, PT ;  /* 0x000000053b00780c */ /* 0x000fe40003f45270 */
[----:B0-----:R-:W-:-:S03]  /*3100*/  FSEL R45, R19, R52, !P1 ;  /* 0x00000034132d7208 */ /* 0x001fc60004800000 */
[----:B------:R-:W-:Y:S01]  /*3110*/  SHFL.UP PT, R7, R7, 0x1, RZ ;  /* 0x0420000007077989 */ /* 0x000fe200000e00ff */
[----:B-1----:R-:W-:Y:S02]  /*3120*/  FSEL R50, R17, R18, !P1 ;  /* 0x0000001211327208 */ /* 0x002fe40004800000 */
[----:B------:R-:W-:Y:S02]  /*3130*/  FSEL R51, R0, R53, !P1 ;  /* 0x0000003500337208 */ /* 0x000fe40004800000 */
[----:B------:R-:W-:Y:S01]  /*3140*/  ISETP.NE.AND P1, PT, R59, 0x6, PT ;  /* 0x000000063b00780c */ /* 0x000fe20003f25270 */
[----:B------:R-:W-:Y:S04]  /*3150*/  SHFL.UP PT, R0, R44, 0x1, RZ ;  /* 0x042000002c007989 */ /* 0x000fe800000e00ff */
[----:B------:R-:W-:Y:S04]  /*3160*/  LDS.128 R20, [UR4+0x10] ;  /* 0x00001004ff147984 */ /* 0x000fe80008000c00 */
[----:B------:R-:W0:Y:S04]  /*3170*/  LDS.128 R32, [UR4+0x30] ;  /* 0x00003004ff207984 */ /* 0x000e280008000c00 */
[----:B------:R-:W1:Y:S04]  /*3180*/  LDS R62, [UR4+0x20] ;  /* 0x00002004ff3e7984 */ /* 0x000e680008000800 */
[----:B------:R-:W2:Y:S04]  /*3190*/  LDS.128 R24, [UR4+0x50] ;  /* 0x00005004ff187984 */ /* 0x000ea80008000c00 */
[----:B------:R-:W3:Y:S04]  /*31a0*/  LDS R55, [UR4+0x40] ;  /* 0x00004004ff377984 */ /* 0x000ee80008000800 */
[----:B------:R-:W-:Y:S04]  /*31b0*/  LDS.128 R28, [UR4+0x70] ;  /* 0x00007004ff1c7984 */ /* 0x000fe80008000c00 */
[----:B------:R-:W-:Y:S04]  /*31c0*/  LDS R54, [UR4+0x60] ;  /* 0x00006004ff367984 */ /* 0x000fe80008000800 */
[----:B------:R-:W4:Y:S04]  /*31d0*/  LDS R57, [UR4] ;  /* 0x00000004ff397984 */ /* 0x000f280008000800 */
[----:B------:R-:W-:Y:S04]  /*31e0*/  LDS.128 R16, [UR4+0x90] ;  /* 0x00009004ff107984 */ /* 0x000fe80008000c00 */
[----:B------:R-:W5:Y:S04]  /*31f0*/  LDS R56, [UR4+0x80] ;  /* 0x00008004ff387984 */ /* 0x000f680008000800 */
[----:B------:R-:W-:Y:S01]  /*3200*/  LDS R58, [UR4+0xa0] ;  /* 0x0000a004ff3a7984 */ /* 0x000fe20008000800 */
[----:B0-----:R-:W-:-:S03]  /*3210*/  DADD R46, R20, R32 ;  /* 0x00000000142e7229 */ /* 0x001fc60000000020 */
[----:B------:R-:W-:Y:S01]  /*3220*/  LDS R44, [UR4+0xc0] ;  /* 0x0000c004ff2c7984 */ /* 0x000fe20008000800 */
[----:B------:R-:W-:Y:S01]  /*3230*/  DADD R48, R22, R34 ;  /* 0x0000000016307229 */ /* 0x000fe20000000022 */
[----:B-1----:R-:W-:-:S05]  /*3240*/  ISETP.NE.AND P0, PT, R62, RZ, PT ;  /* 0x000000ff3e00720c */ /* 0x002fca0003f05270 */
[----:B------:R-:W-:Y:S02]  /*3250*/  FSEL R46, R46, R32, !P0 ;  /* 0x000000202e2e7208 */ /* 0x000fe40004000000 */
[----:B------:R-:W-:Y:S02]  /*3260*/  FSEL R47, R47, R33, !P0 ;  /* 0x000000212f2f7208 */ /* 0x000fe40004000000 */
[----:B------:R-:W-:Y:S02]  /*3270*/  FSEL R48, R48, R34, !P0 ;  /* 0x0000002230307208 */ /* 0x000fe40004000000 */
[----:B------:R-:W-:Y:S02]  /*3280*/  FSEL R49, R49, R35, !P0 ;  /* 0x0000002331317208 */ /* 0x000fe40004000000 */
[----:B--2---:R-:W-:Y:S01]  /*3290*/  DADD R32, R24, R46 ;  /* 0x0000000018207229 */ /* 0x004fe2000000002e */
[----:B---3--:R-:W-:Y:S02]  /*32a0*/  ISETP.NE.AND P6, PT, R55, RZ, PT ;  /* 0x000000ff3700720c */ /* 0x008fe40003fc5270 */
[----:B------:R-:W-:Y:S01]  /*32b0*/  ISETP.NE.AND P0, PT, R59, 0x7, PT ;  /* 0x000000073b00780c */ /* 0x000fe20003f05270 */
[----:B------:R-:W-:Y:S01]  /*32c0*/  DADD R52, R26, R48 ;  /* 0x000000001a347229 */ /* 0x000fe20000000030 */
[----:B------:R-:W-:Y:S01]  /*32d0*/  FSEL R59, R46, R20, !P5 ;  /* 0x000000142e3b7208 */ /* 0x000fe20006800000 */
[----:B----4-:R-:W-:Y:S01]  /*32e0*/  IMAD.IADD R62, R57, 0x1, R62 ;  /* 0x00000001393e7824 */ /* 0x010fe200078e023e */
[----:B------:R-:W-:-:S02]  /*32f0*/  FSEL R67, R47, R21, !P5 ;  /* 0x000000152f437208 */ /* 0x000fc40006800000 */
[----:B------:R-:W-:Y:S01]  /*3300*/  FSEL R63, R48, R22, !P5 ;  /* 0x00000016303f7208 */ /* 0x000fe20006800000 */
[----:B------:R-:W-:Y:S01]  /*3310*/  IMAD.IADD R55, R62, 0x1, R55 ;  /* 0x000000013e377824 */ /* 0x000fe200078e0237 */
[----:B------:R-:W-:Y:S02]  /*3320*/  FSEL R24, R32, R24, !P6 ;  /* 0x0000001820187208 */ /* 0x000fe40007000000 */
[----:B------:R-:W-:Y:S02]  /*3330*/  FSEL R25, R33, R25, !P6 ;  /* 0x0000001921197208 */ /* 0x000fe40007000000 */
[----:B------:R-:W0:Y:S01]  /*3340*/  LDS.128 R32, [UR4+0xb0] ;  /* 0x0000b004ff207984 */ /* 0x000e220008000c00 */
[----:B------:R-:W-:Y:S02]  /*3350*/  FSEL R26, R52, R26, !P6 ;  /* 0x0000001a341a7208 */ /* 0x000fe40007000000 */
[----:B------:R-:W-:Y:S01]  /*3360*/  FSEL R27, R53, R27, !P6 ;  /* 0x0000001b351b7208 */ /* 0x000fe20007000000 */
[----:B------:R-:W-:Y:S01]  /*3370*/  DADD R60, R28, R24 ;  /* 0x000000001c3c7229 */ /* 0x000fe20000000018 */
[----:B------:R-:W-:Y:S01]  /*3380*/  ISETP.NE.AND P6, PT, R54, RZ, PT ;  /* 0x000000ff3600720c */ /* 0x000fe20003fc5270 */
[----:B------:R-:W-:Y:S01]  /*3390*/  IMAD.IADD R54, R55, 0x1, R54 ;  /* 0x0000000137367824 */ /* 0x000fe200078e0236 */
[----:B------:R-:W-:-:S02]  /*33a0*/  FSEL R65, R49, R23, !P5 ;  /* 0x0000001731417208 */ /* 0x000fc40006800000 */
[----:B------:R-:W-:Y:S01]  /*33b0*/  DADD R52, R30, R26 ;  /* 0x000000001e347229 */ /* 0x000fe2000000001a */
[----:B------:R-:W1:Y:S01]  /*33c0*/  LDS.128 R20, [UR4+0xd0] ;  /* 0x0000d004ff147984 */ /* 0x000e620008000c00 */
[----:B------:R-:W-:Y:S02]  /*33d0*/  SEL R57, R62, R57, !P5 ;  /* 0x000000393e397207 */ /* 0x000fe40006800000 */
[----:B-----5:R-:W-:Y:S02]  /*33e0*/  ISETP.NE.AND P5, PT, R56, RZ, PT ;  /* 0x000000ff3800720c */ /* 0x020fe40003fa5270 */
[----:B------:R-:W-:Y:S02]  /*33f0*/  FSEL R28, R60, R28, !P6 ;  /* 0x0000001c3c1c7208 */ /* 0x000fe40007000000 */
[----:B------:R-:W-:Y:S02]  /*3400*/  FSEL R29, R61, R29, !P6 ;  /* 0x0000001d3d1d7208 */ /* 0x000fe40007000000 */
[----:B------:R-:W-:-:S02]  /*3410*/  FSEL R30, R52, R30, !P6 ;  /* 0x0000001e341e7208 */ /* 0x000fc40007000000 */
[----:B------:R-:W-:Y:S02]  /*3420*/  FSEL R31, R53, R31, !P6 ;  /* 0x0000001f351f7208 */ /* 0x000fe40007000000 */
[----:B------:R-:W-:Y:S01]  /*3430*/  DADD R48, R16, R28 ;  /* 0x0000000010307229 */ /* 0x000fe2000000001c */
[----:B------:R-:W-:Y:S02]  /*3440*/  FSEL R53, R26, R63, !P4 ;  /* 0x0000003f1a357208 */ /* 0x000fe40006000000 */
[----:B------:R-:W-:Y:S01]  /*3450*/  FSEL R59, R24, R59, !P4 ;  /* 0x0000003b183b7208 */ /* 0x000fe20006000000 */
[----:B------:R-:W-:Y:S01]  /*3460*/  DADD R46, R18, R30 ;  /* 0x00000000122e7229 */ /* 0x000fe2000000001e */
[----:B------:R-:W-:Y:S02]  /*3470*/  FSEL R61, R25, R67, !P4 ;  /* 0x00000043193d7208 */ /* 0x000fe40006000000 */
[----:B------:R-:W-:Y:S02]  /*3480*/  FSEL R63, R27, R65, !P4 ;  /* 0x000000411b3f7208 */ /* 0x000fe40006000000 */
[----:B------:R-:W-:-:S02]  /*3490*/  FSEL R59, R28, R59, !P3 ;  /* 0x0000003b1c3b7208 */ /* 0x000fc40005800000 */
[----:B------:R-:W-:Y:S01]  /*34a0*/  FSEL R24, R48, R16, !P5 ;  /* 0x0000001030187208 */ /* 0x000fe20006800000 */
[----:B------:R-:W-:Y:S01]  /*34b0*/  LDS R28, [UR4+0xe0] ;  /* 0x0000e004ff1c7984 */ /* 0x000fe20008000800 */
[----:B------:R-:W-:Y:S02]  /*34c0*/  FSEL R25, R49, R17, !P5 ;  /* 0x0000001131197208 */ /* 0x000fe40006800000 */
[----:B------:R-:W-:Y:S02]  /*34d0*/  FSEL R26, R46, R18, !P5 ;  /* 0x000000122e1a7208 */ /* 0x000fe40006800000 */
[----:B------:R-:W-:Y:S02]  /*34e0*/  FSEL R27, R47, R19, !P5 ;  /* 0x000000132f1b7208 */ /* 0x000fe40006800000 */
[----:B------:R-:W2:Y:S01]  /*34f0*/  LDS.128 R16, [UR4+0xf0] ;  /* 0x0000f004ff107984 */ /* 0x000ea20008000c00 */
[----:B0-----:R-:W-:Y:S01]  /*3500*/  DADD R48, R32, R24 ;  /* 0x0000000020307229 */ /* 0x001fe20000000018 */
[----:B------:R-:W-:-:S02]  /*3510*/  SEL R57, R55, R57, !P4 ;  /* 0x0000003937397207 */ /* 0x000fc40006000000 */
[----:B------:R-:W-:Y:S01]  /*3520*/  DADD R46, R34, R26 ;  /* 0x00000000222e7229 */ /* 0x000fe2000000001a */
[----:B------:R-:W-:Y:S02]  /*3530*/  ISETP.NE.AND P4, PT, R58, RZ, PT ;  /* 0x000000ff3a00720c */ /* 0x000fe40003f85270 */
[----:B------:R-:W-:Y:S02]  /*3540*/  FSEL R61, R29, R61, !P3 ;  /* 0x0000003d1d3d7208 */ /* 0x000fe40005800000 */
[----:B------:R-:W-:Y:S02]  /*3550*/  FSEL R55, R31, R63, !P3 ;  /* 0x0000003f1f377208 */ /* 0x000fe40005800000 */
[----:B------:R-:W-:Y:S02]  /*3560*/  FSEL R31, R49, R33, !P4 ;  /* 0x00000021311f7208 */ /* 0x000fe40006000000 */
[----:B------:R-:W-:Y:S02]  /*3570*/  FSEL R53, R30, R53, !P3 ;  /* 0x000000351e357208 */ /* 0x000fe40005800000 */
[----:B------:R-:W-:-:S02]  /*3580*/  FSEL R29, R24, R59, !P2 ;  /* 0x0000003b181d7208 */ /* 0x000fc40005000000 */
[----:B------:R-:W-:Y:S02]  /*3590*/  FSEL R49, R25, R61, !P2 ;  /* 0x0000003d19317208 */ /* 0x000fe40005000000 */
[----:B------:R-:W-:Y:S02]  /*35a0*/  FSEL R30, R48, R32, !P4 ;  /* 0x00000020301e7208 */ /* 0x000fe40006000000 */
[----:B------:R-:W-:Y:S02]  /*35b0*/  FSEL R24, R46, R34, !P4 ;  /* 0x000000222e187208 */ /* 0x000fe40006000000 */
[----:B------:R-:W-:Y:S01]  /*35c0*/  FSEL R25, R47, R35, !P4 ;  /* 0x000000232f197208 */ /* 0x000fe20006000000 */
[----:B------:R-:W-:Y:S01]  /*35d0*/  SHFL.UP PT, R34, R45, 0x1, RZ ;  /* 0x042000002d227989 */ /* 0x000fe200000e00ff */
[C---:B------:R-:W-:Y:S01]  /*35e0*/  SEL R57, R54.reuse, R57, !P3 ;  /* 0x0000003936397207 */ /* 0x040fe20005800000 */
[----:B------:R-:W-:Y:S01]  /*35f0*/  IMAD.IADD R54, R54, 0x1, R56 ;  /* 0x0000000136367824 */ /* 0x000fe200078e0238 */
[----:B------:R-:W-:Y:S01]  /*3600*/  FSEL R53, R26, R53, !P2 ;  /* 0x000000351a357208 */ /* 0x000fe20005000000 */
[----:B-1----:R-:W-:Y:S01]  /*3610*/  DADD R32, R20, R30 ;  /* 0x0000000014207229 */ /* 0x002fe2000000001e */
[----:B------:R-:W-:Y:S01]  /*3620*/  FSEL R35, R27, R55, !P2 ;  /* 0x000000371b237208 */ /* 0x000fe20005000000 */
[----:B------:R-:W-:Y:S01]  /*3630*/  DADD R26, R22, R24 ;  /* 0x00000000161a7229 */ /* 0x000fe20000000018 */
[C---:B------:R-:W-:Y:S01]  /*3640*/  SEL R57, R54.reuse, R57, !P2 ;  /* 0x0000003936397207 */ /* 0x040fe20005000000 */
[----:B------:R-:W-:Y:S01]  /*3650*/  IMAD.IADD R54, R54, 0x1, R58 ;  /* 0x0000000136367824 */ /* 0x000fe200078e023a */
[----:B------:R-:W-:-:S02]  /*3660*/  ISETP.NE.AND P2, PT, R44, RZ, PT ;  /* 0x000000ff2c00720c */ /* 0x000fc40003f45270 */
[----:B------:R-:W-:Y:S02]  /*3670*/  FSEL R47, R30, R29, !P1 ;  /* 0x0000001d1e2f7208 */ /* 0x000fe40004800000 */
[----:B------:R-:W0:Y:S01]  /*3680*/  SHFL.UP PT, R29, R51, 0x1, RZ ;  /* 0x04200000331d7989 */ /* 0x000e2200000e00ff */
[----:B------:R-:W-:Y:S01]  /*3690*/  FSEL R20, R32, R20, !P2 ;  /* 0x0000001420147208 */ /* 0x000fe20005000000 */
[----:B------:R-:W-:Y:S01]  /*36a0*/  IMAD.IADD R32, R54, 0x1, R44 ;  /* 0x0000000136207824 */ /* 0x000fe200078e022c */
[----:B------:R-:W-:Y:S01]  /*36b0*/  FSEL R21, R33, R21, !P2 ;  /* 0x0000001521157208 */ /* 0x000fe20005000000 */
[----:B------:R-:W1:Y:S01]  /*36c0*/  SHFL.UP PT, R30, R50, 0x1, RZ ;  /* 0x04200000321e7989 */ /* 0x000e6200000e00ff */
[----:B------:R-:W-:Y:S02]  /*36d0*/  FSEL R22, R26, R22, !P2 ;  /* 0x000000161a167208 */ /* 0x000fe40005000000 */
[----:B------:R-:W-:Y:S02]  /*36e0*/  FSEL R23, R27, R23, !P2 ;  /* 0x000000171b177208 */ /* 0x000fe40005000000 */
[----:B------:R-:W-:-:S02]  /*36f0*/  FSEL R49, R31, R49, !P1 ;  /* 0x000000311f317208 */ /* 0x000fc40004800000 */
[----:B------:R-:W-:Y:S02]  /*3700*/  FSEL R31, R24, R53, !P1 ;  /* 0x00000035181f7208 */ /* 0x000fe40004800000 */
[----:B------:R-:W-:Y:S01]  /*3710*/  FSEL R35, R25, R35, !P1 ;  /* 0x0000002319237208 */ /* 0x000fe20004800000 */
[----:B--2---:R-:W-:Y:S01]  /*3720*/  DADD R24, R16, R20 ;  /* 0x0000000010187229 */ /* 0x004fe20000000014 */
[----:B------:R-:W-:Y:S01]  /*3730*/  ISETP.GE.U32.AND P2, PT, R4, 0x20, PT ;  /* 0x000000200400780c */ /* 0x000fe20003f46070 */
[----:B------:R-:W-:Y:S01]  /*3740*/  DADD R26, R18, R22 ;  /* 0x00000000121a7229 */ /* 0x000fe20000000016 */
[----:B------:R-:W-:Y:S02]  /*3750*/  SEL R57, R54, R57, !P1 ;  /* 0x0000003936397207 */ /* 0x000fe40004800000 */
[----:B------:R-:W-:Y:S02]  /*3760*/  ISETP.NE.AND P1, PT, R28, RZ, PT ;  /* 0x000000ff1c00720c */ /* 0x000fe40003f25270 */
[----:B------:R-:W-:-:S02]  /*3770*/  FSEL R46, R21, R49, !P0 ;  /* 0x00000031152e7208 */ /* 0x000fc40004000000 */
[----:B------:R-:W-:Y:S02]  /*3780*/  FSEL R33, R20, R47, !P0 ;  /* 0x0000002f14217208 */ /* 0x000fe40004000000 */
[----:B------:R-:W-:Y:S01]  /*3790*/  FSEL R48, R24, R16, !P1 ;  /* 0x0000001018307208 */ /* 0x000fe20004800000 */
[----:B0-----:R-:W-:Y:S01]  /*37a0*/  IMAD.MOV.U32 R16, RZ, RZ, R29 ;  /* 0x000000ffff107224 */ /* 0x001fe200078e001d */
[----:B------:R-:W-:Y:S01]  /*37b0*/  FSEL R49, R25, R17, !P1 ;  /* 0x0000001119317208 */ /* 0x000fe20004800000 */
[----:B-1----:R-:W-:Y:S01]  /*37c0*/  IMAD.MOV.U32 R17, RZ, RZ, R30 ;  /* 0x000000ffff117224 */ /* 0x002fe200078e001e */
        /* <DEDUP_REMOVED lines=8> */
[C---:B------:R-:W-:Y:S01]  /*3850*/  SEL R57, R32.reuse, R57, !P0 ;  /* 0x0000003920397207 */ /* 0x040fe20004000000 */
[----:B------:R-:W-:Y:S01]  /*3860*/  IMAD.IADD R32, R32, 0x1, R28 ;  /* 0x0000000120207824 */ /* 0x000fe200078e021c */
[----:B------:R-:W-:Y:S01]  /*3870*/  MOV R22, R50 ;  /* 0x0000003200167202 */ /* 0x000fe20000000f00 */
[----:B------:R-:W-:Y:S01]  /*3880*/  IMAD.MOV.U32 R23, RZ, RZ, R51 ;  /* 0x000000ffff177224 */ /* 0x000fe200078e0033 */
[----:B------:R-:W-:Y:S06]  /*3890*/  @!P2 BRA `(.L_x_1492) ;  /* 0x00000000004ca947 */ /* 0x000fec0003800000 */
[----:B------:R-:W-:Y:S01]  /*38a0*/  ISETP.NE.AND P1, PT, R6, RZ, PT ;  /* 0x000000ff0600720c */ /* 0x000fe20003f25270 */
[----:B------:R-:W-:Y:S01]  /*38b0*/  IMAD.MOV.U32 R6, RZ, RZ, R31 ;  /* 0x000000ffff067224 */ /* 0x000fe200078e001f */
[C---:B------:R-:W-:Y:S01]  /*38c0*/  ISETP.NE.AND P0, PT, R0.reuse, RZ, PT ;  /* 0x000000ff0000720c */ /* 0x040fe20003f05270 */
[----:B------:R-:W-:Y:S01]  /*38d0*/  IMAD.MOV.U32 R7, RZ, RZ, R44 ;  /* 0x000000ffff077224 */ /* 0x000fe200078e002c */
[----:B------:R-:W-:-:S05]  /*38e0*/  SEL R0, R0, RZ, P1 ;  /* 0x000000ff00007207 */ /* 0x000fca0000800000 */
[----:B------:R-:W-:Y:S01]  /*38f0*/  DADD R20, R18, R6 ;  /* 0x0000000012147229 */ /* 0x000fe20000000006 */
[----:B------:R-:W-:Y:S02]  /*3900*/  IMAD.IADD R0, R57, 0x1, R0 ;  /* 0x0000000139007824 */ /* 0x000fe400078e0200 */
[----:B------:R-:W-:Y:S02]  /*3910*/  IMAD.MOV.U32 R6, RZ, RZ, R33 ;  /* 0x000000ffff067224 */ /* 0x000fe400078e0021 */
[----:B------:R-:W-:-:S05]  /*3920*/  IMAD.MOV.U32 R7, RZ, RZ, R46 ;  /* 0x000000ffff077224 */ /* 0x000fca00078e002e */
[----:B------:R-:W-:Y:S01]  /*3930*/  @P1 FSEL R31, R20, R18, !P0 ;  /* 0x00000012141f1208 */ /* 0x000fe20004000000 */
[----:B------:R-:W-:Y:S01]  /*3940*/  DADD R6, R16, R6 ;  /* 0x0000000010067229 */ /* 0x000fe20000000006 */
[----:B------:R-:W-:-:S03]  /*3950*/  @P1 FSEL R44, R21, R19, !P0 ;  /* 0x00000013152c1208 */ /* 0x000fc60004000000 */
[----:B------:R-:W-:Y:S02]  /*3960*/  IMAD.MOV.U32 R18, RZ, RZ, R31 ;  /* 0x000000ffff127224 */ /* 0x000fe400078e001f */
[----:B------:R-:W-:-:S04]  /*3970*/  IMAD.MOV.U32 R19, RZ, RZ, R44 ;  /* 0x000000ffff137224 */ /* 0x000fc800078e002c */
[----:B------:R-:W-:Y:S02]  /*3980*/  @P1 FSEL R33, R6, R16, !P0 ;  /* 0x0000001006211208 */ /* 0x000fe40004000000 */
[----:B------:R-:W-:-:S03]  /*3990*/  @P1 FSEL R46, R7, R17, !P0 ;  /* 0x00000011072e1208 */ /* 0x000fc60004000000 */
[----:B------:R-:W-:Y:S02]  /*39a0*/  IMAD.MOV.U32 R16, RZ, RZ, R33 ;  /* 0x000000ffff107224 */ /* 0x000fe400078e0021 */
[----:B------:R-:W-:Y:S01]  /*39b0*/  IMAD.MOV.U32 R17, RZ, RZ, R46 ;  /* 0x000000ffff117224 */ /* 0x000fe200078e002e */
[----:B------:R-:W-:Y:S06]  /*39c0*/  BRA `(.L_x_1493) ;  /* 0x00000020000c7947 */ /* 0x000fec0003800000 */
.L_x_1492:
[----:B------:R-:W-:Y:S01]  /*39d0*/  ISETP.NE.AND P0, PT, R4, RZ, PT ;  /* 0x000000ff0400720c */ /* 0x000fe20003f05270 */
[----:B------:R-:W-:-:S12]  /*39e0*/  BSSY.RECONVERGENT B0, `(.L_x_1494) ;  /* 0x0000014000007945 */ /* 0x000fd80003800200 */
[----:B------:R-:W-:Y:S05]  /*39f0*/  @P0 BRA `(.L_x_1495) ;  /* 0x0000000000480947 */ /* 0x000fea0003800000 */
[----:B------:R-:W0:Y:S01]  /*3a00*/  LDC.64 R28, c[0x0][0x3b0] ;  /* 0x0000ec00ff1c7b82 */ /* 0x000e220000000a00 */
[----:B------:R-:W-:Y:S01]  /*3a10*/  IMAD.MOV.U32 R33, RZ, RZ, RZ ;  /* 0x000000ffff217224 */ /* 0x000fe200078e00ff */
[----:B------:R-:W-:Y:S02]  /*3a20*/  CS2R R34, SRZ ;  /* 0x0000000000227805 */ /* 0x000fe4000001ff00 */
[----:B------:R-:W-:Y:S01]  /*3a30*/  CS2R R26, SRZ ;  /* 0x00000000001a7805 */ /* 0x000fe2000001ff00 */
[----:B------:R-:W-:Y:S01]  /*3a40*/  IMAD.MOV.U32 R24, RZ, RZ, R32 ;  /* 0x000000ffff187224 */ /* 0x000fe200078e0020 */
[----:B------:R1:W-:Y:S01]  /*3a50*/  STS.128 [UR4+0x1a0], R20 ;  /* 0x0001a014ff007988 */ /* 0x0003e20008000c04 */
[----:B------:R-:W-:Y:S01]  /*3a60*/  IMAD.MOV.U32 R25, RZ, RZ, RZ ;  /* 0x000000ffff197224 */ /* 0x000fe200078e00ff */
[----:B------:R-:W2:Y:S01]  /*3a70*/  LDC.64 R30, c[0x0][0x3a8] ;  /* 0x0000ea00ff1e7b82 */ /* 0x000ea20000000a00 */
[----:B------:R-:W-:Y:S01]  /*3a80*/  IMAD.MOV.U32 R7, RZ, RZ, 0x64 ;  /* 0x00000064ff077424 */ /* 0x000fe200078e00ff */
[----:B------:R1:W-:Y:S01]  /*3a90*/  STS.128 [UR4+0x190], R32 ;  /* 0x00019020ff007988 */ /* 0x0003e20008000c04 */
[----:B0-----:R-:W-:-:S05]  /*3aa0*/  IMAD.WIDE.U32 R28, R2, 0x20, R28 ;  /* 0x00000020021c7825 */ /* 0x001fca00078e001c */
[----:B------:R1:W-:Y:S01]  /*3ab0*/  ST.E.128.STRONG.GPU desc[UR10][R28.64+0x400], R24 ;  /* 0x000400181c007985 */ /* 0x0003e2000c10fd0a */
[----:B--2---:R-:W-:-:S03]  /*3ac0*/  IMAD.WIDE.U32 R30, R2, 0x4, R30 ;  /* 0x00000004021e7825 */ /* 0x004fc600078e001e */
[----:B------:R1:W-:Y:S01]  /*3ad0*/  ST.E.128.STRONG.GPU desc[UR10][R28.64+0x410], R20 ;  /* 0x000410141c007985 */ /* 0x0003e2000c10fd0a */
[----:B------:R-:W-:Y:S06]  /*3ae0*/  MEMBAR.ALL.GPU ;  /* 0x0000000000007992 */ /* 0x000fec000000a000 */
[----:B------:R-:W-:-:S00]  /*3af0*/  ERRBAR ;  /* 0x00000000000079ab */ /* 0x000fc00000000000 */
[----:B------:R-:W-:Y:S06]  /*3b00*/  CGAERRBAR ;  /* 0x00000000000075ab */ /* 0x000fec0000000000 */
[----:B------:R1:W-:Y:S02]  /*3b10*/  ST.E.STRONG.GPU desc[UR10][R30.64+0x80], R7 ;  /* 0x000080071e007985 */ /* 0x0003e4000c10f90a */
.L_x_1495:
[----:B------:R-:W-:Y:S05]  /*3b20*/  BSYNC.RECONVERGENT B0 ;  /* 0x0000000000007941 */ /* 0x000fea0003800200 */
.L_x_1494:
[----:B------:R-:W0:Y:S01]  /*3b30*/  LDCU UR5, c[0x0][0x370] ;  /* 0x00006e00ff0577ac */ /* 0x000e220008000800 */
[----:B-1----:R-:W-:-:S05]  /*3b40*/  LOP3.LUT R7, RZ, R4, RZ, 0x33, !PT ;  /* 0x00000004ff077212 */ /* 0x002fca00078e33ff */
[----:B------:R-:W-:Y:S01]  /*3b50*/  IMAD.IADD R7, R7, 0x1, R2 ;  /* 0x0000000107077824 */ /* 0x000fe200078e0202 */
[----:B0-----:R-:W-:-:S09]  /*3b60*/  UISETP.GT.U32.AND UP0, UPT, UR5, 0x1f3, UPT ;  /* 0x000001f30500788c */ /* 0x001fd2000bf04070 */
[----:B------:R-:W-:Y:S05]  /*3b70*/  BRA.U UP0, `(.L_x_1496) ;  /* 0x0000000100087547 */ /* 0x000fea000b800000 */
[----:B------:R0:W-:Y:S06]  /*3b80*/  MEMBAR.SC.CTA ;  /* 0x0000000000007992 */ /* 0x0001ec0000000000 */
[----:B0-----:R-:W-:Y:S05]  /*3b90*/  BRA `(.L_x_1497) ;  /* 0x0000000000087947 */ /* 0x001fea0003800000 */
.L_x_1496:
[----:B------:R-:W-:Y:S05]  /*3ba0*/  NANOSLEEP 0x1c2 ;  /* 0x000001c20000795d */ /* 0x000fea0003800000 */
[----:B------:R-:W-:Y:S01]  /*3bb0*/  NOP ;  /* 0x0000000000007918 */ /* 0x000fe20000000000 */
.L_x_1497:
[----:B------:R-:W0:Y:S02]  /*3bc0*/  LDC.64 R20, c[0x0][0x3a8] ;  /* 0x0000ea00ff147b82 */ /* 0x000e240000000a00 */
[----:B0-----:R-:W-:-:S07]  /*3bd0*/  IMAD.WIDE R20, R7, 0x4, R20 ;  /* 0x0000000407147825 */ /* 0x001fce00078e0214 */
.L_x_1499:
        /* <DEDUP_REMOVED lines=10> */
.L_x_1719:
        /* <DEDUP_REMOVED lines=10> */
[--C-:B--2---:R-:W-:Y:S02]  /*3d20*/  SHF.R.U32.HI R35, RZ, 0x8, R27.reuse ;  /* 0x00000008ff237819 */ /* 0x104fe4000001161b */
[C---:B------:R-:W-:Y:S02]  /*3d30*/  SHF.R.U64 R31, R26.reuse, 0x8, R27 ;  /* 0x000000081a1f7819 */ /* 0x040fe4000000121b */
[----:B------:R-:W-:Y:S02]  /*3d40*/  PRMT R34, R27, 0x3340, R35 ;  /* 0x000033401b227816 */ /* 0x000fe40000000023 */
[----:B------:R-:W-:-:S02]  /*3d50*/  SHF.R.U64 R46, R26, 0x10, R27 ;  /* 0x000000101a2e7819 */ /* 0x000fc4000000121b */
[--C-:B------:R-:W-:Y:S02]  /*3d60*/  SHF.R.U64 R45, R26, 0x18, R27.reuse ;  /* 0x000000181a2d7819 */ /* 0x100fe4000000121b */
[--C-:B------:R-:W-:Y:S02]  /*3d70*/  SHF.R.U32.HI R44, RZ, 0x10, R27.reuse ;  /* 0x00000010ff2c7819 */ /* 0x100fe4000001161b */
[----:B------:R-:W-:Y:S02]  /*3d80*/  SHF.R.U32.HI R33, RZ, 0x18, R27 ;  /* 0x00000018ff217819 */ /* 0x000fe4000001161b */
[--C-:B------:R-:W-:Y:S02]  /*3d90*/  SHF.R.U32.HI R52, RZ, 0x10, R25.reuse ;  /* 0x00000010ff347819 */ /* 0x100fe40000011619 */
[--C-:B------:R-:W-:Y:S02]  /*3da0*/  SHF.R.U32.HI R35, RZ, 0x18, R25.reuse ;  /* 0x00000018ff237819 */ /* 0x100fe40000011619 */
[----:B0-----:R-:W-:-:S02]  /*3db0*/  SHF.R.U32.HI R29, RZ, 0x8, R25 ;  /* 0x00000008ff1d7819 */ /* 0x001fc40000011619 */
[----:B------:R-:W-:Y:S02]  /*3dc0*/  PRMT R31, R26, 0x3340, R31 ;  /* 0x000033401a1f7816 */ /* 0x000fe4000000001f */
[----:B------:R-:W-:Y:S02]  /*3dd0*/  PRMT R26, R46, 0x3340, R45 ;  /* 0x000033402e1a7816 */ /* 0x000fe4000000002d */
[----:B------:R-:W-:Y:S02]  /*3de0*/  PRMT R27, R44, 0x3340, R33 ;  /* 0x000033402c1b7816 */ /* 0x000fe40000000021 */
[----:B------:R-:W-:Y:S02]  /*3df0*/  PRMT R28, R52, 0x3340, R35 ;  /* 0x00003340341c7816 */ /* 0x000fe40000000023 */
[----:B------:R-:W-:Y:S02]  /*3e00*/  PRMT R25, R25, 0x3340, R29 ;  /* 0x0000334019197816 */ /* 0x000fe4000000001d */
[----:B------:R-:W-:-:S02]  /*3e10*/  PRMT R26, R31, 0x5410, R26 ;  /* 0x000054101f1a7816 */ /* 0x000fc4000000001a */
[----:B------:R-:W-:Y:S02]  /*3e20*/  PRMT R27, R34, 0x5410, R27 ;  /* 0x00005410221b7816 */ /* 0x000fe4000000001b */
[----:B------:R-:W-:Y:S01]  /*3e30*/  PRMT R25, R25, 0x5410, R28 ;  /* 0x0000541019197816 */ /* 0x000fe2000000001c */
[----:B------:R-:W-:Y:S06]  /*3e40*/  BRA `(.L_x_1502) ;  /* 0x0000000000587947 */ /* 0x000fec0003800000 */
.L_x_1501:
        /* <DEDUP_REMOVED lines=21> */
[----:B------:R-:W-:-:S07]  /*3fa0*/  PRMT R25, R25, 0x5410, R28 ;  /* 0x0000541019197816 */ /* 0x000fce000000001c */
.L_x_1502:
[----:B------:R-:W-:Y:S05]  /*3fb0*/  BSYNC.RECONVERGENT B0 ;  /* 0x0000000000007941 */ /* 0x000fea0003800200 */
.L_x_1500:
        /* <DEDUP_REMOVED lines=8> */
[----:B0-----:R0:W1:Y:S02]  /*4040*/  SHFL.DOWN PT, R31, R24, 0x1, R61 ;  /* 0x08200000181f7989 */ /* 0x00106400000e003d */
.L_x_1723:
[----:B------:R-:W-:-:S03]  /*4050*/  UMOV UR5, 0xffffffff ;  /* 0xffffffff00057882 */ /* 0x000fc60000000000 */
[----:B------:R-:W-:Y:S05]  /*4060*/  BRA.DIV UR5, `(.L_x_1504) ;  /* 0x0000009a059c7947 */ /* 0x000fea000b800000 */
.L_x_1726:
[----:B------:R-:W-:-:S03]  /*4070*/  UMOV UR5, 0xffffffff ;  /* 0xffffffff00057882 */ /* 0x000fc60000000000 */
[----:B------:R-:W-:Y:S05]  /*4080*/  BRA.DIV UR5, `(.L_x_1505) ;  /* 0x0000009a05b87947 */ /* 0x000fea000b800000 */
.L_x_1729:
[----:B------:R-:W-:-:S03]  /*4090*/  UMOV UR5, 0xffffffff ;  /* 0xffffffff00057882 */ /* 0x000fc60000000000 */
[----:B------:R-:W-:Y:S05]  /*40a0*/  BRA.DIV UR5, `(.L_x_1506) ;  /* 0x0000009a05d47947 */ /* 0x000fea000b800000 */
.L_x_1732:
[----:B------:R-:W-:-:S03]  /*40b0*/  UMOV UR5, 0xffffffff ;  /* 0xffffffff00057882 */ /* 0x000fc60000000000 */
[----:B------:R-:W-:Y:S05]  /*40c0*/  BRA.DIV UR5, `(.L_x_1507) ;  /* 0x0000009a05f07947 */ /* 0x000fea000b800000 */
[----:B-----5:R2:W3:Y:S04]  /*40d0*/  SHFL.DOWN PT, R28, R20, 0x1, R61 ;  /* 0x08200000141c7989 */ /* 0x0204e800000e003d */
[----:B------:R2:W4:Y:S04]  /*40e0*/  SHFL.DOWN PT, R29, R21, 0x1, R61 ;  /* 0x08200000151d7989 */ /* 0x00052800000e003d */
[----:B------:R2:W0:Y:S04]  /*40f0*/  SHFL.DOWN PT, R34, R22, 0x1, R61 ;  /* 0x0820000016227989 */ /* 0x00042800000e003d */
[----:B------:R2:W0:Y:S02]  /*4100*/  SHFL.DOWN PT, R64, R23, 0x1, R61 ;  /* 0x0820000017407989 */ /* 0x00042400000e003d */
.L_x_1738:
[----:B------:R-:W-:Y:S01]  /*4110*/  ISETP.GE.AND P0, PT, R6, R61, PT ;  /* 0x0000003d0600720c */ /* 0x000fe20003f06270 */
[----:B------:R-:W-:-:S12]  /*4120*/  BSSY.RECONVERGENT B0, `(.L_x_1508) ;  /* 0x0000008000007945 */ /* 0x000fd80003800200 */
[----:B------:R-:W-:Y:S05]  /*4130*/  @P0 BRA `(.L_x_1509) ;  /* 0x0000000000180947 */ /* 0x000fea0003800000 */
[C---:B------:R-:W-:Y:S01]  /*4140*/  ISETP.NE.AND P0, PT, R24.reuse, RZ, PT ;  /* 0x000000ff1800720c */ /* 0x040fe20003f05270 */
[----:B01----:R-:W-:-:S12]  /*4150*/  IMAD.IADD R24, R24, 0x1, R31 ;  /* 0x0000000118187824 */ /* 0x003fd800078e021f */
[----:B--234-:R-:W-:Y:S01]  /*4160*/  @!P0 DADD R20, R20, R28 ;  /* 0x0000000014148229 */ /* 0x01cfe2000000001c */
[----:B------:R-:W-:Y:S02]  /*4170*/  @!P0 IMAD.MOV.U32 R28, RZ, RZ, R34 ;  /* 0x000000ffff1c8224 */ /* 0x000fe400078e0022 */
[----:B------:R-:W-:-:S06]  /*4180*/  @!P0 IMAD.MOV.U32 R29, RZ, RZ, R64 ;  /* 0x000000ffff1d8224 */ /* 0x000fcc00078e0040 */
[----:B------:R-:W-:-:S11]  /*4190*/  @!P0 DADD R22, R22, R28 ;  /* 0x0000000016168229 */ /* 0x000fd6000000001c */
.L_x_1509:
[----:B------:R-:W-:Y:S05]  /*41a0*/  BSYNC.RECONVERGENT B0 ;  /* 0x0000000000007941 */ /* 0x000fea0003800200 */
.L_x_1508:
[----:B------:R-:W-:-:S03]  /*41b0*/  UMOV UR5, 0xffffffff ;  /* 0xffffffff00057882 */ /* 0x000fc60000000000 */
[----:B------:R-:W-:Y:S05]  /*41c0*/  BRA.DIV UR5, `(.L_x_1510) ;  /* 0x0000009e05187947 */ /* 0x000fea000b800000 */
[----:B----4-:R4:W0:Y:S02]  /*41d0*/  SHFL.DOWN PT, R29, R24, 0x2, R61 ;  /* 0x08400000181d7989 */ /* 0x01082400000e003d */
.L_x_1741:
[----:B------:R-:W-:-:S03]  /*41e0*/  UMOV UR5, 0xffffffff ;  /* 0xffffffff00057882 */ /* 0x000fc60000000000 */
[----:B------:R-:W-:Y:S05]  /*41f0*/  BRA.DIV UR5, `(.L_x_1511) ;  /* 0x0000009e05347947 */ /* 0x000fea000b800000 */
.L_x_1744:
[----:B------:R-:W-:-:S03]  /*4200*/  UMOV UR5, 0xffffffff ;  /* 0xffffffff00057882 */ /* 0x000fc60000000000 */
[----:B------:R-:W-:Y:S05]  /*4210*/  BRA.DIV UR5, `(.L_x_1512) ;  /* 0x0000009e05507947 */ /* 0x000fea000b800000 */
.L_x_1747:
[----:B------:R-:W-:-:S03]  /*4220*/  UMOV UR5, 0xffffffff ;  /* 0xffffffff00057882 */ /* 0x000fc60000000000 */
[----:B------:R-:W-:Y:S05]  /*4230*/  BRA.DIV UR5, `(.L_x_1513) ;  /* 0x0000009e056c7947 */ /* 0x000fea000b800000 */
.L_x_1750:
[----:B------:R-:W-:-:S03]  /*4240*/  UMOV UR5, 0xffffffff ;  /* 0xffffffff00057882 */ /* 0x000fc60000000000 */
[----:B------:R-:W-:Y:S05]  /*4250*/  BRA.DIV UR5, `(.L_x_1514) ;  /* 0x0000009e05887947 */ /* 0x000fea000b800000 */
[----:B---3--:R3:W2:Y:S04]  /*4260*/  SHFL.DOWN PT, R28, R20, 0x2, R61 ;  /* 0x08400000141c7989 */ /* 0x0086a800000e003d */
[----:B-1----:R3:W1:Y:S04]  /*4270*/  SHFL.DOWN PT, R31, R21, 0x2, R61 ;  /* 0x08400000151f7989 */ /* 0x00266800000e003d */
[----:B------:R3:W1:Y:S04]  /*4280*/  SHFL.DOWN PT, R35, R22, 0x2, R61 ;  /* 0x0840000016237989 */ /* 0x00066800000e003d */
[----:B0-----:R3:W0:Y:S02]  /*4290*/  SHFL.DOWN PT, R64, R23, 0x2, R61 ;  /* 0x0840000017407989 */ /* 0x00162400000e003d */
.L_x_1756:
[----:B------:R-:W-:Y:S01]  /*42a0*/  VIADD R34, R6, 0x2 ;  /* 0x0000000206227836 */ /* 0x000fe20000000000 */
[----:B------:R-:W-:Y:S04]  /*42b0*/  BSSY.RECONVERGENT B0, `(.L_x_1515) ;  /* 0x000000a000007945 */ /* 0x000fe80003800200 */
[----:B------:R-:W-:-:S13]  /*42c0*/  ISETP.GT.AND P0, PT, R34, R61, PT ;  /* 0x0000003d2200720c */ /* 0x000fda0003f04270 */
[----:B------:R-:W-:Y:S05]  /*42d0*/  @P0 BRA `(.L_x_1516) ;  /* 0x00000000001c0947 */ /* 0x000fea0003800000 */
[C---:B------:R-:W-:Y:S02]  /*42e0*/  ISETP.NE.AND P0, PT, R24.reuse, RZ, PT ;  /* 0x000000ff1800720c */ /* 0x040fe40003f05270 */
[----:B----4-:R-:W-:-:S11]  /*42f0*/  IADD3 R24, PT, PT, R24, R29, RZ ;  /* 0x0000001d18187210 */ /* 0x010fd60007ffe0ff */
[----:B-1----:R-:W-:-:S06]  /*4300*/  @!P0 IMAD.MOV.U32 R29, RZ, RZ, R31 ;  /* 0x000000ffff1d8224 */ /* 0x002fcc00078e001f */
[----:B--23--:R-:W-:Y:S01]  /*4310*/  @!P0 DADD R20, R20, R28 ;  /* 0x0000000014148229 */ /* 0x00cfe2000000001c */
[----:B------:R-:W-:Y:S02]  /*4320*/  @!P0 IMAD.MOV.U32 R28, RZ, RZ, R35 ;  /* 0x000000ffff1c8224 */ /* 0x000fe400078e0023 */
[----:B0-----:R-:W-:-:S06]  /*4330*/  @!P0 IMAD.MOV.U32 R29, RZ, RZ, R64 ;  /* 0x000000ffff1d8224 */ /* 0x001fcc00078e0040 */
[----:B------:R-:W-:-:S11]  /*4340*/  @!P0 DADD R22, R22, R28 ;  /* 0x0000000016168229 */ /* 0x000fd6000000001c */
.L_x_1516:
[----:B------:R-:W-:Y:S05]  /*4350*/  BSYNC.RECONVERGENT B0 ;  /* 0x0000000000007941 */ /* 0x000fea0003800200 */
.L_x_1515:
[----:B------:R-:W-:-:S03]  /*4360*/  UMOV UR5, 0xffffffff ;  /* 0xffffffff00057882 */ /* 0x000fc60000000000 */
[----:B------:R-:W-:Y:S05]  /*4370*/  BRA.DIV UR5, `(.L_x_1517) ;  /* 0x0000009e05a87947 */ /* 0x000fea000b800000 */
[----:B------:R0:W0:Y:S02]  /*4380*/  SHFL.DOWN PT, R29, R24, 0x4, R61 ;  /* 0x08800000181d7989 */ /* 0x00002400000e003d */
.L_x_1759:
[----:B------:R-:W-:-:S03]  /*4390*/  UMOV UR5, 0xffffffff ;  /* 0xffffffff00057882 */ /* 0x000fc60000000000 */
[----:B------:R-:W-:Y:S05]  /*43a0*/  BRA.DIV UR5, `(.L_x_1518) ;  /* 0x0000009e05c47947 */ /* 0x000fea000b800000 */
.L_x_1762:
[----:B------:R-:W-:-:S03]  /*43b0*/  UMOV UR5, 0xffffffff ;  /* 0xffffffff00057882 */ /* 0x000fc60000000000 */
[----:B------:R-:W-:Y:S05]  /*43c0*/  BRA.DIV UR5, `(.L_x_1519) ;  /* 0x0000009e05e07947 */ /* 0x000fea000b800000 */
.L_x_1765:
[----:B------:R-:W-:-:S03]  /*43d0*/  UMOV UR5, 0xffffffff ;  /* 0xffffffff00057882 */ /* 0x000fc60000000000 */
[----:B------:R-:W-:Y:S05]  /*43e0*/  BRA.DIV UR5, `(.L_x_1520) ;  /* 0x0000009e05fc7947 */ /* 0x000fea000b800000 */
.L_x_1768:
[----:B------:R-:W-:-:S03]  /*43f0*/  UMOV UR5, 0xffffffff ;  /* 0xffffffff00057882 */ /* 0x000fc60000000000 */
[----:B------:R-:W-:Y:S05]  /*4400*/  BRA.DIV UR5, `(.L_x_1521) ;  /* 0x000000a205187947 */ /* 0x000fea000b800000 */
[----:B--2---:R2:W2:Y:S04]  /*4410*/  SHFL.DOWN PT, R28, R20, 0x4, R61 ;  /* 0x08800000141c7989 */ /* 0x0044a800000e003d */
[----:B-1----:R1:W1:Y:S04]  /*4420*/  SHFL.DOWN PT, R31, R21, 0x4, R61 ;  /* 0x08800000151f7989 */ /* 0x00226800000e003d */
[----:B------:R1:W1:Y:S04]  /*4430*/  SHFL.DOWN PT, R44, R22, 0x4, R61 ;  /* 0x08800000162c7989 */ /* 0x00026800000e003d */
[----:B0-----:R0:W0:Y:S02]  /*4440*/  SHFL.DOWN PT, R64, R23, 0x4, R61 ;  /* 0x0880000017407989 */ /* 0x00102400000e003d */
.L_x_1774:
[----:B------:R-:W-:Y:S01]  /*4450*/  VIADD R35, R6, 0x4 ;  /* 0x0000000406237836 */ /* 0x000fe20000000000 */
[----:B------:R-:W-:Y:S04]  /*4460*/  BSSY.RECONVERGENT B0, `(.L_x_1522) ;  /* 0x000000a000007945 */ /* 0x000fe80003800200 */
[----:B------:R-:W-:-:S13]  /*4470*/  ISETP.GT.AND P0, PT, R35, R61, PT ;  /* 0x0000003d2300720c */ /* 0x000fda0003f04270 */
[----:B------:R-:W-:Y:S05]  /*4480*/  @P0 BRA `(.L_x_1523) ;  /* 0x00000000001c0947 */ /* 0x000fea0003800000 */
[C---:B------:R-:W-:Y:S01]  /*4490*/  ISETP.NE.AND P0, PT, R24.reuse, RZ, PT ;  /* 0x000000ff1800720c */ /* 0x040fe20003f05270 */
[----:B----4-:R-:W-:-:S12]  /*44a0*/  IMAD.IADD R24, R24, 0x1, R29 ;  /* 0x0000000118187824 */ /* 0x010fd800078e021d */
[----:B-1----:R-:W-:-:S06]  /*44b0*/  @!P0 IMAD.MOV.U32 R29, RZ, RZ, R31 ;  /* 0x000000ffff1d8224 */ /* 0x002fcc00078e001f */
[----:B--23--:R-:W-:Y:S01]  /*44c0*/  @!P0 DADD R20, R20, R28 ;  /* 0x0000000014148229 */ /* 0x00cfe2000000001c */
[----:B------:R-:W-:Y:S02]  /*44d0*/  @!P0 IMAD.MOV.U32 R28, RZ, RZ, R44 ;  /* 0x000000ffff1c8224 */ /* 0x000fe400078e002c */
[----:B0-----:R-:W-:-:S06]  /*44e0*/  @!P0 IMAD.MOV.U32 R29, RZ, RZ, R64 ;  /* 0x000000ffff1d8224 */ /* 0x001fcc00078e0040 */
[----:B------:R-:W-:-:S11]  /*44f0*/  @!P0 DADD R22, R22, R28 ;  /* 0x0000000016168229 */ /* 0x000fd6000000001c */
.L_x_1523:
[----:B------:R-:W-:Y:S05]  /*4500*/  BSYNC.RECONVERGENT B0 ;  /* 0x0000000000007941 */ /* 0x000fea0003800200 */
.L_x_1522:
[----:B------:R-:W-:-:S03]  /*4510*/  UMOV UR5, 0xffffffff ;  /* 0xffffffff00057882 */ /* 0x000fc60000000000 */
[----:B------:R-:W-:Y:S05]  /*4520*/  BRA.DIV UR5, `(.L_x_1524) ;  /* 0x000000a205387947 */ /* 0x000fea000b800000 */
[----:B------:R0:W0:Y:S02]  /*4530*/  SHFL.DOWN PT, R29, R24, 0x8, R61 ;  /* 0x09000000181d7989 */ /* 0x00002400000e003d */
.L_x_1777:
[----:B------:R-:W-:-:S03]  /*4540*/  UMOV UR5, 0xffffffff ;  /* 0xffffffff00057882 */ /* 0x000fc60000000000 */
[----:B------:R-:W-:Y:S05]  /*4550*/  BRA.DIV UR5, `(.L_x_1525) ;  /* 0x000000a205547947 */ /* 0x000fea000b800000 */
.L_x_1780:
[----:B------:R-:W-:-:S03]  /*4560*/  UMOV UR5, 0xffffffff ;  /* 0xffffffff00057882 */ /* 0x000fc60000000000 */
[----:B------:R-:W-:Y:S05]  /*4570*/  BRA.DIV UR5, `(.L_x_1526) ;  /* 0x000000a205707947 */ /* 0x000fea000b800000 */
.L_x_1783:
[----:B------:R-:W-:-:S03]  /*4580*/  UMOV UR5, 0xffffffff ;  /* 0xffffffff00057882 */ /* 0x000fc60000000000 */
[----:B------:R-:W-:Y:S05]  /*4590*/  BRA.DIV UR5, `(.L_x_1527) ;  /* 0x000000a2058c7947 */ /* 0x000fea000b800000 */
.L_x_1786:
[----:B------:R-:W-:-:S03]  /*45a0*/  UMOV UR5, 0xffffffff ;  /* 0xffffffff00057882 */ /* 0x000fc60000000000 */
[----:B------:R-:W-:Y:S05]  /*45b0*/  BRA.DIV UR5, `(.L_x_1528) ;  /* 0x000000a205a87947 */ /* 0x000fea000b800000 */
[----:B--2---:R2:W2:Y:S04]  /*45c0*/  SHFL.DOWN PT, R28, R20, 0x8, R61 ;  /* 0x09000000141c7989 */ /* 0x0044a800000e003d */
[----:B-1----:R1:W1:Y:S04]  /*45d0*/  SHFL.DOWN PT, R31, R21, 0x8, R61 ;  /* 0x09000000151f7989 */ /* 0x00226800000e003d */
[----:B------:R1:W1:Y:S04]  /*45e0*/  SHFL.DOWN PT, R44, R22, 0x8, R61 ;  /* 0x09000000162c7989 */ /* 0x00026800000e003d */
[----:B0-----:R0:W0:Y:S02]  /*45f0*/  SHFL.DOWN PT, R64, R23, 0x8, R61 ;  /* 0x0900000017407989 */ /* 0x00102400000e003d */
.L_x_1792:
        /* <DEDUP_REMOVED lines=11> */
.L_x_1530:
[----:B------:R-:W-:Y:S05]  /*46b0*/  BSYNC.RECONVERGENT B0 ;  /* 0x0000000000007941 */ /* 0x000fea0003800200 */
.L_x_1529:
[----:B------:R-:W-:-:S03]  /*46c0*/  UMOV UR5, 0xffffffff ;  /* 0xffffffff00057882 */ /* 0x000fc60000000000 */
[----:B------:R-:W-:Y:S05]  /*46d0*/  BRA.DIV UR5, `(.L_x_1531) ;  /* 0x000000a205c87947 */ /* 0x000fea000b800000 */
[----:B------:R0:W0:Y:S02]  /*46e0*/  SHFL.DOWN PT, R29, R24, 0x10, R61 ;  /* 0x0a000000181d7989 */ /* 0x00002400000e003d */
.L_x_1795:
[----:B------:R-:W-:-:S03]  /*46f0*/  UMOV UR5, 0xffffffff ;  /* 0xffffffff00057882 */ /* 0x000fc60000000000 */
[----:B------:R-:W-:Y:S05]  /*4700*/  BRA.DIV UR5, `(.L_x_1532) ;  /* 0x000000a205e47947 */ /* 0x000fea000b800000 */
.L_x_1798:
[----:B------:R-:W-:-:S03]  /*4710*/  UMOV UR5, 0xffffffff ;  /* 0xffffffff00057882 */ /* 0x000fc60000000000 */
[----:B------:R-:W-:Y:S05]  /*4720*/  BRA.DIV UR5, `(.L_x_1533) ;  /* 0x000000a605007947 */ /* 0x000fea000b800000 */
.L_x_1801:
[----:B------:R-:W-:-:S03]  /*4730*/  UMOV UR5, 0xffffffff ;  /* 0xffffffff00057882 */ /* 0x000fc60000000000 */
[----:B------:R-:W-:Y:S05]  /*4740*/  BRA.DIV UR5, `(.L_x_1534) ;  /* 0x000000a6051c7947 */ /* 0x000fea000b800000 */
.L_x_1804:
[----:B------:R-:W-:-:S03]  /*4750*/  UMOV UR5, 0xffffffff ;  /* 0xffffffff00057882 */ /* 0x000fc60000000000 */
[----:B------:R-:W-:Y:S05]  /*4760*/  BRA.DIV UR5, `(.L_x_1535) ;  /* 0x000000a605387947 */ /* 0x000fea000b800000 */
[----:B--2---:R2:W2:Y:S04]  /*4770*/  SHFL.DOWN PT, R28, R20, 0x10, R61 ;  /* 0x0a000000141c7989 */ /* 0x0044a800000e003d */
[----:B-1----:R1:W1:Y:S04]  /*4780*/  SHFL.DOWN PT, R31, R21, 0x10, R61 ;  /* 0x0a000000151f7989 */ /* 0x00226800000e003d */
[----:B------:R1:W1:Y:S04]  /*4790*/  SHFL.DOWN PT, R44, R22, 0x10, R61 ;  /* 0x0a000000162c7989 */ /* 0x00026800000e003d */
[----:B0-----:R0:W0:Y:S02]  /*47a0*/  SHFL.DOWN PT, R64, R23, 0x10, R61 ;  /* 0x0a00000017407989 */ /* 0x00102400000e003d */
.L_x_1810:
[----:B------:R-:W-:Y:S01]  /*47b0*/  VIADD R53, R6, 0x10 ;  /* 0x0000001006357836 */ /* 0x000fe20000000000 */
[----:B------:R-:W-:Y:S01]  /*47c0*/  BSSY.RECONVERGENT B0, `(.L_x_1536) ;  /* 0x000000b000007945 */ /* 0x000fe20003800200 */
[----:B------:R-:W-:-:S03]  /*47d0*/  ISETP.NE.AND P0, PT, R30, 0x65, PT ;  /* 0x000000651e00780c */ /* 0x000fc60003f05270 */
        /* <DEDUP_REMOVED lines=9> */
.L_x_1537:
[----:B------:R-:W-:Y:S05]  /*4870*/  BSYNC.RECONVERGENT B0 ;  /* 0x0000000000007941 */ /* 0x000fea0003800200 */
.L_x_1536:
[----:B------:R-:W-:-:S03]  /*4880*/  UMOV UR5, 0xffffffff ;  /* 0xffffffff00057882 */ /* 0x000fc60000000000 */
[----:B------:R-:W-:Y:S05]  /*4890*/  BRA.DIV UR5, `(.L_x_1538) ;  /* 0x000000a605547947 */ /* 0x000fea000b800000 */
[----:B------:R-:W-:-:S13]  /*48a0*/  VOTE.ALL P0, P0 ;  /* 0x0000000000ff7806 */ /* 0x000fda0000000000 */
.L_x_1813:
[----:B------:R-:W-:Y:S05]  /*48b0*/  @!P0 BRA `(.L_x_1539) ;  /* 0x0000000c00888947 */ /* 0x000fea0003800000 */
.L_x_1581:
[----:B-1----:R-:W1:Y:S01]  /*48c0*/  LDC.64 R44, c[0x0][0x3a8] ;  /* 0x0000ea00ff2c7b82 */ /* 0x002e620000000a00 */
[----:B------:R-:W-:Y:S05]  /*48d0*/  YIELD ;  /* 0x0000000000007946 */ /* 0x000fea0003800000 */
[----:B-12---:R-:W-:-:S07]  /*48e0*/  IMAD.WIDE R44, R7, 0x4, R44 ;  /* 0x00000004072c7825 */ /* 0x006fce00078e022c */
.L_x_1541:
        /* <DEDUP_REMOVED lines=10> */
.L_x_1816:
        /* <DEDUP_REMOVED lines=8> */
[----:B------:R-:W3:Y:S04]  /*4a10*/  LD.E.128.STRONG.GPU R44, desc[UR10][R56.64] ;  /* 0x0000000a382c7980 */ /* 0x000ee8000c10fd00 */
[----:B--2---:R1:W5:Y:S01]  /*4a20*/  LD.E.128.STRONG.GPU R28, desc[UR10][R56.64+0x10] ;  /* 0x0000100a381c7980 */ /* 0x004362000c10fd00 */
[C-C-:B---3--:R-:W-:Y:S02]  /*4a30*/  SHF.R.U64 R59, R46.reuse, 0x8, R47.reuse ;  /* 0x000000082e3b7819 */ /* 0x148fe4000000122f */
[C-C-:B------:R-:W-:Y:S02]  /*4a40*/  SHF.R.U64 R63, R46.reuse, 0x10, R47.reuse ;  /* 0x000000102e3f7819 */ /* 0x140fe4000000122f */
[--C-:B------:R-:W-:Y:S02]  /*4a50*/  SHF.R.U64 R62, R46, 0x18, R47.reuse ;  /* 0x000000182e3e7819 */ /* 0x100fe4000000122f */
[----:B0---4-:R-:W-:-:S02]  /*4a60*/  SHF.R.U32.HI R61, RZ, 0x8, R47 ;  /* 0x00000008ff3d7819 */ /* 0x011fc4000001162f */
[----:B------:R-:W-:Y:S02]  /*4a70*/  PRMT R59, R46, 0x3340, R59 ;  /* 0x000033402e3b7816 */ /* 0x000fe4000000003b */
[--C-:B------:R-:W-:Y:S02]  /*4a80*/  SHF.R.U32.HI R60, RZ, 0x10, R47.reuse ;  /* 0x00000010ff3c7819 */ /* 0x100fe4000001162f */
[----:B------:R-:W-:Y:S02]  /*4a90*/  SHF.R.U32.HI R55, RZ, 0x18, R47 ;  /* 0x00000018ff377819 */ /* 0x000fe4000001162f */
[----:B------:R-:W-:Y:S02]  /*4aa0*/  PRMT R58, R47, 0x3340, R61 ;  /* 0x000033402f3a7816 */ /* 0x000fe4000000003d */
[----:B------:R-:W-:Y:S02]  /*4ab0*/  PRMT R46, R63, 0x3340, R62 ;  /* 0x000033403f2e7816 */ /* 0x000fe4000000003e */
[----:B------:R-:W-:-:S02]  /*4ac0*/  SHF.R.U32.HI R62, RZ, 0x10, R45 ;  /* 0x00000010ff3e7819 */ /* 0x000fc4000001162d */
[--C-:B------:R-:W-:Y:S02]  /*4ad0*/  SHF.R.U32.HI R47, RZ, 0x18, R45.reuse ;  /* 0x00000018ff2f7819 */ /* 0x100fe4000001162d */
[----:B------:R-:W-:Y:S02]  /*4ae0*/  SHF.R.U32.HI R61, RZ, 0x8, R45 ;  /* 0x00000008ff3d7819 */ /* 0x000fe4000001162d */
[----:B-1----:R-:W-:Y:S01]  /*4af0*/  PRMT R57, R60, 0x3340, R55 ;  /* 0x000033403c397816 */ /* 0x002fe20000000037 */
[----:B------:R-:W-:Y:S01]  /*4b00*/  IMAD.MOV.U32 R55, RZ, RZ, R44 ;  /* 0x000000ffff377224 */ /* 0x000fe200078e002c */
[----:B------:R-:W-:Y:S02]  /*4b10*/  PRMT R60, R62, 0x3340, R47 ;  /* 0x000033403e3c7816 */ /* 0x000fe4000000002f */
[----:B------:R-:W-:Y:S02]  /*4b20*/  PRMT R45, R45, 0x3340, R61 ;  /* 0x000033402d2d7816 */ /* 0x000fe4000000003d */
[----:B------:R-:W-:-:S02]  /*4b30*/  PRMT R56, R59, 0x5410, R46 ;  /* 0x000054103b387816 */ /* 0x000fc4000000002e */
[----:B------:R-:W-:Y:S02]  /*4b40*/  PRMT R57, R58, 0x5410, R57 ;  /* 0x000054103a397816 */ /* 0x000fe40000000039 */
[----:B------:R-:W-:Y:S01]  /*4b50*/  PRMT R60, R45, 0x5410, R60 ;  /* 0x000054102d3c7816 */ /* 0x000fe2000000003c */
[----:B------:R-:W-:Y:S06]  /*4b60*/  BRA `(.L_x_1544) ;  /* 0x00000000005c7947 */ /* 0x000fec0003800000 */
.L_x_1543:
        /* <DEDUP_REMOVED lines=22> */
[----:B------:R-:W-:-:S07]  /*4cd0*/  PRMT R60, R45, 0x5410, R60 ;  /* 0x000054102d3c7816 */ /* 0x000fce000000003c */
.L_x_1544:
[----:B------:R-:W-:Y:S05]  /*4ce0*/  BSYNC.RECONVERGENT B0 ;  /* 0x0000000000007941 */ /* 0x000fea0003800200 */
.L_x_1542:
[----:B------:R-:W-:-:S03]  /*4cf0*/  UMOV UR5, 0xffffffff ;  /* 0xffffffff00057882 */ /* 0x000fc60000000000 */
[----:B------:R-:W-:Y:S05]  /*4d00*/  BRA.DIV UR5, `(.L_x_1545) ;  /* 0x000000a205807947 */ /* 0x000fea000b800000 */
[----:B------:R-:W-:-:S04]  /*4d10*/  VOTE.ANY R58, PT, !P0 ;  /* 0x00000000003a7806 */ /* 0x000fc800040e0100 */
[----:B------:R-:W-:-:S04]  /*4d20*/  LOP3.LUT R58, R58, 0x80000000, R33, 0xec, !PT ;  /* 0x800000003a3a7812 */ /* 0x000fc800078eec21 */
[----:B------:R-:W-:-:S04]  /*4d30*/  IADD3 R45, PT, PT, R58, -0x1, RZ ;  /* 0xffffffff3a2d7810 */ /* 0x000fc80007ffe0ff */
[----:B------:R-:W-:-:S04]  /*4d40*/  LOP3.LUT R45, R58, R45, RZ, 0xc, !PT ;  /* 0x0000002d3a2d7212 */ /* 0x000fc800078e0cff */
[----:B0-234-:R-:W0:Y:S02]  /*4d50*/  POPC R61, R45 ;  /* 0x0000002d003d7309 */ /* 0x01de240000000000 */
[----:B0-----:R0:W1:Y:S02]  /*4d60*/  SHFL.DOWN PT, R62, R55, 0x1, R61 ;  /* 0x08200000373e7989 */ /* 0x00106400000e003d */
.L_x_1820:
[----:B------:R-:W-:-:S03]  /*4d70*/  UMOV UR5, 0xffffffff ;  /* 0xffffffff00057882 */ /* 0x000fc60000000000 */
[----:B------:R-:W-:Y:S05]  /*4d80*/  BRA.DIV UR5, `(.L_x_1546) ;  /* 0x000000a205ac7947 */ /* 0x000fea000b800000 */
.L_x_1823:
[----:B------:R-:W-:-:S03]  /*4d90*/  UMOV UR5, 0xffffffff ;  /* 0xffffffff00057882 */ /* 0x000fc60000000000 */
[----:B------:R-:W-:Y:S05]  /*4da0*/  BRA.DIV UR5, `(.L_x_1547) ;  /* 0x000000a205c87947 */ /* 0x000fea000b800000 */
.L_x_1826:
[----:B------:R-:W-:-:S03]  /*4db0*/  UMOV UR5, 0xffffffff ;  /* 0xffffffff00057882 */ /* 0x000fc60000000000 */
[----:B------:R-:W-:Y:S05]  /*4dc0*/  BRA.DIV UR5, `(.L_x_1548) ;  /* 0x000000a205e47947 */ /* 0x000fea000b800000 */
.L_x_1829:
[----:B------:R-:W-:-:S03]  /*4dd0*/  UMOV UR5, 0xffffffff ;  /* 0xffffffff00057882 */ /* 0x000fc60000000000 */
[----:B------:R-:W-:Y:S05]  /*4de0*/  BRA.DIV UR5, `(.L_x_1549) ;  /* 0x000000a605007947 */ /* 0x000fea000b800000 */
[----:B-----5:R2:W3:Y:S04]  /*4df0*/  SHFL.DOWN PT, R66, R28, 0x1, R61 ;  /* 0x082000001c427989 */ /* 0x0204e800000e003d */
[----:B------:R2:W4:Y:S04]  /*4e00*/  SHFL.DOWN PT, R67, R29, 0x1, R61 ;  /* 0x082000001d437989 */ /* 0x00052800000e003d */
[----:B------:R2:W0:Y:S04]  /*4e10*/  SHFL.DOWN PT, R68, R30, 0x1, R61 ;  /* 0x082000001e447989 */ /* 0x00042800000e003d */
[----:B------:R2:W0:Y:S02]  /*4e20*/  SHFL.DOWN PT, R64, R31, 0x1, R61 ;  /* 0x082000001f407989 */ /* 0x00042400000e003d */
.L_x_1835:
[----:B------:R-:W-:Y:S01]  /*4e30*/  ISETP.GE.AND P0, PT, R6, R61, PT ;  /* 0x0000003d0600720c */ /* 0x000fe20003f06270 */
[----:B------:R-:W-:Y:S01]  /*4e40*/  BSSY.RECONVERGENT B0, `(.L_x_1550) ;  /* 0x000000f000007945 */ /* 0x000fe20003800200 */
[----:B------:R-:W-:Y:S02]  /*4e50*/  IMAD.MOV.U32 R65, RZ, RZ, R55 ;  /* 0x000000ffff417224 */ /* 0x000fe400078e0037 */
[----:B------:R-:W-:Y:S02]  /*4e60*/  IMAD.MOV.U32 R44, RZ, RZ, R28 ;  /* 0x000000ffff2c7224 */ /* 0x000fe400078e001c */
[----:B------:R-:W-:Y:S02]  /*4e70*/  IMAD.MOV.U32 R45, RZ, RZ, R29 ;  /* 0x000000ffff2d7224 */ /* 0x000fe400078e001d */
[----:B------:R-:W-:Y:S02]  /*4e80*/  IMAD.MOV.U32 R46, RZ, RZ, R30 ;  /* 0x000000ffff2e7224 */ /* 0x000fe400078e001e */
[----:B------:R-:W-:-:S03]  /*4e90*/  IMAD.MOV.U32 R47, RZ, RZ, R31 ;  /* 0x000000ffff2f7224 */ /* 0x000fc600078e001f */
[----:B------:R-:W-:Y:S05]  /*4ea0*/  @P0 BRA `(.L_x_1551) ;  /* 0x0000000000200947 */ /* 0x000fea0003800000 */
[C---:B------:R-:W-:Y:S01]  /*4eb0*/  ISETP.NE.AND P0, PT, R55.reuse, RZ, PT ;  /* 0x000000ff3700720c */ /* 0x040fe20003f05270 */
[----:B-1----:R-:W-:-:S12]  /*4ec0*/  IMAD.IADD R65, R55, 0x1, R62 ;  /* 0x0000000137417824 */ /* 0x002fd800078e023e */
[----:B---3--:R-:W-:Y:S02]  /*4ed0*/  @!P0 IMAD.MOV.U32 R58, RZ, RZ, R66 ;  /* 0x000000ffff3a8224 */ /* 0x008fe400078e0042 */
[----:B----4-:R-:W-:-:S06]  /*4ee0*/  @!P0 IMAD.MOV.U32 R59, RZ, RZ, R67 ;  /* 0x000000ffff3b8224 */ /* 0x010fcc00078e0043 */
[----:B------:R-:W-:Y:S01]  /*4ef0*/  @!P0 DADD R44, R28, R58 ;  /* 0x000000001c2c8229 */ /* 0x000fe2000000003a */
[----:B0-----:R-:W-:Y:S02]  /*4f00*/  @!P0 IMAD.MOV.U32 R58, RZ, RZ, R68 ;  /* 0x000000ffff3a8224 */ /* 0x001fe400078e0044 */
[----:B------:R-:W-:-:S06]  /*4f10*/  @!P0 IMAD.MOV.U32 R59, RZ, RZ, R64 ;  /* 0x000000ffff3b8224 */ /* 0x000fcc00078e0040 */
[----:B------:R-:W-:-:S11]  /*4f20*/  @!P0 DADD R46, R30, R58 ;  /* 0x000000001e2e8229 */ /* 0x000fd6000000003a */
.L_x_1551:
[----:B------:R-:W-:Y:S05]  /*4f30*/  BSYNC.RECONVERGENT B0 ;  /* 0x0000000000007941 */ /* 0x000fea0003800200 */
.L_x_1550:
[----:B------:R-:W-:-:S03]  /*4f40*/  UMOV UR5, 0xffffffff ;  /* 0xffffffff00057882 */ /* 0x000fc60000000000 */
[----:B------:R-:W-:Y:S05]  /*4f50*/  BRA.DIV UR5, `(.L_x_1552) ;  /* 0x000000a6050c7947 */ /* 0x000fea000b800000 */
[----:B-1----:R1:W0:Y:S02]  /*4f60*/  SHFL.DOWN PT, R62, R65, 0x2, R61 ;  /* 0x08400000413e7989 */ /* 0x00222400000e003d */
.L_x_1838:
[----:B------:R-:W-:-:S03]  /*4f70*/  UMOV UR5, 0xffffffff ;  /* 0xffffffff00057882 */ /* 0x000fc60000000000 */
[----:B------:R-:W-:Y:S05]  /*4f80*/  BRA.DIV UR5, `(.L_x_1553) ;  /* 0x000000a605287947 */ /* 0x000fea000b800000 */
.L_x_1841:
[----:B------:R-:W-:-:S03]  /*4f90*/  UMOV UR5, 0xffffffff ;  /* 0xffffffff00057882 */ /* 0x000fc60000000000 */
[----:B------:R-:W-:Y:S05]  /*4fa0*/  BRA.DIV UR5, `(.L_x_1554) ;  /* 0x000000a605447947 */ /* 0x000fea000b800000 */
.L_x_1844:
[----:B------:R-:W-:-:S03]  /*4fb0*/  UMOV UR5, 0xffffffff ;  /* 0xffffffff00057882 */ /* 0x000fc60000000000 */
[----:B------:R-:W-:Y:S05]  /*4fc0*/  BRA.DIV UR5, `(.L_x_1555) ;  /* 0x000000a605607947 */ /* 0x000fea000b800000 */
.L_x_1847:
[----:B------:R-:W-:-:S03]  /*4fd0*/  UMOV UR5, 0xffffffff ;  /* 0xffffffff00057882 */ /* 0x000fc60000000000 */
[----:B------:R-:W-:Y:S05]  /*4fe0*/  BRA.DIV UR5, `(.L_x_1556) ;  /* 0x000000a6057c7947 */ /* 0x000fea000b800000 */
[----:B---3--:R3:W1:Y:S04]  /*4ff0*/  SHFL.DOWN PT, R66, R44, 0x2, R61 ;  /* 0x084000002c427989 */ /* 0x00866800000e003d */
[----:B----4-:R3:W4:Y:S04]  /*5000*/  SHFL.DOWN PT, R67, R45, 0x2, R61 ;  /* 0x084000002d437989 */ /* 0x01072800000e003d */
[----:B0-----:R3:W0:Y:S04]  /*5010*/  SHFL.DOWN PT, R68, R46, 0x2, R61 ;  /* 0x084000002e447989 */ /* 0x00162800000e003d */
[----:B------:R3:W0:Y:S02]  /*5020*/  SHFL.DOWN PT, R64, R47, 0x2, R61 ;  /* 0x084000002f407989 */ /* 0x00062400000e003d */
.L_x_1853:
[----:B------:R-:W-:Y:S01]  /*5030*/  ISETP.GT.AND P0, PT, R34, R61, PT ;  /* 0x0000003d2200720c */ /* 0x000fe20003f04270 */
[----:B------:R-:W-:-:S12]  /*5040*/  BSSY.RECONVERGENT B0, `(.L_x_1557) ;  /* 0x000000a000007945 */ /* 0x000fd80003800200 */
[----:B------:R-:W-:Y:S05]  /*5050*/  @P0 BRA `(.L_x_1558) ;  /* 0x0000000000200947 */ /* 0x000fea0003800000 */
[C---:B------:R-:W-:Y:S01]  /*5060*/  ISETP.NE.AND P0, PT, R65.reuse, RZ, PT ;  /* 0x000000ff4100720c */ /* 0x040fe20003f05270 */
[----:B-1----:R-:W-:-:S12]  /*5070*/  IMAD.IADD R65, R65, 0x1, R62 ;  /* 0x0000000141417824 */ /* 0x002fd800078e023e */
[----:B------:R-:W-:Y:S02]  /*5080*/  @!P0 IMAD.MOV.U32 R58, RZ, RZ, R66 ;  /* 0x000000ffff3a8224 */ /* 0x000fe400078e0042 */
[----:B----4-:R-:W-:-:S06]  /*5090*/  @!P0 IMAD.MOV.U32 R59, RZ, RZ, R67 ;  /* 0x000000ffff3b8224 */ /* 0x010fcc00078e0043 */
[----:B---3--:R-:W-:Y:S01]  /*50a0*/  @!P0 DADD R44, R44, R58 ;  /* 0x000000002c2c8229 */ /* 0x008fe2000000003a */
[----:B0-----:R-:W-:Y:S02]  /*50b0*/  @!P0 IMAD.MOV.U32 R58, RZ, RZ, R68 ;  /* 0x000000ffff3a8224 */ /* 0x001fe400078e0044 */
[----:B------:R-:W-:-:S06]  /*50c0*/  @!P0 IMAD.MOV.U32 R59, RZ, RZ, R64 ;  /* 0x000000ffff3b8224 */ /* 0x000fcc00078e0040 */
[----:B------:R-:W-:-:S11]  /*50d0*/  @!P0 DADD R46, R46, R58 ;  /* 0x000000002e2e8229 */ /* 0x000fd6000000003a */
.L_x_1558:
[----:B------:R-:W-:Y:S05]  /*50e0*/  BSYNC.RECONVERGENT B0 ;  /* 0x0000000000007941 */ /* 0x000fea0003800200 */
.L_x_1557:
[----:B------:R-:W-:-:S03]  /*50f0*/  UMOV UR5, 0xffffffff ;  /* 0xffffffff00057882 */ /* 0x000fc60000000000 */
[----:B------:R-:W-:Y:S05]  /*5100*/  BRA.DIV UR5, `(.L_x_1559) ;  /* 0x000000a6059c7947 */ /* 0x000fea000b800000 */
[----:B------:R0:W0:Y:S02]  /*5110*/  SHFL.DOWN PT, R62, R65, 0x4, R61 ;  /* 0x08800000413e7989 */ /* 0x00002400000e003d */
.L_x_1856:
[----:B------:R-:W-:-:S03]  /*5120*/  UMOV UR5, 0xffffffff ;  /* 0xffffffff00057882 */ /* 0x000fc60000000000 */
[----:B------:R-:W-:Y:S05]  /*5130*/  BRA.DIV UR5, `(.L_x_1560) ;  /* 0x000000a605b87947 */ /* 0x000fea000b800000 */
.L_x_1859:
[----:B------:R-:W-:-:S03]  /*5140*/  UMOV UR5, 0xffffffff ;  /* 0xffffffff00057882 */ /* 0x000fc60000000000 */
[----:B------:R-:W-:Y:S05]  /*5150*/  BRA.DIV UR5, `(.L_x_1561) ;  /* 0x000000a605d47947 */ /* 0x000fea000b800000 */
.L_x_1862:
[----:B------:R-:W-:-:S03]  /*5160*/  UMOV UR5, 0xffffffff ;  /* 0xffffffff00057882 */ /* 0x000fc60000000000 */
[----:B------:R-:W-:Y:S05]  /*5170*/  BRA.DIV UR5, `(.L_x_1562) ;  /* 0x000000a605f07947 */ /* 0x000fea000b800000 */
.L_x_1865:
[----:B------:R-:W-:-:S03]  /*5180*/  UMOV UR5, 0xffffffff ;  /* 0xffffffff00057882 */ /* 0x000fc60000000000 */
[----:B------:R-:W-:Y:S05]  /*5190*/  BRA.DIV UR5, `(.L_x_1563) ;  /* 0x000000aa050c7947 */ /* 0x000fea000b800000 */
[----:B-1----:R1:W1:Y:S04]  /*51a0*/  SHFL.DOWN PT, R66, R44, 0x4, R61 ;  /* 0x088000002c427989 */ /* 0x00226800000e003d */
[----:B----4-:R4:W1:Y:S04]  /*51b0*/  SHFL.DOWN PT, R67, R45, 0x4, R61 ;  /* 0x088000002d437989 */ /* 0x01086800000e003d */
[----:B0-----:R4:W0:Y:S04]  /*51c0*/  SHFL.DOWN PT, R68, R46, 0x4, R61 ;  /* 0x088000002e447989 */ /* 0x00182800000e003d */
[----:B------:R4:W0:Y:S02]  /*51d0*/  SHFL.DOWN PT, R64, R47, 0x4, R61 ;  /* 0x088000002f407989 */ /* 0x00082400000e003d */
.L_x_1871:
[----:B------:R-:W-:Y:S01]  /*51e0*/  ISETP.GT.AND P0, PT, R35, R61, PT ;  /* 0x0000003d2300720c */ /* 0x000fe20003f04270 */
[----:B------:R-:W-:-:S12]  /*51f0*/  BSSY.RECONVERGENT B0, `(.L_x_1564) ;  /* 0x000000a000007945 */ /* 0x000fd80003800200 */
[----:B------:R-:W-:Y:S05]  /*5200*/  @P0 BRA `(.L_x_1565) ;  /* 0x0000000000200947 */ /* 0x000fea0003800000 */
[C---:B------:R-:W-:Y:S01]  /*5210*/  ISETP.NE.AND P0, PT, R65.reuse, RZ, PT ;  /* 0x000000ff4100720c */ /* 0x040fe20003f05270 */
[----:B------:R-:W-:-:S12]  /*5220*/  IMAD.IADD R65, R65, 0x1, R62 ;  /* 0x0000000141417824 */ /* 0x000fd800078e023e */
[----:B-1----:R-:W-:Y:S02]  /*5230*/  @!P0 IMAD.MOV.U32 R58, RZ, RZ, R66 ;  /* 0x000000ffff3a8224 */ /* 0x002fe400078e0042 */
[----:B------:R-:W-:-:S06]  /*5240*/  @!P0 IMAD.MOV.U32 R59, RZ, RZ, R67 ;  /* 0x000000ffff3b8224 */ /* 0x000fcc00078e0043 */
[----:B---34-:R-:W-:Y:S01]  /*5250*/  @!P0 DADD R44, R44, R58 ;  /* 0x000000002c2c8229 */ /* 0x018fe2000000003a */
[----:B0-----:R-:W-:Y:S02]  /*5260*/  @!P0 IMAD.MOV.U32 R58, RZ, RZ, R68 ;  /* 0x000000ffff3a8224 */ /* 0x001fe400078e0044 */
[----:B------:R-:W-:-:S06]  /*5270*/  @!P0 IMAD.MOV.U32 R59, RZ, RZ, R64 ;  /* 0x000000ffff3b8224 */ /* 0x000fcc00078e0040 */
[----:B------:R-:W-:-:S11]  /*5280*/  @!P0 DADD R46, R46, R58 ;  /* 0x000000002e2e8229 */ /* 0x000fd6000000003a */
.L_x_1565:
[----:B------:R-:W-:Y:S05]  /*5290*/  BSYNC.RECONVERGENT B0 ;  /* 0x0000000000007941 */ /* 0x000fea0003800200 */
.L_x_1564:
[----:B------:R-:W-:-:S03]  /*52a0*/  UMOV UR5, 0xffffffff ;  /* 0xffffffff00057882 */ /* 0x000fc60000000000 */
[----:B------:R-:W-:Y:S05]  /*52b0*/  BRA.DIV UR5, `(.L_x_1566) ;  /* 0x000000aa052c7947 */ /* 0x000fea000b800000 */
[----:B------:R0:W0:Y:S02]  /*52c0*/  SHFL.DOWN PT, R62, R65, 0x8, R61 ;  /* 0x09000000413e7989 */ /* 0x00002400000e003d */
.L_x_1874:
[----:B------:R-:W-:-:S03]  /*52d0*/  UMOV UR5, 0xffffffff ;  /* 0xffffffff00057882 */ /* 0x000fc60000000000 */
[----:B------:R-:W-:Y:S05]  /*52e0*/  BRA.DIV UR5, `(.L_x_1567) ;  /* 0x000000aa05487947 */ /* 0x000fea000b800000 */
.L_x_1877:
[----:B------:R-:W-:-:S03]  /*52f0*/  UMOV UR5, 0xffffffff ;  /* 0xffffffff00057882 */ /* 0x000fc60000000000 */
[----:B------:R-:W-:Y:S05]  /*5300*/  BRA.DIV UR5, `(.L_x_1568) ;  /* 0x000000aa05647947 */ /* 0x000fea000b800000 */
.L_x_1880:
[----:B------:R-:W-:-:S03]  /*5310*/  UMOV UR5, 0xffffffff ;  /* 0xffffffff00057882 */ /* 0x000fc60000000000 */
[----:B------:R-:W-:Y:S05]  /*5320*/  BRA.DIV UR5, `(.L_x_1569) ;  /* 0x000000aa05807947 */ /* 0x000fea000b800000 */
.L_x_1883:
[----:B------:R-:W-:-:S03]  /*5330*/  UMOV UR5, 0xffffffff ;  /* 0xffffffff00057882 */ /* 0x000fc60000000000 */
[----:B------:R-:W-:Y:S05]  /*5340*/  BRA.DIV UR5, `(.L_x_1570) ;  /* 0x000000aa059c7947 */ /* 0x000fea000b800000 */
[----:B-1----:R1:W1:Y:S04]  /*5350*/  SHFL.DOWN PT, R66, R44, 0x8, R61 ;  /* 0x090000002c427989 */ /* 0x00226800000e003d */
[----:B------:R1:W1:Y:S04]  /*5360*/  SHFL.DOWN PT, R67, R45, 0x8, R61 ;  /* 0x090000002d437989 */ /* 0x00026800000e003d */
[----:B0-----:R0:W0:Y:S04]  /*5370*/  SHFL.DOWN PT, R68, R46, 0x8, R61 ;  /* 0x090000002e447989 */ /* 0x00102800000e003d */
[----:B------:R0:W0:Y:S02]  /*5380*/  SHFL.DOWN PT, R64, R47, 0x8, R61 ;  /* 0x090000002f407989 */ /* 0x00002400000e003d */
.L_x_1889:
[----:B------:R-:W-:Y:S01]  /*5390*/  ISETP.GT.AND P0, PT, R52, R61, PT ;  /* 0x0000003d3400720c */ /* 0x000fe20003f04270 */
[----:B------:R-:W-:-:S12]  /*53a0*/  BSSY.RECONVERGENT B0, `(.L_x_1571) ;  /* 0x000000a000007945 */ /* 0x000fd80003800200 */
[----:B------:R-:W-:Y:S05]  /*53b0*/  @P0 BRA `(.L_x_1572) ;  /* 0x0000000000200947 */ /* 0x000fea0003800000 */
[C---:B------:R-:W-:Y:S01]  /*53c0*/  ISETP.NE.AND P0, PT, R65.reuse, RZ, PT ;  /* 0x000000ff4100720c */ /* 0x040fe20003f05270 */
[----:B------:R-:W-:-:S12]  /*53d0*/  IMAD.IADD R65, R65, 0x1, R62 ;  /* 0x0000000141417824 */ /* 0x000fd800078e023e */
[----:B-1----:R-:W-:Y:S01]  /*53e0*/  @!P0 MOV R58, R66 ;  /* 0x00000042003a8202 */ /* 0x002fe20000000f00 */
[----:B------:R-:W-:-:S06]  /*53f0*/  @!P0 IMAD.MOV.U32 R59, RZ, RZ, R67 ;  /* 0x000000ffff3b8224 */ /* 0x000fcc00078e0043 */
[----:B---34-:R-:W-:Y:S01]  /*5400*/  @!P0 DADD R44, R44, R58 ;  /* 0x000000002c2c8229 */ /* 0x018fe2000000003a */
[----:B0-----:R-:W-:Y:S02]  /*5410*/  @!P0 IMAD.MOV.U32 R58, RZ, RZ, R68 ;  /* 0x000000ffff3a8224 */ /* 0x001fe400078e0044 */
[----:B------:R-:W-:-:S06]  /*5420*/  @!P0 IMAD.MOV.U32 R59, RZ, RZ, R64 ;  /* 0x000000ffff3b8224 */ /* 0x000fcc00078e0040 */
[----:B------:R-:W-:-:S11]  /*5430*/  @!P0 DADD R46, R46, R58 ;  /* 0x000000002e2e8229 */ /* 0x000fd6000000003a */
.L_x_1572:
[----:B------:R-:W-:Y:S05]  /*5440*/  BSYNC.RECONVERGENT B0 ;  /* 0x0000000000007941 */ /* 0x000fea0003800200 */
.L_x_1571:
[----:B------:R-:W-:-:S03]  /*5450*/  UMOV UR5, 0xffffffff ;  /* 0xffffffff00057882 */ /* 0x000fc60000000000 */
[----:B------:R-:W-:Y:S05]  /*5460*/  BRA.DIV UR5, `(.L_x_1573) ;  /* 0x000000aa05bc7947 */ /* 0x000fea000b800000 */
[----:B------:R0:W0:Y:S02]  /*5470*/  SHFL.DOWN PT, R62, R65, 0x10, R61 ;  /* 0x0a000000413e7989 */ /* 0x00002400000e003d */
.L_x_1892:
[----:B------:R-:W-:-:S03]  /*5480*/  UMOV UR5, 0xffffffff ;  /* 0xffffffff00057882 */ /* 0x000fc60000000000 */
[----:B------:R-:W-:Y:S05]  /*5490*/  BRA.DIV UR5, `(.L_x_1574) ;  /* 0x000000aa05d87947 */ /* 0x000fea000b800000 */
.L_x_1895:
[----:B------:R-:W-:-:S03]  /*54a0*/  UMOV UR5, 0xffffffff ;  /* 0xffffffff00057882 */ /* 0x000fc60000000000 */
[----:B------:R-:W-:Y:S05]  /*54b0*/  BRA.DIV UR5, `(.L_x_1575) ;  /* 0x000000aa05f47947 */ /* 0x000fea000b800000 */
.L_x_1898:
[----:B------:R-:W-:-:S03]  /*54c0*/  UMOV UR5, 0xffffffff ;  /* 0xffffffff00057882 */ /* 0x000fc60000000000 */
[----:B------:R-:W-:Y:S05]  /*54d0*/  BRA.DIV UR5, `(.L_x_1576) ;  /* 0x000000ae05107947 */ /* 0x000fea000b800000 */
.L_x_1901:
[----:B------:R-:W-:-:S03]  /*54e0*/  UMOV UR5, 0xffffffff ;  /* 0xffffffff00057882 */ /* 0x000fc60000000000 */
[----:B------:R-:W-:Y:S05]  /*54f0*/  BRA.DIV UR5, `(.L_x_1577) ;  /* 0x000000ae052c7947 */ /* 0x000fea000b800000 */
[----:B-1----:R1:W1:Y:S04]  /*5500*/  SHFL.DOWN PT, R66, R44, 0x10, R61 ;  /* 0x0a0000002c427989 */ /* 0x00226800000e003d */
[----:B------:R1:W1:Y:S04]  /*5510*/  SHFL.DOWN PT, R67, R45, 0x10, R61 ;  /* 0x0a0000002d437989 */ /* 0x00026800000e003d */
[----:B0-----:R0:W0:Y:S04]  /*5520*/  SHFL.DOWN PT, R68, R46, 0x10, R61 ;  /* 0x0a0000002e447989 */ /* 0x00102800000e003d */
[----:B------:R0:W0:Y:S02]  /*5530*/  SHFL.DOWN PT, R64, R47, 0x10, R61 ;  /* 0x0a0000002f407989 */ /* 0x00002400000e003d */
.L_x_1907:
        /* <DEDUP_REMOVED lines=11> */
.L_x_1579:
[----:B------:R-:W-:Y:S05]  /*55f0*/  BSYNC.RECONVERGENT B0 ;  /* 0x0000000000007941 */ /* 0x000fea0003800200 */
.L_x_1578:
[----:B-1-34-:R-:W-:Y:S01]  /*5600*/  DADD R44, R44, R20 ;  /* 0x000000002c2c7229 */ /* 0x01afe20000000014 */
[----:B------:R-:W-:Y:S01]  /*5610*/  UMOV UR5, 0xffffffff ;  /* 0xffffffff00057882 */ /* 0x000fe20000000000 */
[----:B0-----:R-:W-:Y:S01]  /*5620*/  DADD R46, R46, R22 ;  /* 0x000000002e2e7229 */ /* 0x001fe20000000016 */
[----:B------:R-:W-:Y:S01]  /*5630*/  ISETP.NE.AND P1, PT, R24, RZ, PT ;  /* 0x000000ff1800720c */ /* 0x000fe20003f25270 */
[----:B------:R-:W-:Y:S01]  /*5640*/  IMAD.IADD R24, R65, 0x1, R24 ;  /* 0x0000000141187824 */ /* 0x000fe200078e0218 */
[----:B------:R-:W-:Y:S01]  /*5650*/  ISETP.NE.AND P0, PT, R54, 0x65, PT ;  /* 0x000000653600780c */ /* 0x000fe20003f05270 */
[----:B------:R-:W-:-:S04]  /*5660*/  VIADD R7, R7, 0xffffffe0 ;  /* 0xffffffe007077836 */ /* 0x000fc80000000000 */
[----:B------:R-:W-:Y:S02]  /*5670*/  FSEL R20, R44, R20, !P1 ;  /* 0x000000142c147208 */ /* 0x000fe40004800000 */
[----:B------:R-:W-:Y:S02]  /*5680*/  FSEL R21, R45, R21, !P1 ;  /* 0x000000152d157208 */ /* 0x000fe40004800000 */
[----:B------:R-:W-:Y:S02]  /*5690*/  FSEL R22, R46, R22, !P1 ;  /* 0x000000162e167208 */ /* 0x000fe40004800000 */
[----:B------:R-:W-:Y:S01]  /*56a0*/  FSEL R23, R47, R23, !P1 ;  /* 0x000000172f177208 */ /* 0x000fe20004800000 */
[----:B------:R-:W-:Y:S06]  /*56b0*/  BRA.DIV UR5, `(.L_x_1580) ;  /* 0x000000ae05247947 */ /* 0x000fec000b800000 */
[----:B------:R-:W-:-:S13]  /*56c0*/  VOTE.ALL P0, P0 ;  /* 0x0000000000ff7806 */ /* 0x000fda0000000000 */
.L_x_1910:
[----:B------:R-:W-:Y:S05]  /*56d0*/  @P0 BRA `(.L_x_1581) ;  /* 0xfffffff000780947 */ /* 0x000fea000383ffff */
.L_x_1539:
[----:B------:R-:W-:Y:S01]  /*56e0*/  ISETP.NE.AND P1, PT, R6, RZ, PT ;  /* 0x000000ff0600720c */ /* 0x000fe20003f25270 */
[----:B------:R-:W-:Y:S01]  /*56f0*/  BSSY.RECONVERGENT B0, `(.L_x_1582) ;  /* 0x0000029000007945 */ /* 0x000fe20003800200 */
[----:B------:R-:W-:-:S11]  /*5700*/  ISETP.NE.AND P0, PT, R4, RZ, PT ;  /* 0x000000ff0400720c */ /* 0x000fd60003f05270 */
[----:B------:R-:W5:Y:S01]  /*5710*/  @!P1 S2R R7, SR_CgaCtaId ;  /* 0x0000000000079919 */ /* 0x000f620000008800 */
[----:B------:R-:W-:-:S04]  /*5720*/  @!P1 MOV R6, 0x400 ;  /* 0x0000040000069802 */ /* 0x000fc80000000f00 */
[----:B-----5:R-:W-:Y:S01]  /*5730*/  @!P1 LEA R53, R7, R6, 0x18 ;  /* 0x0000000607359211 */ /* 0x020fe200078ec0ff */
[----:B------:R-:W-:Y:S06]  /*5740*/  @P0 BRA `(.L_x_1583) ;  /* 0x00000000008c0947 */ /* 0x000fec0003800000 */
[----:B-1----:R-:W1:Y:S01]  /*5750*/  LDC.64 R44, c[0x0][0x3b8] ;  /* 0x0000ee00ff2c7b82 */ /* 0x002e620000000a00 */
[----:B------:R-:W-:Y:S01]  /*5760*/  DADD R6, R48, R20 ;  /* 0x0000000030067229 */ /* 0x000fe20000000014 */
[C---:B------:R-:W-:Y:S01]  /*5770*/  ISETP.NE.AND P0, PT, R32.reuse, RZ, PT ;  /* 0x000000ff2000720c */ /* 0x040fe20003f05270 */
[----:B--2---:R-:W-:Y:S01]  /*5780*/  DADD R28, R50, R22 ;  /* 0x00000000321c7229 */ /* 0x004fe20000000016 */
[----:B------:R-:W-:Y:S01]  /*5790*/  IMAD.IADD R32, R32, 0x1, R24 ;  /* 0x0000000120207824 */ /* 0x000fe200078e0218 */
[----:B------:R-:W-:Y:S01]  /*57a0*/  CS2R R30, SRZ ;  /* 0x00000000001e7805 */ /* 0x000fe2000001ff00 */
[----:B------:R-:W-:Y:S01]  /*57b0*/  UMOV UR5, 0x400 ;  /* 0x0000040000057882 */ /* 0x000fe20000000000 */
[----:B------:R-:W-:Y:S01]  /*57c0*/  IMAD.MOV.U32 R33, RZ, RZ, RZ ;  /* 0x000000ffff217224 */ /* 0x000fe200078e00ff */
[----:B------:R-:W2:Y:S03]  /*57d0*/  S2UR UR6, SR_CgaCtaId ;  /* 0x00000000000679c3 */ /* 0x000ea60000008800 */
[----:B------:R-:W-:-:S02]  /*57e0*/  FSEL R46, R6, R48, !P0 ;  /* 0x00000030062e7208 */ /* 0x000fc40004000000 */
[----:B------:R-:W-:Y:S02]  /*57f0*/  FSEL R47, R7, R49, !P0 ;  /* 0x00000031072f7208 */ /* 0x000fe40004000000 */
[----:B------:R-:W-:Y:S01]  /*5800*/  FSEL R48, R28, R50, !P0 ;  /* 0x000000321c307208 */ /* 0x000fe20004000000 */
[----:B------:R-:W5:Y:S01]  /*5810*/  LDC.64 R34, c[0x0][0x3a8] ;  /* 0x0000ea00ff227b82 */ /* 0x000f620000000a00 */
[----:B------:R-:W-:Y:S01]  /*5820*/  FSEL R49, R29, R51, !P0 ;  /* 0x000000331d317208 */ /* 0x000fe20004000000 */
[----:B------:R-:W-:Y:S02]  /*5830*/  IMAD.MOV.U32 R28, RZ, RZ, R32 ;  /* 0x000000ffff1c7224 */ /* 0x000fe400078e0020 */
[----:B------:R-:W-:Y:S02]  /*5840*/  IMAD.MOV.U32 R29, RZ, RZ, RZ ;  /* 0x000000ffff1d7224 */ /* 0x000fe400078e00ff */
[----:B------:R-:W-:Y:S02]  /*5850*/  IMAD.MOV.U32 R51, RZ, RZ, 0x65 ;  /* 0x00000065ff337424 */ /* 0x000fe400078e00ff */
[----:B-1----:R-:W-:-:S05]  /*5860*/  IMAD.WIDE.U32 R44, R2, 0x20, R44 ;  /* 0x00000020022c7825 */ /* 0x002fca00078e002c */
[----:B------:R1:W-:Y:S01]  /*5870*/  ST.E.128.STRONG.GPU desc[UR10][R44.64+0x400], R28 ;  /* 0x0004001c2c007985 */ /* 0x0003e2000c10fd0a */
[----:B--2---:R-:W-:Y:S01]  /*5880*/  ULEA UR5, UR6, UR5, 0x18 ;  /* 0x0000000506057291 */ /* 0x004fe2000f8ec0ff */
[----:B-----5:R-:W-:Y:S01]  /*5890*/  IMAD.WIDE.U32 R6, R2, 0x4, R34 ;  /* 0x0000000402067825 */ /* 0x020fe200078e0022 */
[----:B------:R-:W-:-:S03]  /*58a0*/  CS2R R34, SRZ ;  /* 0x0000000000227805 */ /* 0x000fc6000001ff00 */
[----:B-1----:R-:W-:Y:S02]  /*58b0*/  IMAD.MOV.U32 R28, RZ, RZ, R46 ;  /* 0x000000ffff1c7224 */ /* 0x002fe400078e002e */
[----:B------:R-:W-:Y:S02]  /*58c0*/  IMAD.MOV.U32 R29, RZ, RZ, R47 ;  /* 0x000000ffff1d7224 */ /* 0x000fe400078e002f */
        /* <DEDUP_REMOVED lines=8> */
[----:B------:R1:W-:Y:S04]  /*5950*/  STS.128 [UR5+0x180], R28 ;  /* 0x0001801cff007988 */ /* 0x0003e80008000c05 */
[----:B------:R1:W-:Y:S04]  /*5960*/  STS.128 [UR5+0x150], R24 ;  /* 0x00015018ff007988 */ /* 0x0003e80008000c05 */
[----:B------:R1:W-:Y:S02]  /*5970*/  STS.128 [UR5+0x160], R20 ;  /* 0x00016014ff007988 */ /* 0x0003e40008000c05 */
.L_x_1583:
[----:B------:R-:W-:Y:S05]  /*5980*/  BSYNC.RECONVERGENT B0 ;  /* 0x0000000000007941 */ /* 0x000fea0003800200 */
.L_x_1582:
[----:B------:R0:W-:Y:S01]  /*5990*/  @!P1 STS.128 [R53+0x110], R24 ;  /* 0x0001101835009388 */ /* 0x0001e20000000c00 */
[----:B------:R-:W-:Y:S01]  /*59a0*/  @!P1 MOV R18, R22 ;  /* 0x0000001600129202 */ /* 0x000fe20000000f00 */
[----:B------:R-:W-:Y:S02]  /*59b0*/  @!P1 IMAD.MOV.U32 R19, RZ, RZ, R23 ;  /* 0x000000ffff139224 */ /* 0x000fe400078e0017 */
[----:B------:R0:W-:Y:S01]  /*59c0*/  @!P1 STS.128 [R53+0x120], R20 ;  /* 0x0001201435009388 */ /* 0x0001e20000000c00 */
[----:B------:R-:W-:Y:S02]  /*59d0*/  @!P1 IMAD.MOV.U32 R16, RZ, RZ, R20 ;  /* 0x000000ffff109224 */ /* 0x000fe400078e0014 */
[----:B------:R-:W-:Y:S02]  /*59e0*/  @!P1 IMAD.MOV.U32 R17, RZ, RZ, R21 ;  /* 0x000000ffff119224 */ /* 0x000fe400078e0015 */
[----:B------:R-:W-:-:S07]  /*59f0*/  @!P1 IMAD.MOV.U32 R0, RZ, RZ, R24 ;  /* 0x000000ffff009224 */ /* 0x000fce00078e0018 */
.L_x_1493:
[----:B------:R-:W-:Y:S01]  /*5a00*/  ISETP.NE.AND P0, PT, R4, RZ, PT ;  /* 0x000000ff0400720c */ /* 0x000fe20003f05270 */
[----:B------:R-:W-:Y:S05]  /*5a10*/  WARPSYNC.ALL ;  /* 0x0000000000007948 */ /* 0x000fea0003800000 */
[----:B------:R-:W-:Y:S06]  /*5a20*/  BAR.SYNC.DEFER_BLOCKING 0x0 ;  /* 0x0000000000007b1d */ /* 0x000fec0000010000 */
[----:B------:R-:W-:Y:S04]  /*5a30*/  BSSY.RECONVERGENT B0, `(.L_x_1584) ;  /* 0x000000b000007945 */ /* 0x000fe80003800200 */
[----:B------:R-:W-:Y:S05]  /*5a40*/  @!P0 BRA `(.L_x_1585) ;  /* 0x0000000000248947 */ /* 0x000fea0003800000 */
[----:B------:R-:W5:Y:S01]  /*5a50*/  S2UR UR6, SR_CgaCtaId ;  /* 0x00000000000679c3 */ /* 0x000f620000008800 */
[----:B------:R-:W-:Y:S01]  /*5a60*/  ISETP.NE.AND P0, PT, R0, RZ, PT ;  /* 0x000000ff0000720c */ /* 0x000fe20003f05270 */
[----:B------:R-:W-:Y:S02]  /*5a70*/  UMOV UR5, 0x400 ;  /* 0x0000040000057882 */ /* 0x000fe40000000000 */
[----:B-----5:R-:W-:-:S10]  /*5a80*/  ULEA UR5, UR6, UR5, 0x18 ;  /* 0x0000000506057291 */ /* 0x020fd4000f8ec0ff */
[----:B0123--:R-:W0:Y:S04]  /*5a90*/  @!P0 LDS.128 R20, [UR5+0x120] ;  /* 0x00012005ff148984 */ /* 0x00fe280008000c00 */
[----:B------:R-:W1:Y:S01]  /*5aa0*/  LDS R7, [UR5+0x110] ;  /* 0x00011005ff077984 */ /* 0x000e620008000800 */
[----:B0-----:R-:W-:Y:S02]  /*5ab0*/  @!P0 DADD R16, R16, R20 ;  /* 0x0000000010108229 */ /* 0x001fe40000000014 */
[----:B------:R-:W-:Y:S01]  /*5ac0*/  @!P0 DADD R18, R18, R22 ;  /* 0x0000000012128229 */ /* 0x000fe20000000016 */
[----:B-1----:R-:W-:-:S10]  /*5ad0*/  IMAD.IADD R0, R0, 0x1, R7 ;  /* 0x0000000100007824 */ /* 0x002fd400078e0207 */
.L_x_1585:
[----:B------:R-:W-:Y:S05]  /*5ae0*/  BSYNC.RECONVERGENT B0 ;  /* 0x0000000000007941 */ /* 0x000fea0003800200 */
.L_x_1584:
[----:B------:R-:W5:Y:S01]  /*5af0*/  S2UR UR5, SR_CgaCtaId ;  /* 0x00000000000579c3 */ /* 0x000f620000008800 */
[----:B------:R-:W-:Y:S01]  /*5b00*/  UMOV UR4, 0x400 ;  /* 0x0000040000047882 */ /* 0x000fe20000000000 */
[----:B01-3--:R-:W-:Y:S01]  /*5b10*/  DADD R22, R10, R18 ;  /* 0x000000000a167229 */ /* 0x00bfe20000000012 */
[----:B------:R-:W-:Y:S01]  /*5b20*/  ISETP.NE.U32.AND P0, PT, R36, R38, PT ;  /* 0x000000262400720c */ /* 0x000fe20003f05070 */
[----:B--2---:R-:W-:Y:S01]  /*5b30*/  DADD R20, R8, R16 ;  /* 0x0000000008147229 */ /* 0x004fe20000000010 */
[----:B------:R-:W-:Y:S02]  /*5b40*/  IMAD.IADD R25, R3, 0x1, R0 ;  /* 0x0000000103197824 */ /* 0x000fe400078e0200 */
[----:B------:R-:W-:-:S05]  /*5b50*/  ISETP.NE.AND.EX P0, PT, R37, R39, PT, P0 ;  /* 0x000000272500720c */ /* 0x000fca0003f05300 */
[----:B------:R-:W-:Y:S02]  /*5b60*/  FSEL R10, R10, R22, P0 ;  /* 0x000000160a0a7208 */ /* 0x000fe40000000000 */
[----:B------:R-:W-:Y:S02]  /*5b70*/  FSEL R11, R11, R23, P0 ;  /* 0x000000170b0b7208 */ /* 0x000fe40000000000 */
[----:B------:R-:W-:Y:S02]  /*5b80*/  FSEL R8, R8, R20, P0 ;  /* 0x0000001408087208 */ /* 0x000fe40000000000 */
[----:B------:R-:W-:Y:S02]  /*5b90*/  FSEL R9, R9, R21, P0 ;  /* 0x0000001509097208 */ /* 0x000fe40000000000 */
[----:B------:R-:W-:Y:S01]  /*5ba0*/  DADD R22, R14, R10 ;  /* 0x000000000e167229 */ /* 0x000fe2000000000a */
[----:B------:R-:W-:Y:S01]  /*5bb0*/  ISETP.NE.U32.AND P0, PT, R38, R40, PT ;  /* 0x000000282600720c */ /* 0x000fe20003f05070 */
[----:B-----5:R-:W-:-:S02]  /*5bc0*/  ULEA UR8, UR5, UR4, 0x18 ;  /* 0x0000000405087291 */ /* 0x020fc4000f8ec0ff */
[----:B------:R-:W-:Y:S01]  /*5bd0*/  DADD R20, R12, R8 ;  /* 0x000000000c147229 */ /* 0x000fe20000000008 */
[----:B------:R-:W-:-:S05]  /*5be0*/  ISETP.NE.AND.EX P0, PT, R39, R41, PT, P0 ;  /* 0x000000292700720c */ /* 0x000fca0003f05300 */
[----:B------:R-:W-:Y:S01]  /*5bf0*/  FSEL R15, R15, R23, P0 ;  /* 0x000000170f0f7208 */ /* 0x000fe20000000000 */
[----:B------:R-:W-:Y:S01]  /*5c00*/  IMAD.IADD R23, R5, 0x1, R0 ;  /* 0x0000000105177824 */ /* 0x000fe200078e0200 */
[----:B------:R-:W-:Y:S01]  /*5c10*/  FSEL R14, R14, R22, P0 ;  /* 0x000000160e0e7208 */ /* 0x000fe20000000000 */
[----:B------:R-:W0:Y:S01]  /*5c20*/  LDS R7, [UR8+0x190] ;  /* 0x00019008ff077984 */ /* 0x000e220008000800 */
[----:B------:R-:W-:Y:S02]  /*5c30*/  FSEL R12, R12, R20, P0 ;  /* 0x000000140c0c7208 */ /* 0x000fe40000000000 */
[----:B------:R-:W-:Y:S02]  /*5c40*/  FSEL R13, R13, R21, P0 ;  /* 0x000000150d0d7208 */ /* 0x000fe40000000000 */
[----:B0-----:R-:W-:-:S13]  /*5c50*/  ISETP.GE.AND P1, PT, R7, 0x101, PT ;  /* 0x000001010700780c */ /* 0x001fda0003f26270 */
[----:B------:R-:W-:Y:S05]  /*5c60*/  @!P1 BRA `(.L_x_1586) ;  /* 0x0000000c00749947 */ /* 0x000fea0003800000 */
[----:B------:R-:W0:Y:S01]  /*5c70*/  LDS R5, [UR8+0x150] ;  /* 0x00015008ff057984 */ /* 0x000e220008000800 */
[----:B------:R-:W-:Y:S01]  /*5c80*/  BAR.SYNC.DEFER_BLOCKING 0x0 ;  /* 0x0000000000007b1d */ /* 0x000fe20000010000 */
[----:B------:R-:W-:Y:S02]  /*5c90*/  ISETP.NE.U32.AND P0, PT, R36, R38, PT ;  /* 0x000000262400720c */ /* 0x000fe40003f05070 */
[----:B------:R-:W-:Y:S02]  /*5ca0*/  ISETP.NE.U32.AND P1, PT, R38, R40, PT ;  /* 0x000000282600720c */ /* 0x000fe40003f25070 */
[----:B------:R-:W-:Y:S02]  /*5cb0*/  ISETP.NE.AND.EX P0, PT, R37, R39, PT, P0 ;  /* 0x000000272500720c */ /* 0x000fe40003f05300 */
[----:B------:R-:W-:Y:S02]  /*5cc0*/  ISETP.NE.U32.AND P2, PT, R40, R42, PT ;  /* 0x0000002a2800720c */ /* 0x000fe40003f45070 */
[----:B------:R-:W-:-:S02]  /*5cd0*/  ISETP.NE.AND.EX P1, PT, R39, R41, PT, P1 ;  /* 0x000000292700720c */ /* 0x000fc40003f25310 */
[----:B------:R-:W-:Y:S02]  /*5ce0*/  ISETP.NE.AND.EX P2, PT, R41, R43, PT, P2 ;  /* 0x0000002b2900720c */ /* 0x000fe40003f45320 */
[----:B------:R-:W-:-:S05]  /*5cf0*/  ISETP.GE.AND P3, PT, R4, R7, PT ;  /* 0x000000070400720c */ /* 0x000fca0003f66270 */
[----:B0-----:R-:W-:-:S04]  /*5d00*/  @P0 IMAD.IADD R0, R0, 0x1, -R5 ;  /* 0x0000000100000824 */ /* 0x001fc800078e0a05 */
[--C-:B------:R-:W-:Y:S01]  /*5d10*/  @P1 IMAD.IADD R2, R23, 0x1, -R5.reuse ;  /* 0x0000000117021824 */ /* 0x100fe200078e0a05 */
[----:B------:R-:W-:Y:S01]  /*5d20*/  @P0 LEA R3, R0, UR8, 0x5 ;  /* 0x0000000800030c11 */ /* 0x000fe2000f8e28ff */
[----:B------:R-:W-:-:S03]  /*5d30*/  @P2 IMAD.IADD R0, R25, 0x1, -R5 ;  /* 0x0000000119002824 */ /* 0x000fc600078e0a05 */
[----:B------:R-:W-:Y:S01]  /*5d40*/  @P1 LEA R21, R2, UR8, 0x5 ;  /* 0x0000000802151c11 */ /* 0x000fe2000f8e28ff */
[----:B------:R0:W-:Y:S01]  /*5d50*/  @P0 STS.128 [R3+0x10], R16 ;  /* 0x0000101003000388 */ /* 0x0001e20000000c00 */
[----:B------:R-:W-:-:S03]  /*5d60*/  @P2 LEA R23, R0, UR8, 0x5 ;  /* 0x0000000800172c11 */ /* 0x000fc6000f8e28ff */
        /* <DEDUP_REMOVED lines=10> */
[C---:B------:R-:W-:Y:S02]  /*5e10*/  LOP3.LUT R2, R0.reuse, 0x300, RZ, 0xc0, !PT ;  /* 0x0000030000027812 */ /* 0x040fe400078ec0ff */
[----:B------:R-:W-:Y:S02]  /*5e20*/  ISETP.GE.U32.AND P1, PT, R0, 0x300, PT ;  /* 0x000003000000780c */ /* 0x000fe40003f26070 */
[----:B------:R-:W-:-:S13]  /*5e30*/  ISETP.NE.AND P0, PT, R2, 0x300, PT ;  /* 0x000003000200780c */ /* 0x000fda0003f05270 */
[----:B------:R-:W-:Y:S05]  /*5e40*/  @!P0 BRA `(.L_x_1588) ;  /* 0x0000000000588947 */ /* 0x000fea0003800000 */
[----:B0-----:R-:W0:Y:S01]  /*5e50*/  LDC.64 R18, c[0x0][0x390] ;  /* 0x0000e400ff127b82 */ /* 0x001e220000000a00 */
[----:B------:R-:W-:Y:S01]  /*5e60*/  LEA.HI R0, R0, 0x1, RZ, 0x18 ;  /* 0x0000000100007811 */ /* 0x000fe200078fc0ff */
[----:B------:R-:W-:-:S04]  /*5e70*/  IMAD.IADD R21, R4, 0x1, R5 ;  /* 0x0000000104157824 */ /* 0x000fc800078e0205 */
[C---:B------:R-:W-:Y:S01]  /*5e80*/  IMAD.SHL.U32 R2, R0.reuse, 0x100, RZ ;  /* 0x0000010000027824 */ /* 0x040fe200078e00ff */
[----:B------:R-:W-:Y:S01]  /*5e90*/  LOP3.LUT R0, R0, 0x3, RZ, 0xc0, !PT ;  /* 0x0000000300007812 */ /* 0x000fe200078ec0ff */
[----:B------:R-:W1:Y:S03]  /*5ea0*/  LDC.64 R16, c[0x0][0x398] ;  /* 0x0000e600ff107b82 */ /* 0x000e660000000a00 */
[----:B------:R-:W-:Y:S01]  /*5eb0*/  LOP3.LUT R3, R2, 0x300, RZ, 0xc0, !PT ;  /* 0x0000030002037812 */ /* 0x000fe200078ec0ff */
[----:B------:R-:W-:Y:S01]  /*5ec0*/  IMAD.MOV R0, RZ, RZ, -R0 ;  /* 0x000000ffff007224 */ /* 0x000fe200078e0a00 */
[----:B------:R-:W-:-:S03]  /*5ed0*/  LEA R2, R4, UR8, 0x5 ;  /* 0x0000000804027c11 */ /* 0x000fc6000f8e28ff */
[----:B------:R-:W-:Y:S02]  /*5ee0*/  IMAD.IADD R4, R4, 0x1, R3 ;  /* 0x0000000104047824 */ /* 0x000fe400078e0203 */
[----:B------:R-:W-:-:S07]  /*5ef0*/  VIADD R6, R2, 0x10 ;  /* 0x0000001002067836 */ /* 0x000fce0000000000 */
.L_x_1589:
[----:B--2---:R-:W2:Y:S01]  /*5f00*/  LDS.64 R10, [R6+-0x10] ;  /* 0xfffff000060a7984 */ /* 0x004ea20000000a00 */
[----:B0-----:R-:W-:-:S03]  /*5f10*/  IMAD.WIDE R8, R21, 0x8, R18 ;  /* 0x0000000815087825 */ /* 0x001fc600078e0212 */
[----:B------:R0:W3:Y:S01]  /*5f20*/  LDS.128 R12, [R6] ;  /* 0x00000000060c7984 */ /* 0x0000e20000000c00 */
[----:B-1----:R-:W-:-:S04]  /*5f30*/  IMAD.WIDE R2, R21, 0x10, R16 ;  /* 0x0000001015027825 */ /* 0x002fc800078e0210 */
[----:B------:R-:W-:Y:S02]  /*5f40*/  VIADD R0, R0, 0x1 ;  /* 0x0000000100007836 */ /* 0x000fe40000000000 */
[----:B------:R-:W-:Y:S02]  /*5f50*/  VIADD R21, R21, 0x100 ;  /* 0x0000010015157836 */ /* 0x000fe40000000000 */
[----:B0-----:R-:W-:Y:S01]  /*5f60*/  VIADD R6, R6, 0x2000 ;  /* 0x0000200006067836 */ /* 0x001fe20000000000 */
[----:B------:R-:W-:Y:S01]  /*5f70*/  ISETP.NE.AND P0, PT, R0, RZ, PT ;  /* 0x000000ff0000720c */ /* 0x000fe20003f05270 */
[----:B--2---:R2:W-:Y:S04]  /*5f80*/  STG.E.64 desc[UR10][R8.64], R10 ;  /* 0x0000000a08007986 */ /* 0x0045e8000c101b0a */
[----:B---3--:R2:W-:Y:S08]  /*5f90*/  STG.E.128 desc[UR10][R2.64], R12 ;  /* 0x0000000c02007986 */ /* 0x0085f0000c101d0a */
[----:B------:R-:W-:Y:S05]  /*5fa0*/  @P0 BRA `(.L_x_1589) ;  /* 0xfffffffc00d40947 */ /* 0x000fea000383ffff */
.L_x_1588:
[----:B------:R-:W-:Y:S05]  /*5fb0*/  BSYNC.RECONVERGENT B0 ;  /* 0x0000000000007941 */ /* 0x000fea0003800200 */
.L_x_1587:
[----:B------:R-:W-:Y:S05]  /*5fc0*/  @!P1 EXIT ;  /* 0x000000000000994d */ /* 0x000fea0003800000 */
[----:B------:R-:W1:Y:S01]  /*5fd0*/  LDCU.128 UR4, c[0x0][0x390] ;  /* 0x00007200ff0477ac */ /* 0x000e620008000c00 */
[----:B------:R-:W-:Y:S01]  /*5fe0*/  IMAD.IADD R0, R7, 0x1, -R4 ;  /* 0x0000000107007824 */ /* 0x000fe200078e0a04 */
[----:B------:R-:W-:Y:S01]  /*5ff0*/  BSSY.RECONVERGENT B0, `(.L_x_1590) ;  /* 0x0000061000007945 */ /* 0x000fe20003800200 */
[----:B------:R-:W-:Y:S01]  /*6000*/  IMAD.IADD R5, R4, 0x1, R5 ;  /* 0x0000000104057824 */ /* 0x000fe200078e0205 */
[----:B------:R-:W-:Y:S02]  /*6010*/  PLOP3.LUT P0, PT, PT, PT, PT, 0x80, 0x8 ;  /* 0x000000000008781c */ /* 0x000fe40003f0f070 */
[----:B------:R-:W-:Y:S02]  /*6020*/  ISETP.GT.AND P1, PT, R0, 0xc00, PT ;  /* 0x00000c000000780c */ /* 0x000fe40003f24270 */
[----:B------:R-:W-:-:S05]  /*6030*/  LEA R0, R4, UR8, 0x5 ;  /* 0x0000000804007c11 */ /* 0x000fca000f8e28ff */
[----:B------:R-:W-:Y:S01]  /*6040*/  VIADD R0, R0, 0x4000 ;  /* 0x0000400000007836 */ /* 0x000fe20000000000 */
[----:B-1----:R-:W-:Y:S02]  /*6050*/  UIADD3 UR4, UP0, UPT, UR4, 0x1000, URZ ;  /* 0x0000100004047890 */ /* 0x002fe4000ff1e0ff */
[----:B------:R-:W-:Y:S02]  /*6060*/  UIADD3 UR6, UP1, UPT, UR6, 0x2000, URZ ;  /* 0x0000200006067890 */ /* 0x000fe4000ff3e0ff */
[----:B------:R-:W-:Y:S02]  /*6070*/  UIADD3.X UR5, UPT, UPT, URZ, UR5, URZ, UP0, !UPT ;  /* 0x00000005ff057290 */ /* 0x000fe400087fe4ff */
[----:B------:R-:W-:Y:S01]  /*6080*/  UIADD3.X UR7, UPT, UPT, URZ, UR7, URZ, UP1, !UPT ;  /* 0x00000007ff077290 */ /* 0x000fe20008ffe4ff */
[----:B--2---:R-:W-:Y:S01]  /*6090*/  MOV R2, UR4 ;  /* 0x0000000400027c02 */ /* 0x004fe20008000f00 */
[----:B0-----:R-:W-:Y:S02]  /*60a0*/  IMAD.U32 R12, RZ, RZ, UR6 ;  /* 0x00000006ff0c7e24 */ /* 0x001fe4000f8e00ff */
[----:B------:R-:W-:-:S02]  /*60b0*/  IMAD.U32 R3, RZ, RZ, UR5 ;  /* 0x00000005ff037e24 */ /* 0x000fc4000f8e00ff */
[----:B------:R-:W-:Y:S01]  /*60c0*/  IMAD.U32 R13, RZ, RZ, UR7 ;  /* 0x00000007ff0d7e24 */ /* 0x000fe2000f8e00ff */
[----:B------:R-:W-:Y:S06]  /*60d0*/  @!P1 BRA `(.L_x_1591) ;  /* 0x0000000400489947 */ /* 0x000fec0003800000 */
[----:B------:R-:W-:Y:S01]  /*60e0*/  PLOP3.LUT P0, PT, PT, PT, PT, 0x8, 0x80 ;  /* 0x000000000080781c */ /* 0x000fe20003f0e170 */
[----:B------:R-:W-:-:S12]  /*60f0*/  VIADD R15, R7, 0xfffff400 ;  /* 0xfffff400070f7836 */ /* 0x000fd80000000000 */
.L_x_1592:
[----:B0-----:R-:W0:Y:S01]  /*6100*/  LDS.64 R52, [R0+-0x4000] ;  /* 0xffc0000000347984 */ /* 0x001e220000000a00 */
[----:B------:R-:W-:-:S03]  /*6110*/  IMAD.WIDE R48, R5, 0x8, R2 ;  /* 0x0000000805307825 */ /* 0x000fc600078e0202 */
[----:B------:R-:W1:Y:S01]  /*6120*/  LDS.128 R20, [R0+-0x3ff0] ;  /* 0xffc0100000147984 */ /* 0x000e620000000c00 */
[----:B------:R-:W-:-:S03]  /*6130*/  IMAD.WIDE R50, R5, 0x10, R12 ;  /* 0x0000001005327825 */ /* 0x000fc600078e020c */
[----:B------:R-:W2:Y:S01]  /*6140*/  LDS.64 R54, [R0+-0x2000] ;  /* 0xffe0000000367984 */ /* 0x000ea20000000a00 */
[C---:B------:R-:W-:Y:S02]  /*6150*/  VIADD R29, R5.reuse, 0x400 ;  /* 0x00000400051d7836 */ /* 0x040fe40000000000 */
[----:B------:R-:W-:Y:S01]  /*6160*/  VIADD R73, R5, 0xc00 ;  /* 0x00000c0005497836 */ /* 0x000fe20000000000 */
[----:B------:R-:W3:Y:S01]  /*6170*/  LDS.128 R44, [R0+-0x1ff0] ;  /* 0xffe01000002c7984 */ /* 0x000ee20000000c00 */
[----:B------:R-:W-:-:S03]  /*6180*/  IMAD.WIDE R68, R29, 0x8, R2 ;  /* 0x000000081d447825 */ /* 0x000fc600078e0202 */
[----:B------:R-:W5:Y:S01]  /*6190*/  LDS.64 R56, [R0] ;  /* 0x0000000000387984 */ /* 0x000f620000000a00 */
[----:B------:R-:W-:-:S03]  /*61a0*/  IMAD.WIDE R28, R29, 0x10, R12 ;  /* 0x000000101d1c7825 */ /* 0x000fc600078e020c */
[----:B----4-:R-:W4:Y:S01]  /*61b0*/  LDS.128 R24, [R0+0x10] ;  /* 0x0000100000187984 */ /* 0x010f220000000c00 */
[----:B------:R-:W-:-:S03]  /*61c0*/  VIADD R4, R4, 0x1000 ;  /* 0x0000100004047836 */ /* 0x000fc60000000000 */
[----:B------:R-:W4:Y:S02]  /*61d0*/  LDS.64 R58, [R0+0x2000] ;  /* 0x00200000003a7984 */ /* 0x000f240000000a00 */
[----:B------:R-:W-:Y:S02]  /*61e0*/  ISETP.GE.AND P1, PT, R4, R15, PT ;  /* 0x0000000f0400720c */ /* 0x000fe40003f26270 */
[----:B------:R-:W4:Y:S04]  /*61f0*/  LDS.128 R40, [R0+0x2010] ;  /* 0x0020100000287984 */ /* 0x000f280000000c00 */
[----:B------:R-:W4:Y:S04]  /*6200*/  LDS.64 R60, [R0+0x4000] ;  /* 0x00400000003c7984 */ /* 0x000f280000000a00 */
[----:B------:R-:W4:Y:S04]  /*6210*/  LDS.128 R32, [R0+0x4010] ;  /* 0x0040100000207984 */ /* 0x000f280000000c00 */
[----:B------:R-:W4:Y:S04]  /*6220*/  LDS.64 R62, [R0+0x6000] ;  /* 0x00600000003e7984 */ /* 0x000f280000000a00 */
[----:B------:R-:W4:Y:S04]  /*6230*/  LDS.128 R36, [R0+0x6010] ;  /* 0x0060100000247984 */ /* 0x000f280000000c00 */
[----:B------:R-:W4:Y:S04]  /*6240*/  LDS.64 R70, [R0+0x8000] ;  /* 0x0080000000467984 */ /* 0x000f280000000a00 */
[----:B------:R-:W4:Y:S04]  /*6250*/  LDS.128 R16, [R0+0x8010] ;  /* 0x0080100000107984 */ /* 0x000f280000000c00 */
[----:B------:R-:W4:Y:S04]  /*6260*/  LDS.64 R30, [R0+0xa000] ;  /* 0x00a00000001e7984 */ /* 0x000f280000000a00 */
[----:B0-----:R-:W-:Y:S04]  /*6270*/  STG.E.64 desc[UR10][R48.64+-0x1000], R52 ;  /* 0xfff0003430007986 */ /* 0x001fe8000c101b0a */
[----:B-1----:R-:W-:Y:S04]  /*6280*/  STG.E.128 desc[UR10][R50.64+-0x2000], R20 ;  /* 0xffe0001432007986 */ /* 0x002fe8000c101d0a */
[----:B--2---:R-:W-:Y:S04]  /*6290*/  STG.E.64 desc[UR10][R48.64+-0x800], R54 ;  /* 0xfff8003630007986 */ /* 0x004fe8000c101b0a */
[----:B---3--:R-:W-:Y:S04]  /*62a0*/  STG.E.128 desc[UR10][R50.64+-0x1000], R44 ;  /* 0xfff0002c32007986 */ /* 0x008fe8000c101d0a */
[----:B------:R-:W0:Y:S04]  /*62b0*/  LDS.128 R8, [R0+0xa010] ;  /* 0x00a0100000087984 */ /* 0x000e280000000c00 */
[----:B-----5:R-:W-:Y:S04]  /*62c0*/  STG.E.64 desc[UR10][R48.64], R56 ;  /* 0x0000003830007986 */ /* 0x020fe8000c101b0a */
[----:B----4-:R-:W-:Y:S04]  /*62d0*/  STG.E.128 desc[UR10][R50.64], R24 ;  /* 0x0000001832007986 */ /* 0x010fe8000c101d0a */
[----:B------:R-:W1:Y:S04]  /*62e0*/  LDS.64 R52, [R0+0xc000] ;  /* 0x00c0000000347984 */ /* 0x000e680000000a00 */
[----:B------:R-:W-:Y:S04]  /*62f0*/  STG.E.64 desc[UR10][R48.64+0x800], R58 ;  /* 0x0008003a30007986 */ /* 0x000fe8000c101b0a */
[----:B------:R-:W2:Y:S04]  /*6300*/  LDS.128 R20, [R0+0xc010] ;  /* 0x00c0100000147984 */ /* 0x000ea80000000c00 */
[----:B------:R-:W-:Y:S04]  /*6310*/  STG.E.128 desc[UR10][R50.64+0x1000], R40 ;  /* 0x0010002832007986 */ /* 0x000fe8000c101d0a */
[----:B------:R-:W3:Y:S04]  /*6320*/  LDS.64 R56, [R0+0xe000] ;  /* 0x00e0000000387984 */ /* 0x000ee80000000a00 */
[----:B------:R-:W-:Y:S04]  /*6330*/  STG.E.64 desc[UR10][R68.64+-0x1000], R60 ;  /* 0xfff0003c44007986 */ /* 0x000fe8000c101b0a */
[----:B------:R-:W4:Y:S04]  /*6340*/  LDS.128 R24, [R0+0xe010] ;  /* 0x00e0100000187984 */ /* 0x000f280000000c00 */
[----:B------:R-:W-:Y:S04]  /*6350*/  STG.E.128 desc[UR10][R28.64+-0x2000], R32 ;  /* 0xffe000201c007986 */ /* 0x000fe8000c101d0a */
[----:B------:R-:W5:Y:S04]  /*6360*/  LDS.64 R54, [R0+0x10000] ;  /* 0x0100000000367984 */ /* 0x000f680000000a00 */
[----:B------:R-:W-:Y:S04]  /*6370*/  STG.E.64 desc[UR10][R68.64+-0x800], R62 ;  /* 0xfff8003e44007986 */ /* 0x000fe8000c101b0a */
[----:B------:R-:W5:Y:S04]  /*6380*/  LDS.128 R32, [R0+0x10010] ;  /* 0x0100100000207984 */ /* 0x000f680000000c00 */
[----:B------:R-:W-:Y:S04]  /*6390*/  STG.E.128 desc[UR10][R28.64+-0x1000], R36 ;  /* 0xfff000241c007986 */ /* 0x000fe8000c101d0a */
[----:B------:R-:W5:Y:S04]  /*63a0*/  LDS.64 R66, [R0+0x12000] ;  /* 0x0120000000427984 */ /* 0x000f680000000a00 */
[----:B------:R-:W5:Y:S04]  /*63b0*/  LDS.128 R36, [R0+0x12010] ;  /* 0x0120100000247984 */ /* 0x000f680000000c00 */
[----:B------:R-:W5:Y:S04]  /*63c0*/  LDS.64 R64, [R0+0x14000] ;  /* 0x0140000000407984 */ /* 0x000f680000000a00 */
[----:B------:R-:W5:Y:S04]  /*63d0*/  LDS.128 R40, [R0+0x14010] ;  /* 0x0140100000287984 */ /* 0x000f680000000c00 */
[----:B------:R-:W5:Y:S04]  /*63e0*/  LDS.64 R62, [R0+0x16000] ;  /* 0x01600000003e7984 */ /* 0x000f680000000a00 */
[----:B------:R-:W5:Y:S04]  /*63f0*/  LDS.128 R44, [R0+0x16010] ;  /* 0x01601000002c7984 */ /* 0x000f680000000c00 */
[----:B------:R-:W5:Y:S04]  /*6400*/  LDS.64 R60, [R0+0x18000] ;  /* 0x01800000003c7984 */ /* 0x000f680000000a00 */
[----:B------:R0:W-:Y:S04]  /*6410*/  STG.E.64 desc[UR10][R68.64], R70 ;  /* 0x0000004644007986 */ /* 0x0001e8000c101b0a */
[----:B------:R-:W5:Y:S04]  /*6420*/  LDS.128 R48, [R0+0x18010] ;  /* 0x0180100000307984 */ /* 0x000f680000000c00 */
[----:B------:R-:W-:Y:S04]  /*6430*/  STG.E.128 desc[UR10][R28.64], R16 ;  /* 0x000000101c007986 */ /* 0x000fe8000c101d0a */
[----:B------:R-:W5:Y:S01]  /*6440*/  LDS.64 R58, [R0+0x1a000] ;  /* 0x01a00000003a7984 */ /* 0x000f620000000a00 */
[----:B0-----:R-:W-:-:S03]  /*6450*/  IMAD.WIDE R70, R73, 0x8, R2 ;  /* 0x0000000849467825 */ /* 0x001fc600078e0202 */
[----:B------:R0:W5:Y:S04]  /*6460*/  LDS.128 R16, [R0+0x1a010] ;  /* 0x01a0100000107984 */ /* 0x0001680000000c00 */
[----:B------:R1:W-:Y:S04]  /*6470*/  STG.E.64 desc[UR10][R68.64+0x800], R30 ;  /* 0x0008001e44007986 */ /* 0x0003e8000c101b0a */
[----:B------:R2:W-:Y:S01]  /*6480*/  STG.E.128 desc[UR10][R28.64+0x1000], R8 ;  /* 0x001000081c007986 */ /* 0x0005e2000c101d0a */
[----:B0-----:R-:W-:Y:S02]  /*6490*/  VIADD R0, R0, 0x20000 ;  /* 0x0002000000007836 */ /* 0x001fe40000000000 */
[----:B-1----:R-:W-:-:S02]  /*64a0*/  VIADD R69, R5, 0x800 ;  /* 0x0000080005457836 */ /* 0x002fc40000000000 */
[----:B------:R-:W-:Y:S02]  /*64b0*/  VIADD R5, R5, 0x1000 ;  /* 0x0000100005057836 */ /* 0x000fe40000000000 */
[----:B------:R-:W-:-:S04]  /*64c0*/  IMAD.WIDE R30, R69, 0x8, R2 ;  /* 0x00000008451e7825 */ /* 0x000fc800078e0202 */
[--C-:B------:R-:W-:Y:S01]  /*64d0*/  IMAD.WIDE R68, R69, 0x10, R12.reuse ;  /* 0x0000001045447825 */ /* 0x100fe200078e020c */
[----:B------:R0:W-:Y:S03]  /*64e0*/  STG.E.64 desc[UR10][R30.64+-0x1000], R52 ;  /* 0xfff000341e007986 */ /* 0x0001e6000c101b0a */
[----:B--2---:R-:W-:Y:S01]  /*64f0*/  IMAD.WIDE R8, R73, 0x10, R12 ;  /* 0x0000001049087825 */ /* 0x004fe200078e020c */
[----:B------:R0:W-:Y:S04]  /*6500*/  STG.E.128 desc[UR10][R68.64+-0x2000], R20 ;  /* 0xffe0001444007986 */ /* 0x0001e8000c101d0a */
[----:B---3--:R0:W-:Y:S04]  /*6510*/  STG.E.64 desc[UR10][R30.64+-0x800], R56 ;  /* 0xfff800381e007986 */ /* 0x0081e8000c101b0a */
[----:B----4-:R0:W-:Y:S04]  /*6520*/  STG.E.128 desc[UR10][R68.64+-0x1000], R24 ;  /* 0xfff0001844007986 */ /* 0x0101e8000c101d0a */
[----:B-----5:R0:W-:Y:S04]  /*6530*/  STG.E.64 desc[UR10][R30.64], R54 ;  /* 0x000000361e007986 */ /* 0x0201e8000c101b0a */
[----:B------:R0:W-:Y:S04]  /*6540*/  STG.E.128 desc[UR10][R68.64], R32 ;  /* 0x0000002044007986 */ /* 0x0001e8000c101d0a */
[----:B------:R0:W-:Y:S04]  /*6550*/  STG.E.64 desc[UR10][R30.64+0x800], R66 ;  /* 0x000800421e007986 */ /* 0x0001e8000c101b0a */
        /* <DEDUP_REMOVED lines=8> */
[----:B------:R0:W-:Y:S01]  /*65e0*/  STG.E.128 desc[UR10][R8.64+0x1000], R16 ;  /* 0x0010001008007986 */ /* 0x0001e2000c101d0a */
[----:B------:R-:W-:Y:S05]  /*65f0*/  @!P1 BRA `(.L_x_1592) ;  /* 0xfffffff800c09947 */ /* 0x000fea000383ffff */
.L_x_1591:
[----:B------:R-:W-:Y:S05]  /*6600*/  BSYNC.RECONVERGENT B0 ;  /* 0x0000000000007941 */ /* 0x000fea0003800200 */
.L_x_1590:
[----:B------:R-:W-:Y:S01]  /*6610*/  IMAD.IADD R6, R7, 0x1, -R4 ;  /* 0x0000000107067824 */ /* 0x000fe200078e0a04 */
[----:B------:R-:W-:Y:S04]  /*6620*/  BSSY.RECONVERGENT B0, `(.L_x_1593) ;  /* 0x000002c000007945 */ /* 0x000fe80003800200 */
[----:B------:R-:W-:-:S13]  /*6630*/  ISETP.GT.AND P1, PT, R6, 0x400, PT ;  /* 0x000004000600780c */ /* 0x000fda0003f24270 */
[----:B------:R-:W-:Y:S05]  /*6640*/  @!P1 BRA `(.L_x_1594) ;  /* 0x0000000000a49947 */ /* 0x000fea0003800000 */
[----:B0-----:R-:W0:Y:S01]  /*6650*/  LDS.64 R46, [R0+-0x4000] ;  /* 0xffc00000002e7984 */ /* 0x001e220000000a00 */
[C---:B------:R-:W-:Y:S01]  /*6660*/  IMAD.WIDE R14, R5.reuse, 0x8, R2 ;  /* 0x00000008050e7825 */ /* 0x040fe200078e0202 */
[----:B------:R-:W-:Y:S02]  /*6670*/  PLOP3.LUT P0, PT, PT, PT, PT, 0x8, 0x80 ;  /* 0x000000000080781c */ /* 0x000fe40003f0e170 */
[----:B------:R-:W1:Y:S01]  /*6680*/  LDS.128 R16, [R0+-0x3ff0] ;  /* 0xffc0100000107984 */ /* 0x000e620000000c00 */
[----:B------:R-:W-:-:S03]  /*6690*/  IMAD.WIDE R44, R5, 0x10, R12 ;  /* 0x00000010052c7825 */ /* 0x000fc600078e020c */
[----:B------:R-:W2:Y:S01]  /*66a0*/  LDS.64 R48, [R0+-0x2000] ;  /* 0xffe0000000307984 */ /* 0x000ea20000000a00 */
[----:B------:R-:W-:Y:S02]  /*66b0*/  VIADD R57, R5, 0x400 ;  /* 0x0000040005397836 */ /* 0x000fe40000000000 */
[----:B------:R-:W-:Y:S01]  /*66c0*/  VIADD R4, R4, 0x800 ;  /* 0x0000080004047836 */ /* 0x000fe20000000000 */
[----:B------:R-:W3:Y:S01]  /*66d0*/  LDS.128 R8, [R0+-0x1ff0] ;  /* 0xffe0100000087984 */ /* 0x000ee20000000c00 */
[----:B------:R-:W-:-:S03]  /*66e0*/  IMAD.WIDE R54, R57, 0x8, R2 ;  /* 0x0000000839367825 */ /* 0x000fc600078e0202 */
[----:B------:R-:W5:Y:S01]  /*66f0*/  LDS.64 R50, [R0] ;  /* 0x0000000000327984 */ /* 0x000f620000000a00 */
[----:B------:R-:W-:-:S03]  /*6700*/  IMAD.WIDE R56, R57, 0x10, R12 ;  /* 0x0000001039387825 */ /* 0x000fc600078e020c */
[----:B------:R-:W5:Y:S01]  /*6710*/  LDS.128 R20, [R0+0x10] ;  /* 0x0000100000147984 */ /* 0x000f620000000c00 */
[----:B------:R-:W-:-:S03]  /*6720*/  VIADD R5, R5, 0x800 ;  /* 0x0000080005057836 */ /* 0x000fc60000000000 */
[----:B------:R-:W5:Y:S04]  /*6730*/  LDS.64 R52, [R0+0x2000] ;  /* 0x0020000000347984 */ /* 0x000f680000000a00 */
[----:B----4-:R-:W4:Y:S04]  /*6740*/  LDS.128 R24, [R0+0x2010] ;  /* 0x0020100000187984 */ /* 0x010f280000000c00 */
[----:B------:R-:W4:Y:S04]  /*6750*/  LDS.64 R58, [R0+0x4000] ;  /* 0x00400000003a7984 */ /* 0x000f280000000a00 */
[----:B------:R-:W4:Y:S04]  /*6760*/  LDS.128 R28, [R0+0x4010] ;  /* 0x00401000001c7984 */ /* 0x000f280000000c00 */
[----:B------:R-:W4:Y:S04]  /*6770*/  LDS.64 R60, [R0+0x6000] ;  /* 0x00600000003c7984 */ /* 0x000f280000000a00 */
[----:B------:R-:W4:Y:S04]  /*6780*/  LDS.128 R32, [R0+0x6010] ;  /* 0x0060100000207984 */ /* 0x000f280000000c00 */
[----:B------:R-:W4:Y:S04]  /*6790*/  LDS.64 R62, [R0+0x8000] ;  /* 0x00800000003e7984 */ /* 0x000f280000000a00 */
[----:B------:R-:W4:Y:S04]  /*67a0*/  LDS.128 R36, [R0+0x8010] ;  /* 0x0080100000247984 */ /* 0x000f280000000c00 */
[----:B------:R-:W4:Y:S04]  /*67b0*/  LDS.64 R64, [R0+0xa000] ;  /* 0x00a0000000407984 */ /* 0x000f280000000a00 */
[----:B------:R2:W4:Y:S04]  /*67c0*/  LDS.128 R40, [R0+0xa010] ;  /* 0x00a0100000287984 */ /* 0x0005280000000c00 */
[----:B0-----:R0:W-:Y:S04]  /*67d0*/  STG.E.64 desc[UR10][R14.64+-0x1000], R46 ;  /* 0xfff0002e0e007986 */ /* 0x0011e8000c101b0a */
[----:B-1----:R0:W-:Y:S01]  /*67e0*/  STG.E.128 desc[UR10][R44.64+-0x2000], R16 ;  /* 0xffe000102c007986 */ /* 0x0021e2000c101d0a */
[----:B--2---:R-:W-:-:S03]  /*67f0*/  VIADD R0, R0, 0x10000 ;  /* 0x0001000000007836 */ /* 0x004fc60000000000 */
[----:B------:R0:W-:Y:S04]  /*6800*/  STG.E.64 desc[UR10][R14.64+-0x800], R48 ;  /* 0xfff800300e007986 */ /* 0x0001e8000c101b0a */
[----:B---3--:R0:W-:Y:S04]  /*6810*/  STG.E.128 desc[UR10][R44.64+-0x1000], R8 ;  /* 0xfff000082c007986 */ /* 0x0081e8000c101d0a */
[----:B-----5:R0:W-:Y:S04]  /*6820*/  STG.E.64 desc[UR10][R14.64], R50 ;  /* 0x000000320e007986 */ /* 0x0201e8000c101b0a */
[----:B------:R0:W-:Y:S04]  /*6830*/  STG.E.128 desc[UR10][R44.64], R20 ;  /* 0x000000142c007986 */ /* 0x0001e8000c101d0a */
[----:B------:R0:W-:Y:S04]  /*6840*/  STG.E.64 desc[UR10][R14.64+0x800], R52 ;  /* 0x000800340e007986 */ /* 0x0001e8000c101b0a */
[----:B----4-:R0:W-:Y:S04]  /*6850*/  STG.E.128 desc[UR10][R44.64+0x1000], R24 ;  /* 0x001000182c007986 */ /* 0x0101e8000c101d0a */
[----:B------:R0:W-:Y:S04]  /*6860*/  STG.E.64 desc[UR10][R54.64+-0x1000], R58 ;  /* 0xfff0003a36007986 */ /* 0x0001e8000c101b0a */
[----:B------:R0:W-:Y:S04]  /*6870*/  STG.E.128 desc[UR10][R56.64+-0x2000], R28 ;  /* 0xffe0001c38007986 */ /* 0x0001e8000c101d0a */
[----:B------:R0:W-:Y:S04]  /*6880*/  STG.E.64 desc[UR10][R54.64+-0x800], R60 ;  /* 0xfff8003c36007986 */ /* 0x0001e8000c101b0a */
[----:B------:R0:W-:Y:S04]  /*6890*/  STG.E.128 desc[UR10][R56.64+-0x1000], R32 ;  /* 0xfff0002038007986 */ /* 0x0001e8000c101d0a */
[----:B------:R0:W-:Y:S04]  /*68a0*/  STG.E.64 desc[UR10][R54.64], R62 ;  /* 0x0000003e36007986 */ /* 0x0001e8000c101b0a */
[----:B------:R0:W-:Y:S04]  /*68b0*/  STG.E.128 desc[UR10][R56.64], R36 ;  /* 0x0000002438007986 */ /* 0x0001e8000c101d0a */
[----:B------:R0:W-:Y:S04]  /*68c0*/  STG.E.64 desc[UR10][R54.64+0x800], R64 ;  /* 0x0008004036007986 */ /* 0x0001e8000c101b0a */
[----:B------:R0:W-:Y:S02]  /*68d0*/  STG.E.128 desc[UR10][R56.64+0x1000], R40 ;  /* 0x0010002838007986 */ /* 0x0001e4000c101d0a */
.L_x_1594:
[----:B------:R-:W-:Y:S05]  /*68e0*/  BSYNC.RECONVERGENT B0 ;  /* 0x0000000000007941 */ /* 0x000fea0003800200 */
.L_x_1593:
[----:B------:R-:W-:-:S13]  /*68f0*/  ISETP.LT.OR P0, PT, R4, R7, P0 ;  /* 0x000000070400720c */ /* 0x000fda0000701670 */
[----:B------:R-:W-:Y:S05]  /*6900*/  @!P0 EXIT ;  /* 0x000000000000894d */ /* 0x000fea0003800000 */
[----:B------:R-:W1:Y:S01]  /*6910*/  LDS.64 R6, [R0+-0x4000] ;  /* 0xffc0000000067984 */ /* 0x000e620000000a00 */
[----:B------:R-:W-:-:S03]  /*6920*/  IMAD.WIDE R2, R5, 0x8, R2 ;  /* 0x0000000805027825 */ /* 0x000fc600078e0202 */
[----:B0-----:R-:W0:Y:S01]  /*6930*/  LDS.128 R8, [R0+-0x3ff0] ;  /* 0xffc0100000087984 */ /* 0x001e220000000c00 */
[----:B------:R-:W-:-:S03]  /*6940*/  IMAD.WIDE R12, R5, 0x10, R12 ;  /* 0x00000010050c7825 */ /* 0x000fc600078e020c */
[----:B------:R-:W2:Y:S04]  /*6950*/  LDS.64 R14, [R0+-0x2000] ;  /* 0xffe00000000e7984 */ /* 0x000ea80000000a00 */
[----:B------:R-:W3:Y:S04]  /*6960*/  LDS.128 R16, [R0+-0x1ff0] ;  /* 0xffe0100000107984 */ /* 0x000ee80000000c00 */
[----:B------:R-:W5:Y:S04]  /*6970*/  LDS.64 R20, [R0] ;  /* 0x0000000000147984 */ /* 0x000f680000000a00 */
[----:B----4-:R-:W4:Y:S04]  /*6980*/  LDS.128 R24, [R0+0x10] ;  /* 0x0000100000187984 */ /* 0x010f280000000c00 */
[----:B------:R-:W4:Y:S04]  /*6990*/  LDS.64 R22, [R0+0x2000] ;  /* 0x0020000000167984 */ /* 0x000f280000000a00 */
[----:B------:R-:W4:Y:S04]  /*69a0*/  LDS.128 R28, [R0+0x2010] ;  /* 0x00201000001c7984 */ /* 0x000f280000000c00 */
[----:B-1----:R-:W-:Y:S04]  /*69b0*/  STG.E.64 desc[UR10][R2.64+-0x1000], R6 ;  /* 0xfff0000602007986 */ /* 0x002fe8000c101b0a */
[----:B0-----:R-:W-:Y:S04]  /*69c0*/  STG.E.128 desc[UR10][R12.64+-0x2000], R8 ;  /* 0xffe000080c007986 */ /* 0x001fe8000c101d0a */
[----:B--2---:R-:W-:Y:S04]  /*69d0*/  STG.E.64 desc[UR10][R2.64+-0x800], R14 ;  /* 0xfff8000e02007986 */ /* 0x004fe8000c101b0a */
[----:B---3--:R-:W-:Y:S04]  /*69e0*/  STG.E.128 desc[UR10][R12.64+-0x1000], R16 ;  /* 0xfff000100c007986 */ /* 0x008fe8000c101d0a */
[----:B-----5:R-:W-:Y:S04]  /*69f0*/  STG.E.64 desc[UR10][R2.64], R20 ;  /* 0x0000001402007986 */ /* 0x020fe8000c101b0a */
[----:B----4-:R-:W-:Y:S04]  /*6a00*/  STG.E.128 desc[UR10][R12.64], R24 ;  /* 0x000000180c007986 */ /* 0x010fe8000c101d0a */
[----:B------:R-:W-:Y:S04]  /*6a10*/  STG.E.64 desc[UR10][R2.64+0x800], R22 ;  /* 0x0008001602007986 */ /* 0x000fe8000c101b0a */
[----:B------:R-:W-:Y:S01]  /*6a20*/  STG.E.128 desc[UR10][R12.64+0x1000], R28 ;  /* 0x0010001c0c007986 */ /* 0x000fe2000c101d0a */
[----:B------:R-:W-:Y:S05]  /*6a30*/  EXIT ;  /* 0x000000000000794d */ /* 0x000fea0003800000 */
.L_x_1586:
[----:B------:R-:W0:Y:S01]  /*6a40*/  LDC.64 R2, c[0x0][0x390] ;  /* 0x0000e400ff027b82 */ /* 0x000e220000000a00 */
[----:B------:R-:W-:Y:S02]  /*6a50*/  ISETP.NE.U32.AND P0, PT, R36, R38, PT ;  /* 0x000000262400720c */ /* 0x000fe40003f05070 */
[----:B------:R-:W-:Y:S02]  /*6a60*/  ISETP.NE.U32.AND P1, PT, R38, R40, PT ;  /* 0x000000282600720c */ /* 0x000fe40003f25070 */
[----:B------:R-:W-:Y:S02]  /*6a70*/  ISETP.NE.AND.EX P0, PT, R37, R39, PT, P0 ;  /* 0x000000272500720c */ /* 0x000fe40003f05300 */
[----:B------:R-:W-:Y:S01]  /*6a80*/  ISETP.NE.AND.EX P1, PT, R39, R41, PT, P1 ;  /* 0x000000292700720c */ /* 0x000fe20003f25310 */
[----:B------:R-:W1:Y:S01]  /*6a90*/  LDC.64 R4, c[0x0][0x398] ;  /* 0x0000e600ff047b82 */ /* 0x000e620000000a00 */
[----:B------:R-:W-:-:S04]  /*6aa0*/  ISETP.NE.U32.AND P2, PT, R40, R42, PT ;  /* 0x0000002a2800720c */ /* 0x000fc80003f45070 */
[----:B------:R-:W-:-:S03]  /*6ab0*/  ISETP.NE.AND.EX P2, PT, R41, R43, PT, P2 ;  /* 0x0000002b2900720c */ /* 0x000fc60003f45320 */
        /* <DEDUP_REMOVED lines=18> */
.L_x_1475:
[----:B------:R-:W-:-:S13]  /*6be0*/  ISETP.GE.AND P0, PT, R0, 0x1, PT ;  /* 0x000000010000780c */ /* 0x000fda0003f06270 */
[----:B------:R-:W-:Y:S05]  /*6bf0*/  @!P0 EXIT ;  /* 0x000000000000894d */ /* 0x000fea0003800000 */
[----:B------:R-:W-:-:S13]  /*6c00*/  ISETP.NE.AND P0, PT, R2, RZ, PT ;  /* 0x000000ff0200720c */ /* 0x000fda0003f05270 */
[----:B------:R-:W-:Y:S05]  /*6c10*/  @P0 BRA `(.L_x_1595) ;  /* 0x00000024006c0947 */ /* 0x000fea0003800000 */
[----:B------:R-:W0:Y:S08]  /*6c20*/  LDC.64 R2, c[0x0][0x380] ;  /* 0x0000e000ff027b82 */ /* 0x000e300000000a00 */
[----:B------:R-:W1:Y:S01]  /*6c30*/  LDC.64 R18, c[0x0][0x388] ;  /* 0x0000e200ff127b82 */ /* 0x000e620000000a00 */
[----:B0-----:R-:W-:-:S05]  /*6c40*/  IMAD.WIDE.U32 R20, R33, 0x8, R2 ;  /* 0x0000000821147825 */ /* 0x001fca00078e0002 */
[----:B------:R0:W2:Y:S01]  /*6c50*/  LDG.E.64.CONSTANT R6, desc[UR10][R20.64] ;  /* 0x0000000a14067981 */ /* 0x0000a2000c1e9b00 */
[----:B-1----:R-:W-:-:S05]  /*6c60*/  IMAD.WIDE.U32 R18, R33, 0x10, R18 ;  /* 0x0000001021127825 */ /* 0x002fca00078e0012 */
[----:B------:R1:W3:Y:S01]  /*6c70*/  LDG.E.128.CONSTANT R12, desc[UR10][R18.64] ;  /* 0x0000000a120c7981 */ /* 0x0002e2000c1e9d00 */
[----:B------:R-:W4:Y:S02]  /*6c80*/  S2R R2, SR_TID.X ;  /* 0x0000000000027919 */ /* 0x000f240000002100 */
[C---:B----4-:R-:W-:Y:S02]  /*6c90*/  LOP3.LUT R3, R2.reuse, 0x1f, RZ, 0xc0, !PT ;  /* 0x0000001f02037812 */ /* 0x050fe400078ec0ff */
        /* <DEDUP_REMOVED lines=8> */
[----:B------:R-:W-:-:S06]  /*6d20*/  IMAD.X R11, RZ, RZ, R21, P3 ;  /* 0x000000ffff0b7224 */ /* 0x000fcc00018e0615 */
[C---:B------:R-:W-:Y:S01]  /*6d30*/  @!P0 IMAD.WIDE.U32 R8, R3.reuse, 0x8, R20 ;  /* 0x0000000803088825 */ /* 0x040fe200078e0014 */
[----:B0-----:R-:W-:-:S05]  /*6d40*/  LEA R20, P3, R3, R18, 0x4 ;  /* 0x0000001203147211 */ /* 0x001fca00078620ff */
[--C-:B------:R-:W-:Y:S02]  /*6d50*/  IMAD.X R21, RZ, RZ, R19.reuse, P3 ;  /* 0x000000ffff157224 */ /* 0x100fe400018e0613 */
[----:B-1----:R-:W-:Y:S01]  /*6d60*/  @!P0 IMAD.WIDE.U32 R18, R3, 0x10, R18 ;  /* 0x0000001003128825 */ /* 0x002fe200078e0012 */
[----:B--2---:R-:W-:-:S03]  /*6d70*/  MOV R5, R7 ;  /* 0x0000000700057202 */ /* 0x004fc60000000f00 */
[----:B------:R-:W-:Y:S02]  /*6d80*/  IMAD.MOV.U32 R4, RZ, RZ, R6 ;  /* 0x000000ffff047224 */ /* 0x000fe400078e0006 */
[----:B------:R0:W2:Y:S02]  /*6d90*/  @!P0 LDG.E.64.CONSTANT R6, desc[UR10][R8.64] ;  /* 0x0000000a08068981 */ /* 0x0000a4000c1e9b00 */
[----:B------:R-:W-:Y:S02]  /*6da0*/  IMAD.MOV.U32 R22, RZ, RZ, R4 ;  /* 0x000000ffff167224 */ /* 0x000fe400078e0004 */
[----:B------:R-:W-:Y:S02]  /*6db0*/  IMAD.MOV.U32 R23, RZ, RZ, R5 ;  /* 0x000000ffff177224 */ /* 0x000fe400078e0005 */
[----:B------:R-:W4:Y:S04]  /*6dc0*/  @!P2 LDG.E.64.CONSTANT R4, desc[UR10][R10.64+0x200] ;  /* 0x0002000a0a04a981 */ /* 0x000f28000c1e9b00 */
[----:B------:R1:W5:Y:S01]  /*6dd0*/  @!P1 LDG.E.64.CONSTANT R22, desc[UR10][R10.64+0x100] ;  /* 0x0001000a0a169981 */ /* 0x000362000c1e9b00 */
[----:B---3--:R-:W-:-:S02]  /*6de0*/  IMAD.MOV.U32 R32, RZ, RZ, R12 ;  /* 0x000000ffff207224 */ /* 0x008fc400078e000c */
[----:B------:R-:W-:Y:S02]  /*6df0*/  IMAD.MOV.U32 R33, RZ, RZ, R13 ;  /* 0x000000ffff217224 */ /* 0x000fe400078e000d */
[----:B------:R-:W-:Y:S02]  /*6e00*/  IMAD.MOV.U32 R34, RZ, RZ, R14 ;  /* 0x000000ffff227224 */ /* 0x000fe400078e000e */
[----:B------:R-:W-:Y:S02]  /*6e10*/  IMAD.MOV.U32 R35, RZ, RZ, R15 ;  /* 0x000000ffff237224 */ /* 0x000fe400078e000f */
[----:B------:R-:W-:Y:S01]  /*6e20*/  IMAD.MOV.U32 R28, RZ, RZ, R32 ;  /* 0x000000ffff1c7224 */ /* 0x000fe200078e0020 */
[----:B------:R-:W3:Y:S01]  /*6e30*/  @!P0 LDG.E.128.CONSTANT R12, desc[UR10][R18.64] ;  /* 0x0000000a120c8981 */ /* 0x000ee2000c1e9d00 */
[----:B------:R-:W-:Y:S02]  /*6e40*/  IMAD.MOV.U32 R29, RZ, RZ, R33 ;  /* 0x000000ffff1d7224 */ /* 0x000fe400078e0021 */
[----:B------:R-:W-:-:S02]  /*6e50*/  IMAD.MOV.U32 R30, RZ, RZ, R34 ;  /* 0x000000ffff1e7224 */ /* 0x000fc400078e0022 */
        /* <DEDUP_REMOVED lines=10> */
[C-C-:B------:R-:W-:Y:S02]  /*6f00*/  IMAD R36, R3.reuse, 0x10, R9.reuse ;  /* 0x0000001003247824 */ /* 0x140fe400078e0209 */
[----:B------:R-:W-:Y:S02]  /*6f10*/  IMAD R11, R3, 0x2, R8 ;  /* 0x00000002030b7824 */ /* 0x000fe400078e0208 */
[----:B------:R-:W-:Y:S02]  /*6f20*/  IMAD R37, R8, 0x8, R9 ;  /* 0x0000000808257824 */ /* 0x000fe400078e0209 */
[----:B------:R-:W-:Y:S01]  /*6f30*/  IMAD R38, R11, 0x8, R36 ;  /* 0x000000080b267824 */ /* 0x000fe200078e0224 */
[C---:B------:R-:W-:Y:S02]  /*6f40*/  LEA R39, R2.reuse, UR4, 0x3 ;  /* 0x0000000402277c11 */ /* 0x040fe4000f8e18ff */
[----:B------:R-:W-:Y:S01]  /*6f50*/  ISETP.NE.AND P3, PT, R2, RZ, PT ;  /* 0x000000ff0200720c */ /* 0x000fe20003f65270 */
        /* <DEDUP_REMOVED lines=8> */
[----:B---3--:R1:W-:Y:S04]  /*6fe0*/  STS.128 [R37+0x200], R28 ;  /* 0x0002001c25007388 */ /* 0x0083e80000000c00 */
[----:B------:R-:W-:Y:S04]  /*6ff0*/  STS.128 [R37], R12 ;  /* 0x0000000c25007388 */ /* 0x000fe80000000c00 */
        /* <DEDUP_REMOVED lines=8> */
[----:B------:R-:W-:Y:S01]  /*7080*/  IMAD R23, R2, 0x3, RZ ;  /* 0x0000000302177824 */ /* 0x000fe200078e02ff */
[----:B------:R-:W-:-:S03]  /*7090*/  ISETP.NE.U32.AND P0, PT, R20, R18, PT ;  /* 0x000000121400720c */ /* 0x000fc60003f05070 */
[----:B-1----:R-:W-:Y:S01]  /*70a0*/  VIADD R29, R23, 0x1 ;  /* 0x00000001171d7836 */ /* 0x002fe20000000000 */
[----:B--2---:R-:W-:Y:S01]  /*70b0*/  DADD R12, R4, R8 ;  /* 0x00000000040c7229 */ /* 0x004fe20000000008 */
[----:B------:R-:W-:Y:S01]  /*70c0*/  ISETP.NE.AND.EX P0, PT, R21, R19, PT, P0 ;  /* 0x000000131500720c */ /* 0x000fe20003f05300 */
[----:B------:R-:W-:Y:S01]  /*70d0*/  DADD R14, R6, R10 ;  /* 0x00000000060e7229 */ /* 0x000fe2000000000a */
[----:B------:R-:W0:Y:S02]  /*70e0*/  @P3 LDS.64 R16, [R39+0x9a8] ;  /* 0x0009a80027103984 */ /* 0x000e240000000a00 */
[----:B------:R-:W-:-:S05]  /*70f0*/  ISETP.EQ.OR P0, PT, R29, R0, P0 ;  /* 0x000000001d00720c */ /* 0x000fca0000702670 */
[----:B------:R-:W-:Y:S02]  /*7100*/  FSEL R12, R4, R12, P0 ;  /* 0x0000000c040c7208 */ /* 0x000fe40000000000 */
[----:B------:R-:W-:Y:S02]  /*7110*/  FSEL R13, R5, R13, P0 ;  /* 0x0000000d050d7208 */ /* 0x000fe40000000000 */
[----:B------:R-:W-:Y:S02]  /*7120*/  FSEL R14, R6, R14, P0 ;  /* 0x0000000e060e7208 */ /* 0x000fe40000000000 */
[----:B------:R-:W-:Y:S02]  /*7130*/  FSEL R15, R7, R15, P0 ;  /* 0x0000000f070f7208 */ /* 0x000fe40000000000 */
[----:B------:R-:W-:Y:S01]  /*7140*/  ISETP.NE.U32.AND P1, PT, R18, R48, PT ;  /* 0x000000301200720c */ /* 0x000fe20003f25070 */
[----:B---3--:R-:W-:Y:S01]  /*7150*/  DADD R12, R24, R12 ;  /* 0x00000000180c7229 */ /* 0x008fe2000000000c */
[----:B------:R-:W-:-:S02]  /*7160*/  VIADD R29, R23, 0x2 ;  /* 0x00000002171d7836 */ /* 0x000fc40000000000 */
[----:B------:R-:W-:Y:S01]  /*7170*/  DADD R14, R26, R14 ;  /* 0x000000001a0e7229 */ /* 0x000fe2000000000e */
[----:B------:R-:W-:-:S04]  /*7180*/  ISETP.NE.AND.EX P1, PT, R19, R49, PT, P1 ;  /* 0x000000311300720c */ /* 0x000fc80003f25310 */
[----:B------:R-:W-:-:S04]  /*7190*/  ISETP.EQ.OR P1, PT, R29, R0, P1 ;  /* 0x000000001d00720c */ /* 0x000fc80000f22670 */
[----:B------:R-:W-:Y:S02]  /*71a0*/  FSEL R42, R24, R12, P1 ;  /* 0x0000000c182a7208 */ /* 0x000fe40000800000 */
[----:B------:R-:W-:Y:S02]  /*71b0*/  FSEL R43, R25, R13, P1 ;  /* 0x0000000d192b7208 */ /* 0x000fe40000800000 */
[----:B------:R-:W-:Y:S02]  /*71c0*/  FSEL R44, R26, R14, P1 ;  /* 0x0000000e1a2c7208 */ /* 0x000fe40000800000 */
[----:B------:R-:W-:Y:S01]  /*71d0*/  FSEL R45, R27, R15, P1 ;  /* 0x0000000f1b2d7208 */ /* 0x000fe20000800000 */
[----:B------:R-:W-:Y:S01]  /*71e0*/  SHFL.UP PT, R12, R42, 0x1, RZ ;  /* 0x042000002a0c7989 */ /* 0x000fe200000e00ff */
[----:B------:R-:W-:-:S03]  /*71f0*/  ISETP.NE.AND P4, PT, R23, R0, PT ;  /* 0x000000001700720c */ /* 0x000fc60003f85270 */
[----:B------:R-:W1:Y:S01]  /*7200*/  SHFL.UP PT, R13, R43, 0x1, RZ ;  /* 0x042000002b0d7989 */ /* 0x000e6200000e00ff */
[----:B0-----:R-:W-:-:S03]  /*7210*/  @P3 ISETP.NE.U32.AND P2, PT, R16, R20, PT ;  /* 0x000000141000320c */ /* 0x001fc60003f45070 */
[----:B------:R-:W-:Y:S01]  /*7220*/  SHFL.UP PT, R14, R44, 0x1, RZ ;  /* 0x042000002c0e7989 */ /* 0x000fe200000e00ff */
[----:B------:R-:W-:-:S03]  /*7230*/  @P3 ISETP.NE.AND.EX P2, PT, R17, R21, PT, P2 ;  /* 0x000000151100320c */ /* 0x000fc60003f45320 */
[----:B------:R-:W0:Y:S01]  /*7240*/  SHFL.UP PT, R15, R45, 0x1, RZ ;  /* 0x042000002d0f7989 */ /* 0x000e2200000e00ff */
[----:B------:R-:W-:Y:S01]  /*7250*/  IMAD.MOV.U32 R23, RZ, RZ, 0x1 ;  /* 0x00000001ff177424 */ /* 0x000fe200078e00ff */
[----:B------:R-:W-:Y:S02]  /*7260*/  SEL R22, RZ, 0x1, P4 ;  /* 0x00000001ff167807 */ /* 0x000fe40002000000 */
[----:B------:R-:W-:-:S04]  /*7270*/  @P3 SEL R23, RZ, 0x1, !P2 ;  /* 0x00000001ff173807 */ /* 0x000fc80005000000 */
[----:B------:R-:W-:Y:S02]  /*7280*/  @P3 SEL R22, R22, R23, !P4 ;  /* 0x0000001716163207 */ /* 0x000fe40006000000 */
[----:B------:R-:W-:-:S05]  /*7290*/  SEL R23, RZ, 0x1, !P0 ;  /* 0x00000001ff177807 */ /* 0x000fca0004000000 */
[----:B------:R-:W-:Y:S01]  /*72a0*/  IMAD.IADD R24, R22, 0x1, R23 ;  /* 0x0000000116187824 */ /* 0x000fe200078e0217 */
[----:B------:R-:W-:-:S04]  /*72b0*/  ISETP.GE.AND P4, PT, R3, 0x1, PT ;  /* 0x000000010300780c */ /* 0x000fc80003f86270 */
[----:B------:R-:W-:Y:S01]  /*72c0*/  IADD3 R25, PT, PT, R24, 0x1, RZ ;  /* 0x0000000118197810 */ /* 0x000fe20007ffe0ff */
[----:B------:R-:W-:Y:S01]  /*72d0*/  @!P1 IMAD.MOV R25, RZ, RZ, R24 ;  /* 0x000000ffff199224 */ /* 0x000fe200078e0218 */
[----:B-1----:R-:W-:Y:S02]  /*72e0*/  DADD R12, R12, R42 ;  /* 0x000000000c0c7229 */ /* 0x002fe4000000002a */
[----:B0-----:R-:W-:Y:S02]  /*72f0*/  DADD R14, R14, R44 ;  /* 0x000000000e0e7229 */ /* 0x001fe4000000002c */
[----:B------:R-:W0:Y:S01]  /*7300*/  SHFL.UP PT, R24, R25, 0x1, RZ ;  /* 0x0420000019187989 */ /* 0x000e2200000e00ff */
[----:B------:R-:W-:-:S05]  /*7310*/  ISETP.NE.AND P2, PT, R25, RZ, PT ;  /* 0x000000ff1900720c */ /* 0x000fca0003f45270 */
[----:B------:R-:W-:Y:S02]  /*7320*/  @P4 FSEL R42, R12, R42, !P2 ;  /* 0x0000002a0c2a4208 */ /* 0x000fe40005000000 */
[----:B------:R-:W-:Y:S02]  /*7330*/  @P4 FSEL R43, R13, R43, !P2 ;  /* 0x0000002b0d2b4208 */ /* 0x000fe40005000000 */
[----:B------:R-:W-:Y:S02]  /*7340*/  @P4 FSEL R44, R14, R44, !P2 ;  /* 0x0000002c0e2c4208 */ /* 0x000fe40005000000 */
[----:B------:R-:W-:Y:S01]  /*7350*/  @P4 FSEL R45, R15, R45, !P2 ;  /* 0x0000002d0f2d4208 */ /* 0x000fe20005000000 */
[----:B------:R-:W-:Y:S04]  /*7360*/  SHFL.UP PT, R12, R42, 0x2, RZ ;  /* 0x044000002a0c7989 */ /* 0x000fe800000e00ff */
[----:B------:R-:W1:Y:S04]  /*7370*/  SHFL.UP PT, R13, R43, 0x2, RZ ;  /* 0x044000002b0d7989 */ /* 0x000e6800000e00ff */
[----:B------:R-:W-:Y:S04]  /*7380*/  SHFL.UP PT, R14, R44, 0x2, RZ ;  /* 0x044000002c0e7989 */ /* 0x000fe800000e00ff */
[----:B------:R-:W2:Y:S01]  /*7390*/  SHFL.UP PT, R15, R45, 0x2, RZ ;  /* 0x044000002d0f7989 */ /* 0x000ea200000e00ff */
[----:B0-----:R-:W-:-:S05]  /*73a0*/  SEL R24, R24, RZ, P4 ;  /* 0x000000ff18187207 */ /* 0x001fca0002000000 */
[----:B------:R-:W-:Y:S01]  /*73b0*/  IMAD.IADD R24, R24, 0x1, R25 ;  /* 0x0000000118187824 */ /* 0x000fe200078e0219 */
[----:B------:R-:W-:-:S04]  /*73c0*/  ISETP.GE.AND P4, PT, R3, 0x2, PT ;  /* 0x000000020300780c */ /* 0x000fc80003f86270 */
[----:B------:R-:W0:Y:S01]  /*73d0*/  SHFL.UP PT, R25, R24, 0x2, RZ ;  /* 0x0440000018197989 */ /* 0x000e2200000e00ff */
[----:B-1----:R-:W-:Y:S01]  /*73e0*/  DADD R12, R12, R42 ;  /* 0x000000000c0c7229 */ /* 0x002fe2000000002a */
[----:B------:R-:W-:Y:S01]  /*73f0*/  ISETP.NE.AND P2, PT, R24, RZ, PT ;  /* 0x000000ff1800720c */ /* 0x000fe20003f45270 */
[----:B--2---:R-:W-:-:S08]  /*7400*/  DADD R14, R14, R44 ;  /* 0x000000000e0e7229 */ /* 0x004fd0000000002c */
        /* <DEDUP_REMOVED lines=9> */
[----:B------:R-:W-:-:S05]  /*74a0*/  IMAD.IADD R25, R24, 0x1, R25 ;  /* 0x0000000118197824 */ /* 0x000fca00078e0219 */
[----:B------:R-:W0:Y:S01]  /*74b0*/  SHFL.UP PT, R24, R25, 0x4, RZ ;  /* 0x0480000019187989 */ /* 0x000e2200000e00ff */
[----:B------:R-:W-:Y:S01]  /*74c0*/  ISETP.GE.AND P4, PT, R3, 0x4, PT ;  /* 0x000000040300780c */ /* 0x000fe20003f86270 */
[----:B-1----:R-:W-:Y:S01]  /*74d0*/  DADD R12, R12, R42 ;  /* 0x000000000c0c7229 */ /* 0x002fe2000000002a */
[----:B------:R-:W-:Y:S01]  /*74e0*/  ISETP.NE.AND P2, PT, R25, RZ, PT ;  /* 0x000000ff1900720c */ /* 0x000fe20003f45270 */
[----:B--2---:R-:W-:-:S10]  /*74f0*/  DADD R14, R14, R44 ;  /* 0x000000000e0e7229 */ /* 0x004fd4000000002c */
[----:B------:R-:W-:Y:S02]  /*7500*/  @P4 FSEL R42, R12, R42, !P2 ;  /* 0x0000002a0c2a4208 */ /* 0x000fe40005000000 */
[----:B------:R-:W-:Y:S02]  /*7510*/  @P4 FSEL R43, R13, R43, !P2 ;  /* 0x0000002b0d2b4208 */ /* 0x000fe40005000000 */
[----:B------:R-:W-:Y:S02]  /*7520*/  @P4 FSEL R44, R14, R44, !P2 ;  /* 0x0000002c0e2c4208 */ /* 0x000fe40005000000 */
[----:B------:R-:W-:Y:S01]  /*7530*/  @P4 FSEL R45, R15, R45, !P2 ;  /* 0x0000002d0f2d4208 */ /* 0x000fe20005000000 */
[----:B------:R-:W-:Y:S01]  /*7540*/  SHFL.UP PT, R12, R42, 0x8, RZ ;  /* 0x050000002a0c7989 */ /* 0x000fe200000e00ff */
[----:B0-----:R-:W-:-:S03]  /*7550*/  SEL R24, R24, RZ, P4 ;  /* 0x000000ff18187207 */ /* 0x001fc60002000000 */
[----:B------:R-:W0:Y:S04]  /*7560*/  SHFL.UP PT, R13, R43, 0x8, RZ ;  /* 0x050000002b0d7989 */ /* 0x000e2800000e00ff */
[----:B------:R-:W-:Y:S04]  /*7570*/  SHFL.UP PT, R14, R44, 0x8, RZ ;  /* 0x050000002c0e7989 */ /* 0x000fe800000e00ff */
[----:B------:R-:W1:Y:S01]  /*7580*/  SHFL.UP PT, R15, R45, 0x8, RZ ;  /* 0x050000002d0f7989 */ /* 0x000e6200000e00ff */
[----:B------:R-:W-:-:S05]  /*7590*/  IMAD.IADD R24, R25, 0x1, R24 ;  /* 0x0000000119187824 */ /* 0x000fca00078e0218 */
[----:B------:R-:W2:Y:S01]  /*75a0*/  SHFL.UP PT, R25, R24, 0x8, RZ ;  /* 0x0500000018197989 */ /* 0x000ea200000e00ff */
[----:B------:R-:W-:Y:S02]  /*75b0*/  ISETP.GE.AND P4, PT, R3, 0x8, PT ;  /* 0x000000080300780c */ /* 0x000fe40003f86270 */
[----:B------:R-:W-:Y:S01]  /*75c0*/  ISETP.NE.AND P2, PT, R24, RZ, PT ;  /* 0x000000ff1800720c */ /* 0x000fe20003f45270 */
[----:B0-----:R-:W-:Y:S02]  /*75d0*/  DADD R12, R12, R42 ;  /* 0x000000000c0c7229 */ /* 0x001fe4000000002a */
[----:B-1----:R-:W-:-:S08]  /*75e0*/  DADD R14, R14, R44 ;  /* 0x000000000e0e7229 */ /* 0x002fd0000000002c */
[----:B------:R-:W-:Y:S02]  /*75f0*/  @P4 FSEL R42, R12, R42, !P2 ;  /* 0x0000002a0c2a4208 */ /* 0x000fe40005000000 */
[----:B------:R-:W-:Y:S02]  /*7600*/  @P4 FSEL R43, R13, R43, !P2 ;  /* 0x0000002b0d2b4208 */ /* 0x000fe40005000000 */
[----:B--2---:R-:W-:Y:S02]  /*7610*/  SEL R25, R25, RZ, P4 ;  /* 0x000000ff19197207 */ /* 0x004fe40002000000 */
[----:B------:R-:W-:Y:S02]  /*7620*/  @P4 FSEL R44, R14, R44, !P2 ;  /* 0x0000002c0e2c4208 */ /* 0x000fe40005000000 */
[----:B------:R-:W-:Y:S01]  /*7630*/  @P4 FSEL R45, R15, R45, !P2 ;  /* 0x0000002d0f2d4208 */ /* 0x000fe20005000000 */
[----:B------:R-:W-:Y:S01]  /*7640*/  SHFL.UP PT, R12, R42, 0x10, RZ ;  /* 0x060000002a0c7989 */ /* 0x000fe200000e00ff */
[----:B------:R-:W-:-:S03]  /*7650*/  IMAD.IADD R26, R24, 0x1, R25 ;  /* 0x00000001181a7824 */ /* 0x000fc600078e0219 */
[----:B------:R-:W0:Y:S04]  /*7660*/  SHFL.UP PT, R13, R43, 0x10, RZ ;  /* 0x060000002b0d7989 */ /* 0x000e2800000e00ff */
[----:B------:R-:W-:Y:S04]  /*7670*/  SHFL.UP PT, R14, R44, 0x10, RZ ;  /* 0x060000002c0e7989 */ /* 0x000fe800000e00ff */
[----:B------:R-:W1:Y:S04]  /*7680*/  SHFL.UP PT, R15, R45, 0x10, RZ ;  /* 0x060000002d0f7989 */ /* 0x000e6800000e00ff */
[----:B------:R-:W2:Y:S01]  /*7690*/  SHFL.UP PT, R27, R26, 0x10, RZ ;  /* 0x060000001a1b7989 */ /* 0x000ea200000e00ff */
[----:B------:R-:W-:-:S02]  /*76a0*/  ISETP.NE.AND P5, PT, R3, 0x1f, PT ;  /* 0x0000001f0300780c */ /* 0x000fc40003fa5270 */
[----:B------:R-:W-:Y:S02]  /*76b0*/  ISETP.GE.AND P4, PT, R3, 0x10, PT ;  /* 0x000000100300780c */ /* 0x000fe40003f86270 */
[----:B------:R-:W-:Y:S01]  /*76c0*/  ISETP.NE.AND P2, PT, R26, RZ, PT ;  /* 0x000000ff1a00720c */ /* 0x000fe20003f45270 */
[----:B0-----:R-:W-:Y:S02]  /*76d0*/  DADD R12, R12, R42 ;  /* 0x000000000c0c7229 */ /* 0x001fe4000000002a */
[----:B-1----:R-:W-:Y:S01]  /*76e0*/  DADD R24, R14, R44 ;  /* 0x000000000e187229 */ /* 0x002fe2000000002c */
[----:B--2---:R-:W-:Y:S02]  /*76f0*/  SEL R27, R27, RZ, P4 ;  /* 0x000000ff1b1b7207 */ /* 0x004fe40002000000 */
[----:B------:R-:W-:-:S05]  /*7700*/  CS2R R14, SRZ ;  /* 0x00000000000e7805 */ /* 0x000fca000001ff00 */
[----:B------:R-:W-:Y:S02]  /*7710*/  FSEL R52, R12, R42, !P2 ;  /* 0x0000002a0c347208 */ /* 0x000fe40005000000 */
[----:B------:R-:W-:Y:S01]  /*7720*/  FSEL R53, R13, R43, !P2 ;  /* 0x0000002b0d357208 */ /* 0x000fe20005000000 */
[----:B------:R-:W-:Y:S01]  /*7730*/  IMAD.IADD R12, R26, 0x1, R27 ;  /* 0x000000011a0c7824 */ /* 0x000fe200078e021b */
[----:B------:R-:W-:Y:S01]  /*7740*/  @!P5 LEA R41, R40, UR4, 0x5 ;  /* 0x000000042829dc11 */ /* 0x000fe2000f8e28ff */
[----:B------:R-:W-:Y:S01]  /*7750*/  IMAD.MOV.U32 R13, RZ, RZ, RZ ;  /* 0x000000ffff0d7224 */ /* 0x000fe200078e00ff */
[----:B------:R-:W-:Y:S02]  /*7760*/  FSEL R54, R24, R44, !P2 ;  /* 0x0000002c18367208 */ /* 0x000fe40005000000 */
[----:B------:R-:W-:Y:S02]  /*7770*/  FSEL R55, R25, R45, !P2 ;  /* 0x0000002d19377208 */ /* 0x000fe40005000000 */
[----:B------:R-:W-:Y:S04]  /*7780*/  @!P5 STS.128 [R41], R12 ;  /* 0x0000000c2900d388 */ /* 0x000fe80000000c00 */
[----:B------:R0:W-:Y:S01]  /*7790*/  @!P5 STS.128 [R41+0x10], R52 ;  /* 0x000010342900d388 */ /* 0x0001e20000000c00 */
[----:B------:R-:W-:Y:S06]  /*77a0*/  BAR.SYNC.DEFER_BLOCKING 0x0 ;  /* 0x0000000000007b1d */ /* 0x000fec0000010000 */
[----:B------:R-:W-:Y:S04]  /*77b0*/  LDS.128 R36, [UR4+0x10] ;  /* 0x00001004ff247984 */ /* 0x000fe80008000c00 */
[----:B------:R-:W1:Y:S04]  /*77c0*/  LDS.128 R28, [UR4+0x30] ;  /* 0x00003004ff1c7984 */ /* 0x000e680008000c00 */
[----:B------:R-:W2:Y:S04]  /*77d0*/  LDS R56, [UR4+0x20] ;  /* 0x00002004ff387984 */ /* 0x000ea80008000800 */
[----:B------:R-:W3:Y:S04]  /*77e0*/  LDS.128 R32, [UR4+0x50] ;  /* 0x00005004ff207984 */ /* 0x000ee80008000c00 */
[----:B------:R-:W4:Y:S04]  /*77f0*/  LDS R50, [UR4+0x40] ;  /* 0x00004004ff327984 */ /* 0x000f280008000800 */
[----:B------:R-:W5:Y:S04]  /*7800*/  LDS R51, [UR4] ;  /* 0x00000004ff337984 */ /* 0x000f680008000800 */
[----:B------:R-:W5:Y:S04]  /*7810*/  LDS.128 R24, [UR4+0x70] ;  /* 0x00007004ff187984 */ /* 0x000f680008000c00 */
[----:B------:R-:W5:Y:S01]  /*7820*/  LDS R13, [UR4+0x60] ;  /* 0x00006004ff0d7984 */ /* 0x000f620008000800 */
[----:B0-----:R-:W-:-:S02]  /*7830*/  FSEL R41, R42, R52, !P4 ;  /* 0x000000342a297208 */ /* 0x001fc40006000000 */
[----:B------:R-:W-:Y:S02]  /*7840*/  FSEL R42, R43, R53, !P4 ;  /* 0x000000352b2a7208 */ /* 0x000fe40006000000 */
[----:B------:R-:W-:Y:S01]  /*7850*/  FSEL R44, R44, R54, !P4 ;  /* 0x000000362c2c7208 */ /* 0x000fe20006000000 */
[----:B-1----:R-:W-:Y:S02]  /*7860*/  DADD R46, R36, R28 ;  /* 0x00000000242e7229 */ /* 0x002fe4000000001c */
[----:B------:R-:W-:Y:S01]  /*7870*/  DADD R14, R38, R30 ;  /* 0x00000000260e7229 */ /* 0x000fe2000000001e */
[----:B--2---:R-:W-:Y:S02]  /*7880*/  ISETP.NE.AND P2, PT, R56, RZ, PT ;  /* 0x000000ff3800720c */ /* 0x004fe40003f45270 */
[----:B------:R-:W-:Y:S02]  /*7890*/  FSEL R43, R45, R55, !P4 ;  /* 0x000000372d2b7208 */ /* 0x000fe40006000000 */
[----:B------:R-:W-:-:S03]  /*78a0*/  ISETP.NE.AND P4, PT, R40, 0x2, PT ;  /* 0x000000022800780c */ /* 0x000fc60003f85270 */
[----:B------:R-:W-:Y:S02]  /*78b0*/  FSEL R46, R46, R28, !P2 ;  /* 0x0000001c2e2e7208 */ /* 0x000fe40005000000 */
[----:B------:R-:W-:Y:S02]  /*78c0*/  FSEL R47, R47, R29, !P2 ;  /* 0x0000001d2f2f7208 */ /* 0x000fe40005000000 */
[----:B------:R-:W-:Y:S02]  /*78d0*/  FSEL R14, R14, R30, !P2 ;  /* 0x0000001e0e0e7208 */ /* 0x000fe40005000000 */
[----:B------:R-:W-:Y:S02]  /*78e0*/  FSEL R15, R15, R31, !P2 ;  /* 0x0000001f0f0f7208 */ /* 0x000fe40005000000 */
[----:B------:R-:W0:Y:S01]  /*78f0*/  LDS.128 R28, [UR4+0x90] ;  /* 0x00009004ff1c7984 */ /* 0x000e220008000c00 */
[----:B------:R-:W-:Y:S02]  /*7900*/  FSEL R45, R46, R36, !P4 ;  /* 0x000000242e2d7208 */ /* 0x000fe40006000000 */
[----:B------:R-:W-:Y:S01]  /*7910*/  FSEL R53, R47, R37, !P4 ;  /* 0x000000252f357208 */ /* 0x000fe20006000000 */
[----:B---3--:R-:W-:Y:S01]  /*7920*/  DADD R46, R32, R46 ;  /* 0x00000000202e7229 */ /* 0x008fe2000000002e */
[----:B------:R-:W-:Y:S01]  /*7930*/  FSEL R55, R14, R38, !P4 ;  /* 0x000000260e377208 */ /* 0x000fe20006000000 */
[----:B------:R-:W-:Y:S01]  /*7940*/  DADD R36, R34, R14 ;  /* 0x0000000022247229 */ /* 0x000fe2000000000e */
[----:B------:R-:W1:Y:S01]  /*7950*/  LDS R14, [UR4+0x80] ;  /* 0x00008004ff0e7984 */ /* 0x000e620008000800 */
[----:B----4-:R-:W-:Y:S01]  /*7960*/  ISETP.NE.AND P2, PT, R50, RZ, PT ;  /* 0x000000ff3200720c */ /* 0x010fe20003f45270 */
[----:B-----5:R-:W-:Y:S01]  /*7970*/  IMAD.IADD R56, R51, 0x1, R56 ;  /* 0x0000000133387824 */ /* 0x020fe200078e0238 */
[----:B------:R-:W-:-:S04]  /*7980*/  FSEL R57, R15, R39, !P4 ;  /* 0x000000270f397208 */ /* 0x000fc80006000000 */
[----:B------:R-:W-:Y:S02]  /*7990*/  FSEL R46, R46, R32, !P2 ;  /* 0x000000202e2e7208 */ /* 0x000fe40005000000 */
[----:B------:R-:W-:Y:S02]  /*79a0*/  FSEL R47, R47, R33, !P2 ;  /* 0x000000212f2f7208 */ /* 0x000fe40005000000 */
[----:B------:R-:W-:Y:S02]  /*79b0*/  FSEL R36, R36, R34, !P2 ;  /* 0x0000002224247208 */ /* 0x000fe40005000000 */
[----:B------:R-:W-:Y:S02]  /*79c0*/  FSEL R37, R37, R35, !P2 ;  /* 0x0000002325257208 */ /* 0x000fe40005000000 */
[----:B------:R-:W2:Y:S01]  /*79d0*/  LDS.128 R32, [UR4+0xb0] ;  /* 0x0000b004ff207984 */ /* 0x000ea20008000c00 */
[----:B------:R-:W-:Y:S02]  /*79e0*/  SEL R51, R56, R51, !P4 ;  /* 0x0000003338337207 */ /* 0x000fe40006000000 */
[----:B------:R-:W-:Y:S01]  /*79f0*/  ISETP.NE.AND P4, PT, R40, 0x3, PT ;  /* 0x000000032800780c */ /* 0x000fe20003f85270 */
[----:B------:R-:W-:-:S03]  /*7a00*/  DADD R38, R26, R36 ;  /* 0x000000001a267229 */ /* 0x000fc60000000024 */
[----:B------:R-:W-:Y:S02]  /*7a10*/  FSEL R45, R46, R45, !P4 ;  /* 0x0000002d2e2d7208 */ /* 0x000fe40006000000 */
[----:B------:R-:W-:Y:S01]  /*7a20*/  FSEL R53, R47, R53, !P4 ;  /* 0x000000352f357208 */ /* 0x000fe20006000000 */
[----:B------:R-:W-:Y:S01]  /*7a30*/  DADD R46, R24, R46 ;  /* 0x00000000182e7229 */ /* 0x000fe2000000002e */
[----:B------:R-:W-:Y:S02]  /*7a40*/  FSEL R55, R36, R55, !P4 ;  /* 0x0000003724377208 */ /* 0x000fe40006000000 */
[----:B------:R-:W3:Y:S01]  /*7a50*/  LDS R36, [UR4+0xa0] ;  /* 0x0000a004ff247984 */ /* 0x000ee20008000800 */
[----:B------:R-:W-:Y:S01]  /*7a60*/  IMAD.IADD R50, R56, 0x1, R50 ;  /* 0x0000000138327824 */ /* 0x000fe200078e0232 */
[----:B------:R-:W-:Y:S02]  /*7a70*/  ISETP.NE.AND P2, PT, R13, RZ, PT ;  /* 0x000000ff0d00720c */ /* 0x000fe40003f45270 */
[----:B------:R-:W-:Y:S01]  /*7a80*/  FSEL R57, R37, R57, !P4 ;  /* 0x0000003925397208 */ /* 0x000fe20006000000 */
[C---:B------:R-:W-:Y:S01]  /*7a90*/  IMAD.IADD R13, R50.reuse, 0x1, R13 ;  /* 0x00000001320d7824 */ /* 0x040fe200078e020d */
[----:B------:R-:W-:-:S02]  /*7aa0*/  SEL R15, R50, R51, !P4 ;  /* 0x00000033320f7207 */ /* 0x000fc40006000000 */
[----:B------:R-:W-:Y:S02]  /*7ab0*/  FSEL R46, R46, R24, !P2 ;  /* 0x000000182e2e7208 */ /* 0x000fe40005000000 */
[----:B------:R-:W-:Y:S02]  /*7ac0*/  FSEL R47, R47, R25, !P2 ;  /* 0x000000192f2f7208 */ /* 0x000fe40005000000 */
[----:B------:R-:W-:Y:S02]  /*7ad0*/  ISETP.NE.AND P4, PT, R40, 0x4, PT ;  /* 0x000000042800780c */ /* 0x000fe40003f85270 */
[----:B------:R-:W-:Y:S02]  /*7ae0*/  FSEL R50, R38, R26, !P2 ;  /* 0x0000001a26327208 */ /* 0x000fe40005000000 */
[----:B------:R-:W-:Y:S01]  /*7af0*/  FSEL R51, R39, R27, !P2 ;  /* 0x0000001b27337208 */ /* 0x000fe20005000000 */
[----:B------:R-:W-:Y:S01]  /*7b00*/  LDS R38, [UR4+0xc0] ;  /* 0x0000c004ff267984 */ /* 0x000fe20008000800 */
[----:B------:R-:W-:-:S03]  /*7b10*/  FSEL R45, R46, R45, !P4 ;  /* 0x0000002d2e2d7208 */ /* 0x000fc60006000000 */
[----:B------:R-:W4:Y:S01]  /*7b20*/  LDS.128 R24, [UR4+0xd0] ;  /* 0x0000d004ff187984 */ /* 0x000f220008000c00 */
[----:B------:R-:W-:Y:S01]  /*7b30*/  FSEL R53, R47, R53, !P4 ;  /* 0x000000352f357208 */ /* 0x000fe20006000000 */
[----:B0-----:R-:W-:Y:S01]  /*7b40*/  DADD R46, R28, R46 ;  /* 0x000000001c2e7229 */ /* 0x001fe2000000002e */
[----:B------:R-:W-:Y:S02]  /*7b50*/  FSEL R55, R50, R55, !P4 ;  /* 0x0000003732377208 */ /* 0x000fe40006000000 */
[----:B------:R-:W-:Y:S01]  /*7b60*/  FSEL R57, R51, R57, !P4 ;  /* 0x0000003933397208 */ /* 0x000fe20006000000 */
[----:B------:R-:W-:Y:S01]  /*7b70*/  DADD R50, R30, R50 ;  /* 0x000000001e327229 */ /* 0x000fe20000000032 */
[----:B-1----:R-:W-:Y:S02]  /*7b80*/  ISETP.NE.AND P6, PT, R14, RZ, PT ;  /* 0x000000ff0e00720c */ /* 0x002fe40003fc5270 */
[----:B------:R-:W-:Y:S02]  /*7b90*/  SEL R39, R13, R15, !P4 ;  /* 0x0000000f0d277207 */ /* 0x000fe40006000000 */
[----:B------:R-:W-:-:S02]  /*7ba0*/  ISETP.NE.AND P5, PT, R40, 0x5, PT ;  /* 0x000000052800780c */ /* 0x000fc40003fa5270 */
[C---:B------:R-:W-:Y:S02]  /*7bb0*/  ISETP.NE.AND P2, PT, R40.reuse, 0x6, PT ;  /* 0x000000062800780c */ /* 0x040fe40003f45270 */
[----:B------:R-:W-:Y:S01]  /*7bc0*/  ISETP.NE.AND P4, PT, R40, 0x7, PT ;  /* 0x000000072800780c */ /* 0x000fe20003f85270 */
[----:B------:R-:W-:Y:S01]  /*7bd0*/  IMAD.IADD R40, R13, 0x1, R14 ;  /* 0x000000010d287824 */ /* 0x000fe200078e020e */
[----:B------:R-:W-:Y:S02]  /*7be0*/  FSEL R14, R46, R28, !P6 ;  /* 0x0000001c2e0e7208 */ /* 0x000fe40007000000 */
[----:B------:R-:W-:Y:S01]  /*7bf0*/  FSEL R15, R47, R29, !P6 ;  /* 0x0000001d2f0f7208 */ /* 0x000fe20007000000 */
[----:B------:R-:W-:Y:S01]  /*7c00*/  SHFL.UP PT, R37, R12, 0x1, RZ ;  /* 0x042000000c257989 */ /* 0x000fe200000e00ff */
[----:B------:R-:W-:Y:S02]  /*7c10*/  FSEL R46, R50, R30, !P6 ;  /* 0x0000001e322e7208 */ /* 0x000fe40007000000 */
[----:B------:R-:W-:Y:S01]  /*7c20*/  FSEL R47, R51, R31, !P6 ;  /* 0x0000001f332f7208 */ /* 0x000fe20007000000 */
[----:B------:R-:W-:Y:S01]  /*7c30*/  LDS R28, [UR4+0xe0] ;  /* 0x0000e004ff1c7984 */ /* 0x000fe20008000800 */
[----:B------:R-:W-:Y:S01]  /*7c40*/  FSEL R51, R14, R45, !P5 ;  /* 0x0000002d0e337208 */ /* 0x000fe20006800000 */
[----:B--2---:R-:W-:Y:S01]  /*7c50*/  DADD R30, R32, R14 ;  /* 0x00000000201e7229 */ /* 0x004fe2000000000e */
[----:B------:R-:W-:-:S02]  /*7c60*/  FSEL R53, R15, R53, !P5 ;  /* 0x000000350f357208 */ /* 0x000fc40006800000 */
[----:B------:R-:W-:Y:S01]  /*7c70*/  LDS.128 R12, [UR4+0xf0] ;  /* 0x0000f004ff0c7984 */ /* 0x000fe20008000c00 */
[----:B------:R-:W-:Y:S02]  /*7c80*/  FSEL R55, R46, R55, !P5 ;  /* 0x000000372e377208 */ /* 0x000fe40006800000 */
[----:B------:R-:W-:Y:S01]  /*7c90*/  FSEL R57, R47, R57, !P5 ;  /* 0x000000392f397208 */ /* 0x000fe20006800000 */
[----:B------:R-:W-:Y:S01]  /*7ca0*/  DADD R46, R34, R46 ;  /* 0x00000000222e7229 */ /* 0x000fe2000000002e */
[----:B---3--:R-:W-:Y:S01]  /*7cb0*/  ISETP.NE.AND P6, PT, R36, RZ, PT ;  /* 0x000000ff2400720c */ /* 0x008fe20003fc5270 */
[----:B------:R0:W1:Y:S04]  /*7cc0*/  SHFL.UP PT, R29, R41, 0x1, RZ ;  /* 0x04200000291d7989 */ /* 0x00006800000e00ff */
[----:B------:R-:W2:Y:S04]  /*7cd0*/  SHFL.UP PT, R42, R42, 0x1, RZ ;  /* 0x042000002a2a7989 */ /* 0x000ea800000e00ff */
[----:B------:R3:W5:Y:S01]  /*7ce0*/  SHFL.UP PT, R45, R43, 0x1, RZ ;  /* 0x042000002b2d7989 */ /* 0x00076200000e00ff */
[----:B------:R-:W-:-:S02]  /*7cf0*/  FSEL R34, R46, R34, !P6 ;  /* 0x000000222e227208 */ /* 0x000fc40007000000 */
[----:B------:R-:W-:Y:S01]  /*7d00*/  FSEL R35, R47, R35, !P6 ;  /* 0x000000232f237208 */ /* 0x000fe20007000000 */
[----:B------:R-:W5:Y:S01]  /*7d10*/  SHFL.UP PT, R44, R44, 0x1, RZ ;  /* 0x042000002c2c7989 */ /* 0x000f6200000e00ff */
[----:B------:R-:W-:Y:S01]  /*7d20*/  IMAD.IADD R36, R40, 0x1, R36 ;  /* 0x0000000128247824 */ /* 0x000fe200078e0224 */
[----:B------:R-:W-:Y:S02]  /*7d30*/  FSEL R30, R30, R32, !P6 ;  /* 0x000000201e1e7208 */ /* 0x000fe40007000000 */
[----:B------:R-:W-:Y:S02]  /*7d40*/  FSEL R31, R31, R33, !P6 ;  /* 0x000000211f1f7208 */ /* 0x000fe40007000000 */
[----:B------:R-:W-:Y:S01]  /*7d50*/  SEL R39, R40, R39, !P5 ;  /* 0x0000002728277207 */ /* 0x000fe20006800000 */
[----:B----4-:R-:W-:Y:S01]  /*7d60*/  DADD R32, R26, R34 ;  /* 0x000000001a207229 */ /* 0x010fe20000000022 */
[----:B------:R-:W-:Y:S02]  /*7d70*/  FSEL R51, R30, R51, !P2 ;  /* 0x000000331e337208 */ /* 0x000fe40005000000 */
[----:B------:R-:W-:-:S02]  /*7d80*/  FSEL R53, R31, R53, !P2 ;  /* 0x000000351f357208 */ /* 0x000fc40005000000 */
[----:B------:R-:W-:Y:S02]  /*7d90*/  FSEL R47, R34, R55, !P2 ;  /* 0x00000037222f7208 */ /* 0x000fe40005000000 */
[----:B------:R-:W-:Y:S02]  /*7da0*/  FSEL R35, R35, R57, !P2 ;  /* 0x0000003923237208 */ /* 0x000fe40005000000 */
[----:B------:R-:W-:Y:S01]  /*7db0*/  SEL R39, R36, R39, !P2 ;  /* 0x0000002724277207 */ /* 0x000fe20005000000 */
[----:B0-----:R-:W-:Y:S01]  /*7dc0*/  DADD R40, R24, R30 ;  /* 0x0000000018287229 */ /* 0x001fe2000000001e */
[----:B------:R-:W-:Y:S02]  /*7dd0*/  ISETP.GE.U32.AND P2, PT, R2, 0x20, PT ;  /* 0x000000200200780c */ /* 0x000fe40003f46070 */
[----:B------:R-:W-:Y:S01]  /*7de0*/  ISETP.NE.AND P5, PT, R38, RZ, PT ;  /* 0x000000ff2600720c */ /* 0x000fe20003fa5270 */
[----:B---3--:R-:W-:Y:S01]  /*7df0*/  IMAD.IADD R43, R36, 0x1, R38 ;  /* 0x00000001242b7824 */ /* 0x008fe200078e0226 */
[----:B------:R-:W-:Y:S02]  /*7e00*/  BSSY.RECONVERGENT B0, `(.L_x_1596) ;  /* 0x0000021000007945 */ /* 0x000fe40003800200 */
[----:B------:R-:W-:-:S02]  /*7e10*/  FSEL R32, R32, R26, !P5 ;  /* 0x0000001a20207208 */ /* 0x000fc40006800000 */
[----:B------:R-:W-:Y:S02]  /*7e20*/  FSEL R33, R33, R27, !P5 ;  /* 0x0000001b21217208 */ /* 0x000fe40006800000 */
[----:B------:R-:W-:Y:S02]  /*7e30*/  FSEL R30, R40, R24, !P5 ;  /* 0x00000018281e7208 */ /* 0x000fe40006800000 */
[----:B------:R-:W-:Y:S01]  /*7e40*/  FSEL R31, R41, R25, !P5 ;  /* 0x00000019291f7208 */ /* 0x000fe20006800000 */
[----:B-1----:R-:W-:Y:S01]  /*7e50*/  IMAD.MOV.U32 R24, RZ, RZ, R29 ;  /* 0x000000ffff187224 */ /* 0x002fe200078e001d */
[----:B------:R-:W-:Y:S01]  /*7e60*/  SEL R29, R43, R39, !P4 ;  /* 0x000000272b1d7207 */ /* 0x000fe20006000000 */
[----:B--2---:R-:W-:Y:S01]  /*7e70*/  IMAD.MOV.U32 R25, RZ, RZ, R42 ;  /* 0x000000ffff197224 */ /* 0x004fe200078e002a */
[----:B------:R-:W-:Y:S01]  /*7e80*/  FSEL R42, R30, R51, !P4 ;  /* 0x000000331e2a7208 */ /* 0x000fe20006000000 */
[----:B-----5:R-:W-:Y:S01]  /*7e90*/  IMAD.MOV.U32 R27, RZ, RZ, R45 ;  /* 0x000000ffff1b7224 */ /* 0x020fe200078e002d */
[----:B------:R-:W-:Y:S01]  /*7ea0*/  FSEL R45, R31, R53, !P4 ;  /* 0x000000351f2d7208 */ /* 0x000fe20006000000 */
[----:B------:R-:W-:Y:S01]  /*7eb0*/  IMAD.MOV.U32 R26, RZ, RZ, R44 ;  /* 0x000000ffff1a7224 */ /* 0x000fe200078e002c */
[----:B------:R-:W-:-:S02]  /*7ec0*/  FSEL R40, R32, R47, !P4 ;  /* 0x0000002f20287208 */ /* 0x000fc40006000000 */
[----:B------:R-:W-:Y:S01]  /*7ed0*/  FSEL R41, R33, R35, !P4 ;  /* 0x0000002321297208 */ /* 0x000fe20006000000 */
[----:B------:R-:W-:Y:S06]  /*7ee0*/  @!P2 BRA `(.L_x_1597) ;  /* 0x000000000048a947 */ /* 0x000fec0003800000 */
[----:B------:R-:W-:Y:S01]  /*7ef0*/  IMAD.MOV.U32 R34, RZ, RZ, R42 ;  /* 0x000000ffff227224 */ /* 0x000fe200078e002a */
[----:B------:R-:W-:Y:S01]  /*7f00*/  MOV R39, R41 ;  /* 0x0000002900277202 */ /* 0x000fe20000000f00 */
[----:B------:R-:W-:Y:S01]  /*7f10*/  IMAD.MOV.U32 R35, RZ, RZ, R45 ;  /* 0x000000ffff237224 */ /* 0x000fe200078e002d */
[----:B------:R-:W-:Y:S01]  /*7f20*/  ISETP.NE.AND P4, PT, R3, RZ, PT ;  /* 0x000000ff0300720c */ /* 0x000fe20003f85270 */
[----:B------:R-:W-:Y:S01]  /*7f30*/  IMAD.MOV.U32 R38, RZ, RZ, R40 ;  /* 0x000000ffff267224 */ /* 0x000fe200078e0028 */
[C---:B------:R-:W-:Y:S02]  /*7f40*/  ISETP.NE.AND P2, PT, R37.reuse, RZ, PT ;  /* 0x000000ff2500720c */ /* 0x040fe40003f45270 */
[----:B------:R-:W-:Y:S01]  /*7f50*/  SEL R36, R37, RZ, P4 ;  /* 0x000000ff25247207 */ /* 0x000fe20002000000 */
[----:B------:R-:W-:Y:S02]  /*7f60*/  DADD R34, R24, R34 ;  /* 0x0000000018227229 */ /* 0x000fe40000000022 */
[----:B------:R-:W-:-:S02]  /*7f70*/  DADD R38, R26, R38 ;  /* 0x000000001a267229 */ /* 0x000fc40000000026 */
[----:B------:R-:W-:-:S06]  /*7f80*/  IMAD.IADD R37, R29, 0x1, R36 ;  /* 0x000000011d257824 */ /* 0x000fcc00078e0224 */
[----:B------:R-:W-:Y:S02]  /*7f90*/  @P4 FSEL R42, R34, R24, !P2 ;  /* 0x00000018222a4208 */ /* 0x000fe40005000000 */
[----:B------:R-:W-:Y:S02]  /*7fa0*/  @P4 FSEL R45, R35, R25, !P2 ;  /* 0x00000019232d4208 */ /* 0x000fe40005000000 */
[----:B------:R-:W-:Y:S01]  /*7fb0*/  @P4 FSEL R40, R38, R26, !P2 ;  /* 0x0000001a26284208 */ /* 0x000fe20005000000 */
[----:B------:R-:W-:Y:S01]  /*7fc0*/  IMAD.MOV.U32 R24, RZ, RZ, R42 ;  /* 0x000000ffff187224 */ /* 0x000fe200078e002a */
[----:B------:R-:W-:Y:S01]  /*7fd0*/  @P4 FSEL R41, R39, R27, !P2 ;  /* 0x0000001b27294208 */ /* 0x000fe20005000000 */
[----:B------:R-:W-:Y:S02]  /*7fe0*/  IMAD.MOV.U32 R25, RZ, RZ, R45 ;  /* 0x000000ffff197224 */ /* 0x000fe400078e002d */
[----:B------:R-:W-:Y:S02]  /*7ff0*/  IMAD.MOV.U32 R26, RZ, RZ, R40 ;  /* 0x000000ffff1a7224 */ /* 0x000fe400078e0028 */
[----:B------:R-:W-:-:S07]  /*8000*/  IMAD.MOV.U32 R27, RZ, RZ, R41 ;  /* 0x000000ffff1b7224 */ /* 0x000fce00078e0029 */
.L_x_1597:
[----:B------:R-:W-:Y:S05]  /*8010*/  BSYNC.RECONVERGENT B0 ;  /* 0x0000000000007941 */ /* 0x000fea0003800200 */
.L_x_1596:
[----:B------:R-:W-:Y:S01]  /*8020*/  BSSY.RECONVERGENT B0, `(.L_x_1598) ;  /* 0x0000009000007945 */ /* 0x000fe20003800200 */
[----:B------:R-:W-:Y:S02]  /*8030*/  IMAD.MOV.U32 R35, RZ, RZ, RZ ;  /* 0x000000ffff237224 */ /* 0x000fe400078e00ff */
[----:B------:R-:W-:Y:S01]  /*8040*/  IMAD.MOV.U32 R34, RZ, RZ, R22 ;  /* 0x000000ffff227224 */ /* 0x000fe200078e0016 */
[----:B------:R-:W-:Y:S06]  /*8050*/  @!P3 BRA `(.L_x_1599) ;  /* 0x000000000014b947 */ /* 0x000fec0003800000 */
[C---:B------:R-:W-:Y:S01]  /*8060*/  ISETP.NE.AND P2, PT, R22.reuse, RZ, PT ;  /* 0x000000ff1600720c */ /* 0x040fe20003f45270 */
[--C-:B------:R-:W-:Y:S02]  /*8070*/  IMAD.IADD R34, R22, 0x1, R37.reuse ;  /* 0x0000000116227824 */ /* 0x100fe400078e0225 */
[----:B------:R-:W-:-:S10]  /*8080*/  IMAD.MOV.U32 R35, RZ, RZ, R37 ;  /* 0x000000ffff237224 */ /* 0x000fd400078e0025 */
[----:B------:R-:W-:Y:S02]  /*8090*/  @!P2 DADD R8, R8, R24 ;  /* 0x000000000808a229 */ /* 0x000fe40000000018 */
[----:B------:R-:W-:-:S11]  /*80a0*/  @!P2 DADD R10, R10, R26 ;  /* 0x000000000a0aa229 */ /* 0x000fd6000000001a */
.L_x_1599:
[----:B------:R-:W-:Y:S05]  /*80b0*/  BSYNC.RECONVERGENT B0 ;  /* 0x0000000000007941 */ /* 0x000fea0003800200 */
.L_x_1598:
[----:B------:R-:W-:Y:S01]  /*80c0*/  IMAD.IADD R3, R43, 0x1, R28 ;  /* 0x000000012b037824 */ /* 0x000fe200078e021c */
[----:B------:R-:W-:Y:S01]  /*80d0*/  DADD R36, R4, R8 ;  /* 0x0000000004247229 */ /* 0x000fe20000000008 */
[----:B------:R-:W-:Y:S01]  /*80e0*/  ISETP.NE.AND P2, PT, R28, RZ, PT ;  /* 0x000000ff1c00720c */ /* 0x000fe20003f45270 */
[----:B------:R-:W-:Y:S01]  /*80f0*/  DADD R38, R6, R10 ;  /* 0x0000000006267229 */ /* 0x000fe2000000000a */
[----:B------:R-:W-:Y:S01]  /*8100*/  BSSY.RECONVERGENT B0, `(.L_x_1600) ;  /* 0x00000fe000007945 */ /* 0x000fe20003800200 */
[----:B------:R-:W-:Y:S01]  /*8110*/  ISETP.GE.AND P3, PT, R3, 0x101, PT ;  /* 0x000001010300780c */ /* 0x000fe20003f66270 */
[----:B------:R-:W-:Y:S01]  /*8120*/  DADD R30, R12, R30 ;  /* 0x000000000c1e7229 */ /* 0x000fe2000000001e */
[----:B------:R-:W-:Y:S01]  /*8130*/  IMAD.IADD R43, R23, 0x1, R34 ;  /* 0x00000001172b7824 */ /* 0x000fe200078e0222 */
[----:B------:R-:W-:-:S03]  /*8140*/  DADD R32, R14, R32 ;  /* 0x000000000e207229 */ /* 0x000fc60000000020 */
[----:B------:R-:W-:Y:S02]  /*8150*/  FSEL R29, R4, R36, P0 ;  /* 0x00000024041d7208 */ /* 0x000fe40000000000 */
[----:B------:R-:W-:Y:S02]  /*8160*/  FSEL R36, R5, R37, P0 ;  /* 0x0000002505247208 */ /* 0x000fe40000000000 */
[----:B------:R-:W-:Y:S02]  /*8170*/  FSEL R28, R6, R38, P0 ;  /* 0x00000026061c7208 */ /* 0x000fe40000000000 */
[----:B------:R-:W-:Y:S02]  /*8180*/  FSEL R39, R7, R39, P0 ;  /* 0x0000002707277208 */ /* 0x000fe40000000000 */
        /* <DEDUP_REMOVED lines=8> */
[----:B------:R-:W-:Y:S06]  /*8210*/  @!P3 BRA `(.L_x_1601) ;  /* 0x0000000c0064b947 */ /* 0x000fec0003800000 */
[----:B------:R-:W-:Y:S01]  /*8220*/  BAR.SYNC.DEFER_BLOCKING 0x0 ;  /* 0x0000000000007b1d */ /* 0x000fe20000010000 */
[----:B------:R-:W-:Y:S02]  /*8230*/  ISETP.NE.AND P2, PT, R22, RZ, PT ;  /* 0x000000ff1600720c */ /* 0x000fe40003f45270 */
[----:B------:R-:W-:Y:S02]  /*8240*/  @P0 LEA R23, R34, UR4, 0x5 ;  /* 0x0000000422170c11 */ /* 0x000fe4000f8e28ff */
[----:B------:R-:W-:-:S09]  /*8250*/  @P1 LEA R29, R43, UR4, 0x5 ;  /* 0x000000042b1d1c11 */ /* 0x000fd2000f8e28ff */
[----:B------:R-:W-:-:S05]  /*8260*/  @P2 LEA R35, R35, UR4, 0x5 ;  /* 0x0000000423232c11 */ /* 0x000fca000f8e28ff */
[----:B------:R1:W-:Y:S04]  /*8270*/  @P2 STS.128 [R35+0x10], R24 ;  /* 0x0000101823002388 */ /* 0x0003e80000000c00 */
[----:B------:R1:W-:Y:S04]  /*8280*/  @P2 STS.64 [R35], R16 ;  /* 0x0000001023002388 */ /* 0x0003e80000000a00 */
[----:B------:R1:W-:Y:S04]  /*8290*/  @P0 STS.128 [R23+0x10], R8 ;  /* 0x0000100817000388 */ /* 0x0003e80000000c00 */
[----:B------:R1:W-:Y:S01]  /*82a0*/  @P0 STS.64 [R23], R20 ;  /* 0x0000001417000388 */ /* 0x0003e20000000a00 */
[----:B------:R-:W-:-:S03]  /*82b0*/  ISETP.GE.U32.AND P0, PT, R2, R3, PT ;  /* 0x000000030200720c */ /* 0x000fc60003f06070 */
[----:B------:R1:W-:Y:S04]  /*82c0*/  @P1 STS.128 [R29+0x10], R12 ;  /* 0x0000100c1d001388 */ /* 0x0003e80000000c00 */
[----:B------:R1:W-:Y:S01]  /*82d0*/  @P1 STS.64 [R29], R18 ;  /* 0x000000121d001388 */ /* 0x0003e20000000a00 */
[----:B------:R-:W-:Y:S06]  /*82e0*/  BAR.SYNC.DEFER_BLOCKING 0x0 ;  /* 0x0000000000007b1d */ /* 0x000fec0000010000 */
[----:B------:R-:W-:Y:S05]  /*82f0*/  @P0 BRA `(.L_x_1602) ;  /* 0x0000000c00780947 */ /* 0x000fea0003800000 */
[----:B-1----:R-:W-:Y:S01]  /*8300*/  LOP3.LUT R8, RZ, R2, RZ, 0x33, !PT ;  /* 0x00000002ff087212 */ /* 0x002fe200078e33ff */
[----:B------:R-:W-:Y:S01]  /*8310*/  BSSY.RECONVERGENT B1, `(.L_x_1603) ;  /* 0x0000027000017945 */ /* 0x000fe20003800200 */
[----:B------:R-:W-:-:S03]  /*8320*/  IMAD.MOV.U32 R10, RZ, RZ, R2 ;  /* 0x000000ffff0a7224 */ /* 0x000fc600078e0002 */
[----:B------:R-:W-:-:S05]  /*8330*/  IMAD.IADD R12, R3, 0x1, R8 ;  /* 0x00000001030c7824 */ /* 0x000fca00078e0208 */
        /* <DEDUP_REMOVED lines=8> */
[----:B------:R-:W1:Y:S03]  /*83c0*/  LDC.64 R10, c[0x0][0x390] ;  /* 0x0000e400ff0a7b82 */ /* 0x000e660000000a00 */
[----:B------:R-:W-:Y:S01]  /*83d0*/  LOP3.LUT R13, R13, 0x300, RZ, 0xc0, !PT ;  /* 0x000003000d0d7812 */ /* 0x000fe200078ec0ff */
[----:B------:R-:W-:Y:S02]  /*83e0*/  IMAD.MOV R20, RZ, RZ, -R12 ;  /* 0x000000ffff147224 */ /* 0x000fe400078e0a0c */
[----:B0-----:R-:W-:-:S04]  /*83f0*/  IMAD.WIDE.U32 R8, R2, 0x10, R8 ;  /* 0x0000001002087825 */ /* 0x001fc800078e0008 */
[----:B------:R-:W-:Y:S01]  /*8400*/  IMAD.MOV.U32 R23, RZ, RZ, R8 ;  /* 0x000000ffff177224 */ /* 0x000fe200078e0008 */
[C---:B------:R-:W-:Y:S01]  /*8410*/  LEA R8, R2.reuse, UR4, 0x5 ;  /* 0x0000000402087c11 */ /* 0x040fe2000f8e28ff */
[----:B------:R-:W-:Y:S02]  /*8420*/  IMAD.MOV.U32 R24, RZ, RZ, R9 ;  /* 0x000000ffff187224 */ /* 0x000fe400078e0009 */
[----:B-1----:R-:W-:-:S04]  /*8430*/  IMAD.WIDE.U32 R10, R2, 0x8, R10 ;  /* 0x00000008020a7825 */ /* 0x002fc800078e000a */
[----:B------:R-:W-:Y:S01]  /*8440*/  IMAD.MOV.U32 R22, RZ, RZ, R11 ;  /* 0x000000ffff167224 */ /* 0x000fe200078e000b */
[----:B------:R-:W-:Y:S01]  /*8450*/  MOV R21, R10 ;  /* 0x0000000a00157202 */ /* 0x000fe20000000f00 */
[----:B------:R-:W-:Y:S02]  /*8460*/  VIADD R11, R8, 0x10 ;  /* 0x00000010080b7836 */ /* 0x000fe40000000000 */
[----:B------:R-:W-:-:S07]  /*8470*/  IMAD.IADD R10, R13, 0x1, R2 ;  /* 0x000000010d0a7824 */ /* 0x000fce00078e0202 */
.L_x_1605:
        /* <DEDUP_REMOVED lines=16> */
.L_x_1604:
[----:B------:R-:W-:Y:S05]  /*8580*/  BSYNC.RECONVERGENT B1 ;  /* 0x0000000000017941 */ /* 0x000fea0003800200 */
.L_x_1603:
[----:B------:R-:W-:Y:S05]  /*8590*/  @!P1 BRA `(.L_x_1602) ;  /* 0x0000000800d09947 */ /* 0x000fea0003800000 */
[----:B0-----:R-:W0:Y:S01]  /*85a0*/  LDC.64 R8, c[0x0][0x390] ;  /* 0x0000e400ff087b82 */ /* 0x001e220000000a00 */
[----:B------:R-:W-:Y:S01]  /*85b0*/  IMAD.IADD R11, R3, 0x1, -R10 ;  /* 0x00000001030b7824 */ /* 0x000fe200078e0a0a */
[----:B------:R-:W-:Y:S04]  /*85c0*/  BSSY.RECONVERGENT B1, `(.L_x_1606) ;  /* 0x000005b000017945 */ /* 0x000fe80003800200 */
[----:B------:R-:W-:Y:S02]  /*85d0*/  ISETP.GT.AND P1, PT, R11, 0xc00, PT ;  /* 0x00000c000b00780c */ /* 0x000fe40003f24270 */
[----:B------:R-:W1:Y:S01]  /*85e0*/  LDC.64 R12, c[0x0][0x398] ;  /* 0x0000e600ff0c7b82 */ /* 0x000e620000000a00 */
[----:B0-----:R-:W-:-:S03]  /*85f0*/  IMAD.WIDE.U32 R8, R10, 0x8, R8 ;  /* 0x000000080a087825 */ /* 0x001fc600078e0008 */
[----:B------:R-:W-:Y:S02]  /*8600*/  IADD3 R14, P0, PT, R8, 0x1000, RZ ;  /* 0x00001000080e7810 */ /* 0x000fe40007f1e0ff */
[C---:B------:R-:W-:Y:S01]  /*8610*/  LEA R8, R10.reuse, UR4, 0x5 ;  /* 0x000000040a087c11 */ /* 0x040fe2000f8e28ff */
[----:B-1----:R-:W-:-:S04]  /*8620*/  IMAD.WIDE.U32 R12, R10, 0x10, R12 ;  /* 0x000000100a0c7825 */ /* 0x002fc800078e000c */
[----:B------:R-:W-:Y:S01]  /*8630*/  IMAD.X R15, RZ, RZ, R9, P0 ;  /* 0x000000ffff0f7224 */ /* 0x000fe200000e0609 */
[----:B------:R-:W-:Y:S01]  /*8640*/  IADD3 R12, P2, PT, R12, 0x2000, RZ ;  /* 0x000020000c0c7810 */ /* 0x000fe20007f5e0ff */
[----:B------:R-:W-:Y:S01]  /*8650*/  VIADD R8, R8, 0x4000 ;  /* 0x0000400008087836 */ /* 0x000fe20000000000 */
[----:B------:R-:W-:-:S03]  /*8660*/  PLOP3.LUT P0, PT, PT, PT, PT, 0x80, 0x8 ;  /* 0x000000000008781c */ /* 0x000fc60003f0f070 */
[----:B------:R-:W-:Y:S01]  /*8670*/  IMAD.X R13, RZ, RZ, R13, P2 ;  /* 0x000000ffff0d7224 */ /* 0x000fe200010e060d */
[----:B------:R-:W-:Y:S09]  /*8680*/  @!P1 BRA `(.L_x_1607) ;  /* 0x0000000400389947 */ /* 0x000ff20003800000 */
[----:B------:R-:W-:Y:S01]  /*8690*/  PLOP3.LUT P0, PT, PT, PT, PT, 0x8, 0x80 ;  /* 0x000000000080781c */ /* 0x000fe20003f0e170 */
[----:B------:R-:W-:-:S12]  /*86a0*/  VIADD R9, R3, 0xfffff400 ;  /* 0xfffff40003097836 */ /* 0x000fd80000000000 */
.L_x_1608:
        /* <DEDUP_REMOVED lines=50> */
[----:B------:R2:W5:Y:S04]  /*89d0*/  LDS.128 R44, [R8+0x1a010] ;  /* 0x01a01000082c7984 */ /* 0x0005680000000c00 */
[----:B0-----:R-:W-:Y:S04]  /*89e0*/  STG.E.64 desc[UR10][R14.64+0x3000], R50 ;  /* 0x003000320e007986 */ /* 0x001fe8000c101b0a */
[----:B-1----:R0:W-:Y:S01]  /*89f0*/  STG.E.128 desc[UR10][R12.64+0x6000], R20 ;  /* 0x006000140c007986 */ /* 0x0021e2000c101d0a */
[----:B--2---:R-:W-:-:S03]  /*8a00*/  IADD3 R8, PT, PT, R8, 0x20000, RZ ;  /* 0x0002000008087810 */ /* 0x004fc60007ffe0ff */
[----:B------:R-:W-:Y:S04]  /*8a10*/  STG.E.64 desc[UR10][R14.64+0x3800], R52 ;  /* 0x003800340e007986 */ /* 0x000fe8000c101b0a */
[----:B---3--:R-:W-:Y:S04]  /*8a20*/  STG.E.128 desc[UR10][R12.64+0x7000], R24 ;  /* 0x007000180c007986 */ /* 0x008fe8000c101d0a */
[----:B----4-:R-:W-:Y:S04]  /*8a30*/  STG.E.64 desc[UR10][R14.64+0x4000], R54 ;  /* 0x004000360e007986 */ /* 0x010fe8000c101b0a */
[----:B-----5:R-:W-:Y:S01]  /*8a40*/  STG.E.128 desc[UR10][R12.64+0x8000], R28 ;  /* 0x0080001c0c007986 */ /* 0x020fe2000c101d0a */
[----:B0-----:R-:W-:Y:S01]  /*8a50*/  IADD3 R21, P2, PT, R14, 0x8000, RZ ;  /* 0x000080000e157810 */ /* 0x001fe20007f5e0ff */
[----:B------:R-:W-:-:S02]  /*8a60*/  IMAD.X R20, RZ, RZ, R13, P3 ;  /* 0x000000ffff147224 */ /* 0x000fc400018e060d */
        /* <DEDUP_REMOVED lines=16> */
.L_x_1607:
[----:B------:R-:W-:Y:S05]  /*8b70*/  BSYNC.RECONVERGENT B1 ;  /* 0x0000000000017941 */ /* 0x000fea0003800200 */
.L_x_1606:
[----:B------:R-:W-:Y:S01]  /*8b80*/  IMAD.IADD R9, R3, 0x1, -R10 ;  /* 0x0000000103097824 */ /* 0x000fe200078e0a0a */
[----:B------:R-:W-:Y:S04]  /*8b90*/  BSSY.RECONVERGENT B1, `(.L_x_1609) ;  /* 0x000002e000017945 */ /* 0x000fe80003800200 */
[----:B------:R-:W-:-:S13]  /*8ba0*/  ISETP.GT.AND P1, PT, R9, 0x400, PT ;  /* 0x000004000900780c */ /* 0x000fda0003f24270 */
[----:B------:R-:W-:Y:S05]  /*8bb0*/  @!P1 BRA `(.L_x_1610) ;  /* 0x0000000000ac9947 */ /* 0x000fea0003800000 */
[----:B------:R-:W0:Y:S01]  /*8bc0*/  LDS.64 R50, [R8+-0x4000] ;  /* 0xffc0000008327984 */ /* 0x000e220000000a00 */
[----:B------:R-:W-:Y:S01]  /*8bd0*/  IADD3 R11, P1, PT, R14, 0x4000, RZ ;  /* 0x000040000e0b7810 */ /* 0x000fe20007f3e0ff */
[----:B------:R-:W-:Y:S01]  /*8be0*/  VIADD R10, R10, 0x800 ;  /* 0x000008000a0a7836 */ /* 0x000fe20000000000 */
[----:B------:R-:W-:Y:S01]  /*8bf0*/  IADD3 R9, P2, PT, R12, 0x8000, RZ ;  /* 0x000080000c097810 */ /* 0x000fe20007f5e0ff */
[----:B------:R-:W1:Y:S01]  /*8c00*/  LDS.128 R16, [R8+-0x3ff0] ;  /* 0xffc0100008107984 */ /* 0x000e620000000c00 */
[----:B------:R-:W-:-:S03]  /*8c10*/  PLOP3.LUT P0, PT, PT, PT, PT, 0x8, 0x80 ;  /* 0x000000000080781c */ /* 0x000fc60003f0e170 */
        /* <DEDUP_REMOVED lines=21> */
[----:B0-----:R-:W-:-:S03]  /*8d70*/  IMAD.X R18, RZ, RZ, R15, P1 ;  /* 0x000000ffff127224 */ /* 0x001fc600008e060f */
[----:B------:R-:W-:Y:S01]  /*8d80*/  STG.E.64 desc[UR10][R14.64+0x800], R56 ;  /* 0x000800380e007986 */ /* 0x000fe2000c101b0a */
[----:B------:R-:W-:-:S03]  /*8d90*/  IMAD.X R16, RZ, RZ, R13, P2 ;  /* 0x000000ffff107224 */ /* 0x000fc600010e060d */
        /* <DEDUP_REMOVED lines=13> */
.L_x_1610:
[----:B------:R-:W-:Y:S05]  /*8e70*/  BSYNC.RECONVERGENT B1 ;  /* 0x0000000000017941 */ /* 0x000fea0003800200 */
.L_x_1609:
[----:B------:R-:W-:-:S13]  /*8e80*/  ISETP.LT.OR P0, PT, R10, R3, P0 ;  /* 0x000000030a00720c */ /* 0x000fda0000701670 */
[----:B------:R-:W-:Y:S05]  /*8e90*/  @!P0 BRA `(.L_x_1602) ;  /* 0x0000000000908947 */ /* 0x000fea0003800000 */
        /* <DEDUP_REMOVED lines=8> */
[----:B0-----:R0:W-:Y:S04]  /*8f20*/  STG.E.64 desc[UR10][R14.64+-0x1000], R10 ;  /* 0xfff0000a0e007986 */ /* 0x0011e8000c101b0a */
[----:B-1----:R0:W-:Y:S04]  /*8f30*/  STG.E.128 desc[UR10][R12.64+-0x2000], R24 ;  /* 0xffe000180c007986 */ /* 0x0021e8000c101d0a */
[----:B--2---:R0:W-:Y:S04]  /*8f40*/  STG.E.64 desc[UR10][R14.64+-0x800], R28 ;  /* 0xfff8001c0e007986 */ /* 0x0041e8000c101b0a */
[----:B---3--:R0:W-:Y:S04]  /*8f50*/  STG.E.128 desc[UR10][R12.64+-0x1000], R20 ;  /* 0xfff000140c007986 */ /* 0x0081e8000c101d0a */
[----:B----4-:R0:W-:Y:S04]  /*8f60*/  STG.E.64 desc[UR10][R14.64], R30 ;  /* 0x0000001e0e007986 */ /* 0x0101e8000c101b0a */
[----:B-----5:R0:W-:Y:S04]  /*8f70*/  STG.E.128 desc[UR10][R12.64], R16 ;  /* 0x000000100c007986 */ /* 0x0201e8000c101d0a */
[----:B------:R0:W-:Y:S04]  /*8f80*/  STG.E.64 desc[UR10][R14.64+0x800], R32 ;  /* 0x000800200e007986 */ /* 0x0001e8000c101b0a */
[----:B------:R0:W-:Y:S01]  /*8f90*/  STG.E.128 desc[UR10][R12.64+0x1000], R36 ;  /* 0x001000240c007986 */ /* 0x0001e2000c101d0a */
[----:B------:R-:W-:Y:S05]  /*8fa0*/  BRA `(.L_x_1602) ;  /* 0x00000000004c7947 */ /* 0x000fea0003800000 */
.L_x_1601:
[----:B------:R-:W0:Y:S01]  /*8fb0*/  LDC.64 R28, c[0x0][0x390] ;  /* 0x0000e400ff1c7b82 */ /* 0x000e220000000a00 */
[----:B------:R-:W-:-:S07]  /*8fc0*/  ISETP.NE.AND P2, PT, R22, RZ, PT ;  /* 0x000000ff1600720c */ /* 0x000fce0003f45270 */
[----:B------:R-:W1:Y:S08]  /*8fd0*/  LDC.64 R30, c[0x0][0x398] ;  /* 0x0000e600ff1e7b82 */ /* 0x000e700000000a00 */
[----:B------:R-:W2:Y:S08]  /*8fe0*/  LDC.64 R32, c[0x0][0x390] ;  /* 0x0000e400ff207b82 */ /* 0x000eb00000000a00 */
[----:B------:R-:W3:Y:S01]  /*8ff0*/  LDC.64 R36, c[0x0][0x398] ;  /* 0x0000e600ff247b82 */ /* 0x000ee20000000a00 */
[----:B0-----:R-:W-:-:S05]  /*9000*/  @P2 IMAD.WIDE R22, R35, 0x8, R28 ;  /* 0x0000000823162825 */ /* 0x001fca00078e021c */
[----:B------:R0:W-:Y:S02]  /*9010*/  @P2 STG.E.64 desc[UR10][R22.64], R16 ;  /* 0x0000001016002986 */ /* 0x0001e4000c101b0a */
[----:B------:R-:W4:Y:S01]  /*9020*/  LDC.64 R38, c[0x0][0x390] ;  /* 0x0000e400ff267b82 */ /* 0x000f220000000a00 */
[----:B-1----:R-:W-:-:S05]  /*9030*/  @P2 IMAD.WIDE R28, R35, 0x10, R30 ;  /* 0x00000010231c2825 */ /* 0x002fca00078e021e */
[----:B------:R0:W-:Y:S02]  /*9040*/  @P2 STG.E.128 desc[UR10][R28.64], R24 ;  /* 0x000000181c002986 */ /* 0x0001e4000c101d0a */
[----:B------:R-:W1:Y:S01]  /*9050*/  LDC.64 R40, c[0x0][0x398] ;  /* 0x0000e600ff287b82 */ /* 0x000e620000000a00 */
[----:B--2---:R-:W-:-:S05]  /*9060*/  @P0 IMAD.WIDE R30, R34, 0x8, R32 ;  /* 0x00000008221e0825 */ /* 0x004fca00078e0220 */
[----:B------:R0:W-:Y:S01]  /*9070*/  @P0 STG.E.64 desc[UR10][R30.64], R20 ;  /* 0x000000141e000986 */ /* 0x0001e2000c101b0a */
[----:B---3--:R-:W-:-:S05]  /*9080*/  @P0 IMAD.WIDE R34, R34, 0x10, R36 ;  /* 0x0000001022220825 */ /* 0x008fca00078e0224 */
[----:B------:R0:W-:Y:S01]  /*9090*/  @P0 STG.E.128 desc[UR10][R34.64], R8 ;  /* 0x0000000822000986 */ /* 0x0001e2000c101d0a */
[----:B----4-:R-:W-:-:S05]  /*90a0*/  @P1 IMAD.WIDE R32, R43, 0x8, R38 ;  /* 0x000000082b201825 */ /* 0x010fca00078e0226 */
[----:B------:R0:W-:Y:S01]  /*90b0*/  @P1 STG.E.64 desc[UR10][R32.64], R18 ;  /* 0x0000001220001986 */ /* 0x0001e2000c101b0a */
[----:B-1----:R-:W-:-:S05]  /*90c0*/  @P1 IMAD.WIDE R36, R43, 0x10, R40 ;  /* 0x000000102b241825 */ /* 0x002fca00078e0228 */
[----:B------:R0:W-:Y:S02]  /*90d0*/  @P1 STG.E.128 desc[UR10][R36.64], R12 ;  /* 0x0000000c24001986 */ /* 0x0001e4000c101d0a */
.L_x_1602:
[----:B------:R-:W-:Y:S05]  /*90e0*/  BSYNC.RECONVERGENT B0 ;  /* 0x0000000000007941 */ /* 0x000fea0003800200 */
.L_x_1600:
[----:B------:R-:W-:-:S13]  /*90f0*/  ISETP.NE.AND P0, PT, R2, 0xff, PT ;  /* 0x000000ff0200780c */ /* 0x000fda0003f05270 */
[----:B------:R-:W-:Y:S05]  /*9100*/  @P0 EXIT ;  /* 0x000000000000094d */ /* 0x000fea0003800000 */
[----:B01----:R-:W0:Y:S01]  /*9110*/  LDC.64 R12, c[0x0][0x3a0] ;  /* 0x0000e800ff0c7b82 */ /* 0x003e220000000a00 */
        /* <DEDUP_REMOVED lines=8> */
[----:B------:R1:W-:Y:S06]  /*91a0*/  STG.E.128 desc[UR10][R10.64], R4 ;  /* 0x000000040a007986 */ /* 0x0003ec000c101d0a */
.L_x_1611:
[----:B0-----:R-:W-:Y:S01]  /*91b0*/  STG.E desc[UR10][R12.64], R3 ;  /* 0x000000030c007986 */ /* 0x001fe2000c10190a */
[----:B------:R-:W-:Y:S05]  /*91c0*/  EXIT ;  /* 0x000000000000794d */ /* 0x000fea0003800000 */
.L_x_1595:
        /* <DEDUP_REMOVED lines=15> */
[----:B------:R-:W-:-:S07]  /*92c0*/  ISETP.GE.U32.AND P3, PT, R9, R0, PT ;  /* 0x000000000900720c */ /* 0x000fce0003f66070 */
[----:B------:R-:W-:-:S04]  /*92d0*/  @!P0 IMAD.IADD R7, R33, 0x1, R25 ;  /* 0x0000000121078824 */ /* 0x000fc800078e0219 */
[----:B------:R-:W-:-:S04]  /*92e0*/  @!P0 IMAD.WIDE.U32 R4, R7, 0x8, R4 ;  /* 0x0000000807048825 */ /* 0x000fc800078e0004 */
[----:B------:R-:W-:Y:S01]  /*92f0*/  IMAD.X R7, RZ, RZ, R21, P2 ;  /* 0x000000ffff077224 */ /* 0x000fe200010e0615 */
[----:B0-----:R-:W-:Y:S01]  /*9300*/  LEA R22, P2, R25, R22, 0x4 ;  /* 0x0000001619167211 */ /* 0x001fe200078420ff */
[----:B------:R-:W-:-:S04]  /*9310*/  @!P0 IMAD.IADD R33, R33, 0x1, R25 ;  /* 0x0000000121218824 */ /* 0x000fc800078e0219 */
[----:B------:R-:W-:Y:S02]  /*9320*/  IMAD.X R23, RZ, RZ, R23, P2 ;  /* 0x000000ffff177224 */ /* 0x000fe400010e0617 */
[----:B------:R-:W-:Y:S01]  /*9330*/  @!P0 IMAD.WIDE.U32 R18, R33, 0x10, R18 ;  /* 0x0000001021128825 */ /* 0x000fe200078e0012 */
[----:B------:R-:W-:-:S03]  /*9340*/  CS2R R54, SRZ ;  /* 0x0000000000367805 */ /* 0x000fc6000001ff00 */
[----:B--2---:R-:W-:Y:S02]  /*9350*/  IMAD.MOV.U32 R8, RZ, RZ, R10 ;  /* 0x000000ffff087224 */ /* 0x004fe400078e000a */
[----:B------:R-:W-:Y:S02]  /*9360*/  IMAD.MOV.U32 R9, RZ, RZ, R11 ;  /* 0x000000ffff097224 */ /* 0x000fe400078e000b */
[----:B------:R0:W2:Y:S01]  /*9370*/  @!P0 LDG.E.64.CONSTANT R10, desc[UR10][R4.64] ;  /* 0x0000000a040a8981 */ /* 0x0000a2000c1e9b00 */
[----:B------:R-:W-:Y:S01]  /*9380*/  MOV R16, R8 ;  /* 0x0000000800107202 */ /* 0x000fe20000000f00 */
        /* <DEDUP_REMOVED lines=8> */
[----:B------:R3:W5:Y:S01]  /*9410*/  @!P0 LDG.E.128.CONSTANT R12, desc[UR10][R18.64] ;  /* 0x0000000a120c8981 */ /* 0x000762000c1e9d00 */
[----:B------:R-:W-:Y:S02]  /*9420*/  IMAD.MOV.U32 R29, RZ, RZ, R25 ;  /* 0x000000ffff1d7224 */ /* 0x000fe400078e0019 */
[----:B------:R-:W-:-:S02]  /*9430*/  IMAD.MOV.U32 R30, RZ, RZ, R26 ;  /* 0x000000ffff1e7224 */ /* 0x000fc400078e001a */
[----:B------:R-:W-:Y:S02]  /*9440*/  IMAD.MOV.U32 R31, RZ, RZ, R27 ;  /* 0x000000ffff1f7224 */ /* 0x000fe400078e001b */
[----:B------:R-:W5:Y:S04]  /*9450*/  @!P3 LDG.E.128.CONSTANT R24, desc[UR10][R22.64+0x400] ;  /* 0x0004000a1618b981 */ /* 0x000f68000c1e9d00 */
[----:B------:R3:W5:Y:S01]  /*9460*/  @!P1 LDG.E.128.CONSTANT R28, desc[UR10][R22.64+0x200] ;  /* 0x0002000a161c9981 */ /* 0x000762000c1e9d00 */
[----:B------:R-:W-:-:S13]  /*9470*/  ISETP.NE.AND P3, PT, R3, RZ, PT ;  /* 0x000000ff0300720c */ /* 0x000fda0003f65270 */
[----:B------:R5:W5:Y:S01]  /*9480*/  @!P3 LDG.E.64.CONSTANT R54, desc[UR10][R20.64+-0x8] ;  /* 0xfffff80a1436b981 */ /* 0x000b62000c1e9b00 */
[----:B0-----:R-:W0:Y:S01]  /*9490*/  S2R R4, SR_LANEID ;  /* 0x0000000000047919 */ /* 0x001e220000000000 */
[----:B------:R-:W3:Y:S01]  /*94a0*/  S2UR UR5, SR_CgaCtaId ;  /* 0x00000000000579c3 */ /* 0x000ee20000008800 */
[----:B-1----:R-:W-:Y:S01]  /*94b0*/  SHF.R.U32.HI R7, RZ, 0x5, R3 ;  /* 0x00000005ff077819 */ /* 0x002fe20000011603 */
[----:B------:R-:W-:Y:S02]  /*94c0*/  UMOV UR4, 0x400 ;  /* 0x0000040000047882 */ /* 0x000fe40000000000 */
[----:B---3--:R-:W-:Y:S02]  /*94d0*/  ULEA UR4, UR5, UR4, 0x18 ;  /* 0x0000000405047291 */ /* 0x008fe4000f8ec0ff */
[----:B0-----:R-:W-:-:S05]  /*94e0*/  IMAD R5, R7, 0x60, R4 ;  /* 0x0000006007057824 */ /* 0x001fca00078e0204 */
[----:B------:R-:W-:-:S05]  /*94f0*/  LEA R19, R5, UR4, 0x3 ;  /* 0x0000000405137c11 */ /* 0x000fca000f8e18ff */
[C---:B------:R-:W-:Y:S02]  /*9500*/  IMAD R6, R4.reuse, 0x10, R19 ;  /* 0x0000001004067824 */ /* 0x040fe400078e0213 */
[C---:B------:R-:W-:Y:S02]  /*9510*/  IMAD R23, R4.reuse, 0x2, R5 ;  /* 0x0000000204177824 */ /* 0x040fe400078e0205 */
[----:B------:R-:W-:Y:S02]  /*9520*/  IMAD R5, R5, 0x8, R19 ;  /* 0x0000000805057824 */ /* 0x000fe400078e0213 */
[----:B------:R-:W-:Y:S01]  /*9530*/  IMAD R32, R23, 0x8, R6 ;  /* 0x0000000817207824 */ /* 0x000fe200078e0206 */
[C---:B------:R-:W-:Y:S02]  /*9540*/  LEA R33, R3.reuse, UR4, 0x3 ;  /* 0x0000000403217c11 */ /* 0x040fe4000f8e18ff */
[----:B------:R-:W-:Y:S02]  /*9550*/  ISETP.NE.AND P0, PT, R3, RZ, PT ;  /* 0x000000ff0300720c */ /* 0x000fe40003f05270 */
[----:B------:R-:W-:Y:S01]  /*9560*/  ISETP.GE.AND P5, PT, R4, 0x1, PT ;  /* 0x000000010400780c */ /* 0x000fe20003fa6270 */
        /* <DEDUP_REMOVED lines=8> */
[----:B------:R-:W-:Y:S04]  /*95f0*/  STS.128 [R5], R12 ;  /* 0x0000000c05007388 */ /* 0x000fe80000000c00 */
[----:B------:R-:W-:Y:S04]  /*9600*/  STS.128 [R5+0x200], R28 ;  /* 0x0002001c05007388 */ /* 0x000fe80000000c00 */
[----:B------:R1:W-:Y:S01]  /*9610*/  STS.128 [R5+0x400], R24 ;  /* 0x0004001805007388 */ /* 0x0003e20000000c00 */
[----:B------:R-:W-:-:S03]  /*9620*/  NOP ;  /* 0x0000000000007918 */ /* 0x000fc60000000000 */
[----:B------:R-:W-:Y:S04]  /*9630*/  LDS.128 R16, [R32] ;  /* 0x0000000020107984 */ /* 0x000fe80000000c00 */
[----:B------:R-:W2:Y:S04]  /*9640*/  LDS.128 R20, [R32+0x10] ;  /* 0x0000100020147984 */ /* 0x000ea80000000c00 */
[----:B------:R-:W3:Y:S01]  /*9650*/  LDS.128 R8, [R32+0x20] ;  /* 0x0000200020087984 */ /* 0x000ee20000000c00 */
[----:B------:R-:W-:Y:S06]  /*9660*/  BAR.SYNC.DEFER_BLOCKING 0x0 ;  /* 0x0000000000007b1d */ /* 0x000fec0000010000 */
[----:B0-----:R-:W-:Y:S02]  /*9670*/  STS.64 [R33+0x9b0], R48 ;  /* 0x0009b03021007388 */ /* 0x001fe40000000a00 */
[----:B------:R-:W-:Y:S01]  /*9680*/  BAR.SYNC.DEFER_BLOCKING 0x0 ;  /* 0x0000000000007b1d */ /* 0x000fe20000010000 */
[----:B-1----:R-:W-:-:S04]  /*9690*/  IMAD R5, R3, 0x3, RZ ;  /* 0x0000000303057824 */ /* 0x002fc800078e02ff */
[----:B------:R-:W-:Y:S01]  /*96a0*/  VIADD R25, R5, 0x1 ;  /* 0x0000000105197836 */ /* 0x000fe20000000000 */
[----:B--2---:R-:W-:Y:S02]  /*96b0*/  DADD R14, R18, R22 ;  /* 0x00000000120e7229 */ /* 0x004fe40000000016 */
[----:B------:R-:W-:Y:S01]  /*96c0*/  DADD R12, R16, R20 ;  /* 0x00000000100c7229 */ /* 0x000fe20000000014 */
[----:B------:R-:W0:Y:S01]  /*96d0*/  @P0 LDS.64 R54, [R33+0x9a8] ;  /* 0x0009a80021360984 */ /* 0x000e220000000a00 */
[----:B------:R-:W-:-:S04]  /*96e0*/  ISETP.NE.U32.AND P0, PT, R52, R50, PT ;  /* 0x000000323400720c */ /* 0x000fc80003f05070 */
[----:B------:R-:W-:-:S04]  /*96f0*/  ISETP.NE.AND.EX P0, PT, R53, R51, PT, P0 ;  /* 0x000000333500720c */ /* 0x000fc80003f05300 */
[----:B------:R-:W-:-:S04]  /*9700*/  ISETP.EQ.OR P0, PT, R25, R0, P0 ;  /* 0x000000001900720c */ /* 0x000fc80000702670 */
        /* <DEDUP_REMOVED lines=15> */
[----:B0-----:R-:W-:-:S03]  /*9800*/  ISETP.NE.U32.AND P2, PT, R54, R52, PT ;  /* 0x000000343600720c */ /* 0x001fc60003f45070 */
[----:B------:R-:W0:Y:S04]  /*9810*/  SHFL.UP PT, R11, R37, 0x1, RZ ;  /* 0x04200000250b7989 */ /* 0x000e2800000e00ff */
[----:B------:R-:W-:Y:S04]  /*9820*/  SHFL.UP PT, R8, R6, 0x1, RZ ;  /* 0x0420000006087989 */ /* 0x000fe800000e00ff */
[----:B------:R-:W1:Y:S01]  /*9830*/  SHFL.UP PT, R9, R41, 0x1, RZ ;  /* 0x0420000029097989 */ /* 0x000e6200000e00ff */
[----:B------:R-:W-:-:S04]  /*9840*/  ISETP.NE.AND.EX P2, PT, R55, R53, PT, P2 ;  /* 0x000000353700720c */ /* 0x000fc80003f45320 */
[----:B------:R-:W-:-:S04]  /*9850*/  ISETP.EQ.OR P2, PT, R5, R0, P2 ;  /* 0x000000000500720c */ /* 0x000fc80001742670 */
[----:B------:R-:W-:Y:S01]  /*9860*/  SEL R12, RZ, 0x1, !P2 ;  /* 0x00000001ff0c7807 */ /* 0x000fe20005000000 */
[----:B------:R-:W-:-:S04]  /*9870*/  IMAD.MOV.U32 R40, RZ, RZ, R6 ;  /* 0x000000ffff287224 */ /* 0x000fc800078e0006 */
[----:B------:R-:W-:Y:S02]  /*9880*/  VIADD R5, R12, 0x1 ;  /* 0x000000010c057836 */ /* 0x000fe40000000000 */
[----:B------:R-:W-:Y:S01]  /*9890*/  @!P0 IMAD.MOV R5, RZ, RZ, R12 ;  /* 0x000000ffff058224 */ /* 0x000fe200078e020c */
[----:B0-----:R-:W-:-:S04]  /*98a0*/  DADD R10, R10, R36 ;  /* 0x000000000a0a7229 */ /* 0x001fc80000000024 */
[----:B------:R-:W-:Y:S01]  /*98b0*/  IADD3 R12, PT, PT, R5, 0x1, RZ ;  /* 0x00000001050c7810 */ /* 0x000fe20007ffe0ff */
[----:B------:R-:W-:Y:S01]  /*98c0*/  @!P1 IMAD.MOV R12, RZ, RZ, R5 ;  /* 0x000000ffff0c9224 */ /* 0x000fe200078e0205 */
[----:B-1----:R-:W-:-:S04]  /*98d0*/  DADD R8, R8, R40 ;  /* 0x0000000008087229 */ /* 0x002fc80000000028 */
[----:B------:R-:W-:Y:S01]  /*98e0*/  ISETP.NE.AND P4, PT, R12, RZ, PT ;  /* 0x000000ff0c00720c */ /* 0x000fe20003f85270 */
[----:B------:R-:W0:Y:S03]  /*98f0*/  SHFL.UP PT, R13, R12, 0x1, RZ ;  /* 0x042000000c0d7989 */ /* 0x000e2600000e00ff */
        /* <DEDUP_REMOVED lines=8> */
[----:B0-----:R-:W-:Y:S01]  /*9980*/  SEL R13, R13, RZ, P5 ;  /* 0x000000ff0d0d7207 */ /* 0x001fe20002800000 */
[----:B------:R-:W-:Y:S01]  /*9990*/  IMAD.MOV.U32 R40, RZ, RZ, R6 ;  /* 0x000000ffff287224 */ /* 0x000fe200078e0006 */
[----:B------:R-:W-:-:S03]  /*99a0*/  ISETP.GE.AND P5, PT, R4, 0x2, PT ;  /* 0x000000020400780c */ /* 0x000fc60003fa6270 */
[----:B------:R-:W-:-:S05]  /*99b0*/  IMAD.IADD R13, R13, 0x1, R12 ;  /* 0x000000010d0d7824 */ /* 0x000fca00078e020c */
        /* <DEDUP_REMOVED lines=13> */
[----:B------:R-:W-:-:S04]  /*9a90*/  IMAD.MOV.U32 R40, RZ, RZ, R6 ;  /* 0x000000ffff287224 */ /* 0x000fc800078e0006 */
        /* <DEDUP_REMOVED lines=15> */
[----:B------:R-:W-:Y:S02]  /*9b90*/  IMAD.IADD R13, R12, 0x1, R13 ;  /* 0x000000010c0d7824 */ /* 0x000fe400078e020d */
[----:B------:R-:W-:-:S03]  /*9ba0*/  IMAD.MOV.U32 R40, RZ, RZ, R6 ;  /* 0x000000ffff287224 */ /* 0x000fc600078e0006 */
        /* <DEDUP_REMOVED lines=16> */
[----:B------:R-:W-:Y:S01]  /*9cb0*/  IMAD.MOV.U32 R40, RZ, RZ, R6 ;  /* 0x000000ffff287224 */ /* 0x000fe200078e0006 */
[----:B------:R-:W-:Y:S02]  /*9cc0*/  ISETP.NE.AND P6, PT, R4, 0x1f, PT ;  /* 0x0000001f0400780c */ /* 0x000fe40003fc5270 */
[----:B------:R-:W-:Y:S01]  /*9cd0*/  ISETP.NE.AND P5, PT, R12, RZ, PT ;  /* 0x000000ff0c00720c */ /* 0x000fe20003fa5270 */
[----:B0-----:R-:W-:Y:S01]  /*9ce0*/  DADD R58, R10, R36 ;  /* 0x000000000a3a7229 */ /* 0x001fe20000000024 */
[----:B------:R-:W-:Y:S01]  /*9cf0*/  ISETP.GE.AND P4, PT, R4, 0x10, PT ;  /* 0x000000100400780c */ /* 0x000fe20003f86270 */
[----:B-1----:R-:W-:-:S08]  /*9d00*/  DADD R8, R8, R40 ;  /* 0x0000000008087229 */ /* 0x002fd00000000028 */
[----:B------:R-:W-:Y:S02]  /*9d10*/  FSEL R46, R58, R36, !P5 ;  /* 0x000000243a2e7208 */ /* 0x000fe40006800000 */
[----:B------:R-:W-:Y:S02]  /*9d20*/  FSEL R58, R59, R37, !P5 ;  /* 0x000000253b3a7208 */ /* 0x000fe40006800000 */
[----:B--2---:R-:W-:Y:S02]  /*9d30*/  SEL R13, R13, RZ, P4 ;  /* 0x000000ff0d0d7207 */ /* 0x004fe40002000000 */
[----:B------:R-:W-:Y:S02]  /*9d40*/  FSEL R61, R8, R6, !P5 ;  /* 0x00000006083d7208 */ /* 0x000fe40006800000 */
[----:B------:R-:W-:Y:S01]  /*9d50*/  FSEL R40, R9, R41, !P5 ;  /* 0x0000002909287208 */ /* 0x000fe20006800000 */
[----:B------:R-:W-:Y:S01]  /*9d60*/  IMAD.IADD R8, R12, 0x1, R13 ;  /* 0x000000010c087824 */ /* 0x000fe200078e020d */
[----:B------:R-:W-:Y:S01]  /*9d70*/  CS2R R10, SRZ ;  /* 0x00000000000a7805 */ /* 0x000fe2000001ff00 */
[----:B------:R-:W-:Y:S01]  /*9d80*/  IMAD.MOV.U32 R9, RZ, RZ, RZ ;  /* 0x000000ffff097224 */ /* 0x000fe200078e00ff */
[----:B------:R-:W-:Y:S01]  /*9d90*/  @!P6 LEA R63, R7, UR4, 0x5 ;  /* 0x00000004073fec11 */ /* 0x000fe2000f8e28ff */
[----:B------:R-:W-:-:S02]  /*9da0*/  @!P6 IMAD.MOV.U32 R44, RZ, RZ, R61 ;  /* 0x000000ffff2ce224 */ /* 0x000fc400078e003d */
[----:B------:R-:W-:Y:S02]  /*9db0*/  @!P6 IMAD.MOV.U32 R45, RZ, RZ, R40 ;  /* 0x000000ffff2de224 */ /* 0x000fe400078e0028 */
[----:B------:R-:W-:Y:S01]  /*9dc0*/  @!P6 IMAD.MOV.U32 R47, RZ, RZ, R58 ;  /* 0x000000ffff2fe224 */ /* 0x000fe200078e003a */
[----:B------:R0:W-:Y:S04]  /*9dd0*/  @!P6 STS.128 [R63], R8 ;  /* 0x000000083f00e388 */ /* 0x0001e80000000c00 */
[----:B------:R-:W-:Y:S01]  /*9de0*/  @!P6 STS.128 [R63+0x10], R44 ;  /* 0x0000102c3f00e388 */ /* 0x000fe20000000c00 */
        /* <DEDUP_REMOVED lines=9> */
[----:B0-----:R-:W-:Y:S01]  /*9e80*/  FSEL R9, R41, R40, !P4 ;  /* 0x0000002829097208 */ /* 0x001fe20006000000 */
[----:B-1----:R-:W-:-:S02]  /*9e90*/  DADD R56, R28, R24 ;  /* 0x000000001c387229 */ /* 0x002fc40000000018 */
[----:B------:R-:W-:Y:S01]  /*9ea0*/  DADD R44, R30, R26 ;  /* 0x000000001e2c7229 */ /* 0x000fe2000000001a */
[----:B--2---:R-:W-:-:S07]  /*9eb0*/  ISETP.NE.AND P5, PT, R43, RZ, PT ;  /* 0x000000ff2b00720c */ /* 0x004fce0003fa5270 */
[----:B------:R-:W-:Y:S02]  /*9ec0*/  FSEL R40, R56, R24, !P5 ;  /* 0x0000001838287208 */ /* 0x000fe40006800000 */
[----:B------:R-:W-:Y:S02]  /*9ed0*/  FSEL R41, R57, R25, !P5 ;  /* 0x0000001939297208 */ /* 0x000fe40006800000 */
[----:B------:R-:W-:Y:S02]  /*9ee0*/  FSEL R56, R44, R26, !P5 ;  /* 0x0000001a2c387208 */ /* 0x000fe40006800000 */
[----:B------:R-:W-:Y:S02]  /*9ef0*/  FSEL R57, R45, R27, !P5 ;  /* 0x0000001b2d397208 */ /* 0x000fe40006800000 */
[----:B------:R-:W0:Y:S01]  /*9f00*/  LDS.128 R24, [UR4+0x90] ;  /* 0x00009004ff187984 */ /* 0x000e220008000c00 */
[----:B------:R-:W-:Y:S02]  /*9f10*/  FSEL R10, R6, R61, !P4 ;  /* 0x0000003d060a7208 */ /* 0x000fe40006000000 */
[----:B------:R-:W-:Y:S01]  /*9f20*/  FSEL R11, R36, R46, !P4 ;  /* 0x0000002e240b7208 */ /* 0x000fe20006000000 */
[----:B------:R-:W1:Y:S01]  /*9f30*/  LDS R6, [UR4+0x80] ;  /* 0x00008004ff067984 */ /* 0x000e620008000800 */
[----:B---3--:R-:W-:-:S02]  /*9f40*/  DADD R46, R32, R40 ;  /* 0x00000000202e7229 */ /* 0x008fc40000000028 */
[----:B------:R-:W-:Y:S01]  /*9f50*/  DADD R44, R34, R56 ;  /* 0x00000000222c7229 */ /* 0x000fe20000000038 */
[----:B------:R-:W-:Y:S02]  /*9f60*/  ISETP.NE.AND P5, PT, R7, 0x2, PT ;  /* 0x000000020700780c */ /* 0x000fe40003fa5270 */
[----:B------:R-:W-:Y:S02]  /*9f70*/  FSEL R36, R37, R58, !P4 ;  /* 0x0000003a25247208 */ /* 0x000fe40006000000 */
[----:B----4-:R-:W-:Y:S01]  /*9f80*/  ISETP.NE.AND P4, PT, R39, RZ, PT ;  /* 0x000000ff2700720c */ /* 0x010fe20003f85270 */
[----:B-----5:R-:W-:Y:S01]  /*9f90*/  IMAD.IADD R43, R42, 0x1, R43 ;  /* 0x000000012a2b7824 */ /* 0x020fe200078e022b */
[----:B------:R-:W-:Y:S01]  /*9fa0*/  FSEL R59, R40, R28, !P5 ;  /* 0x0000001c283b7208 */ /* 0x000fe20006800000 */
[----:B------:R-:W-:Y:S01]  /*9fb0*/  LDS R37, [UR4+0xa0] ;  /* 0x0000a004ff257984 */ /* 0x000fe20008000800 */
        /* <DEDUP_REMOVED lines=8> */
[----:B------:R-:W-:-:S03]  /*a040*/  DADD R44, R12, R28 ;  /* 0x000000000c2c7229 */ /* 0x000fc6000000001c */
[----:B------:R-:W-:Y:S01]  /*a050*/  DADD R40, R14, R30 ;  /* 0x000000000e287229 */ /* 0x000fe2000000001e */
[----:B------:R-:W-:Y:S02]  /*a060*/  ISETP.NE.AND P4, PT, R7, 0x3, PT ;  /* 0x000000030700780c */ /* 0x000fe40003f85270 */
[C---:B------:R-:W-:Y:S02]  /*a070*/  SEL R46, R43.reuse, R42, !P5 ;  /* 0x0000002a2b2e7207 */ /* 0x040fe40006800000 */
[----:B------:R-:W-:Y:S01]  /*a080*/  ISETP.NE.AND P5, PT, R38, RZ, PT ;  /* 0x000000ff2600720c */ /* 0x000fe20003fa5270 */
[----:B------:R-:W-:Y:S01]  /*a090*/  IMAD.IADD R47, R43, 0x1, R39 ;  /* 0x000000012b2f7824 */ /* 0x000fe200078e0227 */
[----:B------:R-:W-:Y:S01]  /*a0a0*/  FSEL R57, R30, R63, !P4 ;  /* 0x0000003f1e397208 */ /* 0x000fe20006000000 */
[----:B------:R-:W-:Y:S01]  /*a0b0*/  LDS R39, [UR4+0xc0] ;  /* 0x0000c004ff277984 */ /* 0x000fe20008000800 */
[----:B------:R-:W-:Y:S02]  /*a0c0*/  FSEL R59, R28, R59, !P4 ;  /* 0x0000003b1c3b7208 */ /* 0x000fe40006000000 */
[----:B------:R-:W-:-:S02]  /*a0d0*/  FSEL R61, R29, R61, !P4 ;  /* 0x0000003d1d3d7208 */ /* 0x000fc40006000000 */
[----:B------:R-:W-:Y:S02]  /*a0e0*/  FSEL R63, R31, R65, !P4 ;  /* 0x000000411f3f7208 */ /* 0x000fe40006000000 */
[----:B------:R-:W-:Y:S01]  /*a0f0*/  FSEL R42, R40, R14, !P5 ;  /* 0x0000000e282a7208 */ /* 0x000fe20006800000 */
[----:B------:R-:W3:Y:S01]  /*a100*/  LDS.128 R28, [UR4+0xd0] ;  /* 0x0000d004ff1c7984 */ /* 0x000ee20008000c00 */
[----:B------:R-:W-:Y:S02]  /*a110*/  FSEL R43, R41, R15, !P5 ;  /* 0x0000000f292b7208 */ /* 0x000fe40006800000 */
[----:B------:R-:W-:Y:S02]  /*a120*/  FSEL R12, R44, R12, !P5 ;  /* 0x0000000c2c0c7208 */ /* 0x000fe40006800000 */
[----:B------:R-:W-:Y:S02]  /*a130*/  FSEL R13, R45, R13, !P5 ;  /* 0x0000000d2d0d7208 */ /* 0x000fe40006800000 */
[----:B0-----:R-:W-:Y:S01]  /*a140*/  DADD R14, R26, R42 ;  /* 0x000000001a0e7229 */ /* 0x001fe2000000002a */
[----:B------:R-:W-:-:S03]  /*a150*/  ISETP.NE.AND P5, PT, R7, 0x4, PT ;  /* 0x000000040700780c */ /* 0x000fc60003fa5270 */
[----:B------:R-:W-:Y:S01]  /*a160*/  DADD R40, R24, R12 ;  /* 0x0000000018287229 */ /* 0x000fe2000000000c */
[----:B------:R-:W-:Y:S02]  /*a170*/  SEL R46, R47, R46, !P4 ;  /* 0x0000002e2f2e7207 */ /* 0x000fe40006000000 */
[----:B-1----:R-:W-:Y:S02]  /*a180*/  ISETP.NE.AND P4, PT, R6, RZ, PT ;  /* 0x000000ff0600720c */ /* 0x002fe40003f85270 */
[----:B------:R-:W-:Y:S02]  /*a190*/  FSEL R57, R42, R57, !P5 ;  /* 0x000000392a397208 */ /* 0x000fe40006800000 */
[----:B------:R-:W-:Y:S02]  /*a1a0*/  FSEL R63, R43, R63, !P5 ;  /* 0x0000003f2b3f7208 */ /* 0x000fe40006800000 */
[----:B------:R-:W-:Y:S02]  /*a1b0*/  FSEL R59, R12, R59, !P5 ;  /* 0x0000003b0c3b7208 */ /* 0x000fe40006800000 */
[----:B------:R-:W-:-:S02]  /*a1c0*/  FSEL R61, R13, R61, !P5 ;  /* 0x0000003d0d3d7208 */ /* 0x000fc40006800000 */
[----:B------:R-:W-:Y:S02]  /*a1d0*/  FSEL R42, R14, R26, !P4 ;  /* 0x0000001a0e2a7208 */ /* 0x000fe40006000000 */
[----:B------:R-:W-:Y:S02]  /*a1e0*/  FSEL R43, R15, R27, !P4 ;  /* 0x0000001b0f2b7208 */ /* 0x000fe40006000000 */
[----:B------:R-:W0:Y:S01]  /*a1f0*/  LDS.128 R12, [UR4+0xf0] ;  /* 0x0000f004ff0c7984 */ /* 0x000e220008000c00 */
[----:B------:R-:W-:Y:S02]  /*a200*/  FSEL R40, R40, R24, !P4 ;  /* 0x0000001828287208 */ /* 0x000fe40006000000 */
[----:B------:R-:W-:Y:S01]  /*a210*/  FSEL R41, R41, R25, !P4 ;  /* 0x0000001929297208 */ /* 0x000fe20006000000 */
[----:B------:R-:W1:Y:S01]  /*a220*/  LDS R24, [UR4+0xe0] ;  /* 0x0000e004ff187984 */ /* 0x000e620008000800 */
[----:B------:R-:W-:Y:S01]  /*a230*/  IMAD.IADD R47, R47, 0x1, R38 ;  /* 0x000000012f2f7824 */ /* 0x000fe200078e0226 */
[----:B--2---:R-:W-:-:S03]  /*a240*/  DADD R26, R34, R42 ;  /* 0x00000000221a7229 */ /* 0x004fc6000000002a */
[----:B------:R-:W-:Y:S01]  /*a250*/  DADD R44, R32, R40 ;  /* 0x00000000202c7229 */ /* 0x000fe20000000028 */
[----:B------:R-:W-:Y:S02]  /*a260*/  SEL R46, R47, R46, !P5 ;  /* 0x0000002e2f2e7207 */ /* 0x000fe40006800000 */
[----:B------:R-:W-:Y:S02]  /*a270*/  ISETP.NE.AND P5, PT, R37, RZ, PT ;  /* 0x000000ff2500720c */ /* 0x000fe40003fa5270 */
[----:B------:R-:W-:Y:S02]  /*a280*/  ISETP.NE.AND P4, PT, R7, 0x5, PT ;  /* 0x000000050700780c */ /* 0x000fe40003f85270 */
        /* <DEDUP_REMOVED lines=8> */
[----:B------:R-:W-:Y:S01]  /*a310*/  ISETP.NE.AND P6, PT, R39, RZ, PT ;  /* 0x000000ff2700720c */ /* 0x000fe20003fc5270 */
[----:B------:R-:W2:Y:S04]  /*a320*/  SHFL.UP PT, R10, R10, 0x1, RZ ;  /* 0x042000000a0a7989 */ /* 0x000ea800000e00ff */
[----:B------:R-:W3:Y:S04]  /*a330*/  SHFL.UP PT, R9, R9, 0x1, RZ ;  /* 0x0420000009097989 */ /* 0x000ee800000e00ff */
[----:B------:R-:W4:Y:S01]  /*a340*/  SHFL.UP PT, R11, R11, 0x1, RZ ;  /* 0x042000000b0b7989 */ /* 0x000f2200000e00ff */
[----:B------:R-:W-:-:S03]  /*a350*/  FSEL R25, R42, R57, !P4 ;  /* 0x000000392a197208 */ /* 0x000fc60006000000 */
[----:B------:R-:W5:Y:S01]  /*a360*/  SHFL.UP PT, R36, R36, 0x1, RZ ;  /* 0x0420000024247989 */ /* 0x000f6200000e00ff */
[----:B------:R-:W-:Y:S02]  /*a370*/  FSEL R28, R40, R28, !P6 ;  /* 0x0000001c281c7208 */ /* 0x000fe40007000000 */
[----:B------:R-:W-:Y:S02]  /*a380*/  FSEL R29, R41, R29, !P6 ;  /* 0x0000001d291d7208 */ /* 0x000fe40007000000 */
[----:B------:R-:W-:Y:S02]  /*a390*/  FSEL R30, R34, R30, !P6 ;  /* 0x0000001e221e7208 */ /* 0x000fe40007000000 */
[----:B------:R-:W-:Y:S01]  /*a3a0*/  FSEL R31, R35, R31, !P6 ;  /* 0x0000001f231f7208 */ /* 0x000fe20007000000 */
[----:B------:R-:W-:Y:S01]  /*a3b0*/  IMAD.IADD R47, R47, 0x1, R6 ;  /* 0x000000012f2f7824 */ /* 0x000fe200078e0206 */
[----:B------:R-:W-:Y:S02]  /*a3c0*/  FSEL R57, R43, R63, !P4 ;  /* 0x0000003f2b397208 */ /* 0x000fe40006000000 */
[----:B------:R-:W-:Y:S01]  /*a3d0*/  ISETP.NE.AND P5, PT, R7, 0x6, PT ;  /* 0x000000060700780c */ /* 0x000fe20003fa5270 */
[----:B------:R-:W-:Y:S01]  /*a3e0*/  IMAD.IADD R37, R47, 0x1, R37 ;  /* 0x000000012f257824 */ /* 0x000fe200078e0225 */
[----:B------:R-:W-:-:S02]  /*a3f0*/  ISETP.GE.U32.AND P6, PT, R3, 0x20, PT ;  /* 0x000000200300780c */ /* 0x000fc40003fc6070 */
[----:B------:R-:W-:Y:S02]  /*a400*/  FSEL R43, R32, R59, !P5 ;  /* 0x0000003b202b7208 */ /* 0x000fe40006800000 */
[----:B------:R-:W-:Y:S01]  /*a410*/  FSEL R45, R33, R61, !P5 ;  /* 0x0000003d212d7208 */ /* 0x000fe20006800000 */
[----:B0-----:R-:W-:Y:S01]  /*a420*/  DADD R32, R14, R30 ;  /* 0x000000000e207229 */ /* 0x001fe2000000001e */
[----:B------:R-:W-:Y:S02]  /*a430*/  FSEL R25, R26, R25, !P5 ;  /* 0x000000191a197208 */ /* 0x000fe40006800000 */
[----:B------:R-:W-:Y:S01]  /*a440*/  FSEL R41, R27, R57, !P5 ;  /* 0x000000391b297208 */ /* 0x000fe20006800000 */
[----:B------:R-:W-:Y:S01]  /*a450*/  DADD R26, R12, R28 ;  /* 0x000000000c1a7229 */ /* 0x000fe2000000001c */
[----:B------:R-:W-:Y:S02]  /*a460*/  SEL R46, R47, R46, !P4 ;  /* 0x0000002e2f2e7207 */ /* 0x000fe40006000000 */
[----:B------:R-:W-:-:S02]  /*a470*/  ISETP.NE.AND P4, PT, R7, 0x7, PT ;  /* 0x000000070700780c */ /* 0x000fc40003f85270 */
[C---:B------:R-:W-:Y:S02]  /*a480*/  SEL R7, R37.reuse, R46, !P5 ;  /* 0x0000002e25077207 */ /* 0x040fe40006800000 */
[----:B-1----:R-:W-:Y:S01]  /*a490*/  ISETP.NE.AND P5, PT, R24, RZ, PT ;  /* 0x000000ff1800720c */ /* 0x002fe20003fa5270 */
[----:B------:R-:W-:Y:S01]  /*a4a0*/  IMAD.IADD R37, R37, 0x1, R39 ;  /* 0x0000000125257824 */ /* 0x000fe200078e0227 */
[----:B------:R-:W-:Y:S02]  /*a4b0*/  FSEL R38, R29, R45, !P4 ;  /* 0x0000002d1d267208 */ /* 0x000fe40006000000 */
[----:B------:R-:W-:Y:S02]  /*a4c0*/  FSEL R46, R26, R12, !P5 ;  /* 0x0000000c1a2e7208 */ /* 0x000fe40006800000 */
[----:B------:R-:W-:Y:S02]  /*a4d0*/  FSEL R47, R27, R13, !P5 ;  /* 0x0000000d1b2f7208 */ /* 0x000fe40006800000 */
[----:B------:R-:W-:-:S02]  /*a4e0*/  FSEL R44, R32, R14, !P5 ;  /* 0x0000000e202c7208 */ /* 0x000fc40006800000 */
[----:B------:R-:W-:Y:S01]  /*a4f0*/  FSEL R45, R33, R15, !P5 ;  /* 0x0000000f212d7208 */ /* 0x000fe20006800000 */
[----:B------:R0:W1:Y:S01]  /*a500*/  SHFL.UP PT, R6, R8, 0x1, RZ ;  /* 0x0420000008067989 */ /* 0x00006200000e00ff */
[----:B------:R-:W-:Y:S01]  /*a510*/  FSEL R35, R28, R43, !P4 ;  /* 0x0000002b1c237208 */ /* 0x000fe20006000000 */
[----:B--2---:R-:W-:Y:S01]  /*a520*/  IMAD.MOV.U32 R28, RZ, RZ, R10 ;  /* 0x000000ffff1c7224 */ /* 0x004fe200078e000a */
[----:B------:R-:W-:Y:S01]  /*a530*/  FSEL R25, R30, R25, !P4 ;  /* 0x000000191e197208 */ /* 0x000fe20006000000 */
[----:B---3--:R-:W-:Y:S01]  /*a540*/  IMAD.MOV.U32 R29, RZ, RZ, R9 ;  /* 0x000000ffff1d7224 */ /* 0x008fe200078e0009 */
[----:B------:R-:W-:Y:S01]  /*a550*/  FSEL R34, R31, R41, !P4 ;  /* 0x000000291f227208 */ /* 0x000fe20006000000 */
[----:B----4-:R-:W-:Y:S01]  /*a560*/  IMAD.MOV.U32 R30, RZ, RZ, R11 ;  /* 0x000000ffff1e7224 */ /* 0x010fe200078e000b */
[C---:B------:R-:W-:Y:S01]  /*a570*/  SEL R7, R37.reuse, R7, !P4 ;  /* 0x0000000725077207 */ /* 0x040fe20006000000 */
[----:B-----5:R-:W-:Y:S01]  /*a580*/  IMAD.MOV.U32 R31, RZ, RZ, R36 ;  /* 0x000000ffff1f7224 */ /* 0x020fe200078e0024 */
[----:B------:R-:W-:Y:S01]  /*a590*/  IADD3 R24, PT, PT, R37, R24, RZ ;  /* 0x0000001825187210 */ /* 0x000fe20007ffe0ff */
[----:B0-----:R-:W-:-:S02]  /*a5a0*/  IMAD.MOV.U32 R8, RZ, RZ, R46 ;  /* 0x000000ffff087224 */ /* 0x001fc400078e002e */
[----:B------:R-:W-:Y:S02]  /*a5b0*/  IMAD.MOV.U32 R9, RZ, RZ, R47 ;  /* 0x000000ffff097224 */ /* 0x000fe400078e002f */
[----:B------:R-:W-:Y:S02]  /*a5c0*/  IMAD.MOV.U32 R10, RZ, RZ, R44 ;  /* 0x000000ffff0a7224 */ /* 0x000fe400078e002c */
[----:B------:R-:W-:Y:S01]  /*a5d0*/  IMAD.MOV.U32 R11, RZ, RZ, R45 ;  /* 0x000000ffff0b7224 */ /* 0x000fe200078e002d */
[----:B------:R-:W-:Y:S06]  /*a5e0*/  @!P6 BRA `(.L_x_1612) ;  /* 0x00000000004ce947 */ /* 0x000fec0003800000 */
[----:B------:R-:W-:Y:S01]  /*a5f0*/  IMAD.MOV.U32 R8, RZ, RZ, R35 ;  /* 0x000000ffff087224 */ /* 0x000fe200078e0023 */
[----:B------:R-:W-:Y:S01]  /*a600*/  ISETP.NE.AND P4, PT, R4, RZ, PT ;  /* 0x000000ff0400720c */ /* 0x000fe20003f85270 */
[----:B------:R-:W-:Y:S01]  /*a610*/  IMAD.MOV.U32 R9, RZ, RZ, R38 ;  /* 0x000000ffff097224 */ /* 0x000fe200078e0026 */
[C---:B-1----:R-:W-:Y:S01]  /*a620*/  ISETP.NE.AND P3, PT, R6.reuse, RZ, PT ;  /* 0x000000ff0600720c */ /* 0x042fe20003f65270 */
[----:B------:R-:W-:Y:S01]  /*a630*/  IMAD.MOV.U32 R10, RZ, RZ, R25 ;  /* 0x000000ffff0a7224 */ /* 0x000fe200078e0019 */
[----:B------:R-:W-:Y:S01]  /*a640*/  SEL R6, R6, RZ, P4 ;  /* 0x000000ff06067207 */ /* 0x000fe20002000000 */
[----:B------:R-:W-:Y:S02]  /*a650*/  IMAD.MOV.U32 R11, RZ, RZ, R34 ;  /* 0x000000ffff0b7224 */ /* 0x000fe400078e0022 */
[----:B------:R-:W-:Y:S02]  /*a660*/  DADD R8, R28, R8 ;  /* 0x000000001c087229 */ /* 0x000fe40000000008 */
[----:B------:R-:W-:-:S02]  /*a670*/  IMAD.IADD R6, R7, 0x1, R6 ;  /* 0x0000000107067824 */ /* 0x000fc400078e0206 */
[----:B------:R-:W-:-:S06]  /*a680*/  DADD R10, R30, R10 ;  /* 0x000000001e0a7229 */ /* 0x000fcc000000000a */
[----:B------:R-:W-:Y:S02]  /*a690*/  @P4 FSEL R35, R8, R28, !P3 ;  /* 0x0000001c08234208 */ /* 0x000fe40005800000 */
        /* <DEDUP_REMOVED lines=8> */
.L_x_1612:
[----:B------:R-:W-:Y:S04]  /*a720*/  BSSY.RECONVERGENT B0, `(.L_x_1614) ;  /* 0x0000014000007945 */ /* 0x000fe80003800200 */
[----:B------:R-:W-:Y:S05]  /*a730*/  @P3 BRA `(.L_x_1615) ;  /* 0x0000000000483947 */ /* 0x000fea0003800000 */
[----:B------:R-:W0:Y:S01]  /*a740*/  LDC.64 R12, c[0x0][0x3b0] ;  /* 0x0000ec00ff0c7b82 */ /* 0x000e220000000a00 */
[----:B------:R-:W-:Y:S01]  /*a750*/  IMAD.MOV.U32 R25, RZ, RZ, RZ ;  /* 0x000000ffff197224 */ /* 0x000fe200078e00ff */
[----:B------:R-:W-:Y:S02]  /*a760*/  CS2R R26, SRZ ;  /* 0x00000000001a7805 */ /* 0x000fe4000001ff00 */
[----:B------:R-:W-:Y:S01]  /*a770*/  CS2R R14, SRZ ;  /* 0x00000000000e7805 */ /* 0x000fe2000001ff00 */
[----:B------:R-:W-:Y:S01]  /*a780*/  IMAD.MOV.U32 R7, RZ, RZ, 0x64 ;  /* 0x00000064ff077424 */ /* 0x000fe200078e00ff */
[----:B------:R2:W-:Y:S02]  /*a790*/  STS.128 [UR4+0x1a0], R8 ;  /* 0x0001a008ff007988 */ /* 0x0005e40008000c04 */
[----:B------:R-:W3:Y:S02]  /*a7a0*/  LDC.64 R34, c[0x0][0x3a8] ;  /* 0x0000ea00ff227b82 */ /* 0x000ee40000000a00 */
[----:B------:R2:W-:Y:S01]  /*a7b0*/  STS.128 [UR4+0x190], R24 ;  /* 0x00019018ff007988 */ /* 0x0005e20008000c04 */
[----:B0-----:R-:W-:Y:S01]  /*a7c0*/  IMAD.WIDE.U32 R32, R2, 0x20, R12 ;  /* 0x0000002002207825 */ /* 0x001fe200078e000c */
[----:B------:R-:W-:-:S03]  /*a7d0*/  MOV R13, RZ ;  /* 0x000000ff000d7202 */ /* 0x000fc60000000f00 */
[----:B------:R-:W-:Y:S01]  /*a7e0*/  IMAD.MOV.U32 R12, RZ, RZ, R24 ;  /* 0x000000ffff0c7224 */ /* 0x000fe200078e0018 */
[----:B------:R2:W-:Y:S01]  /*a7f0*/  ST.E.128.STRONG.GPU desc[UR10][R32.64+0x410], R8 ;  /* 0x0004100820007985 */ /* 0x0005e2000c10fd0a */
[----:B---3--:R-:W-:-:S03]  /*a800*/  IMAD.WIDE.U32 R34, R2, 0x4, R34 ;  /* 0x0000000402227825 */ /* 0x008fc600078e0022 */
[----:B------:R2:W-:Y:S01]  /*a810*/  ST.E.128.STRONG.GPU desc[UR10][R32.64+0x400], R12 ;  /* 0x0004000c20007985 */ /* 0x0005e2000c10fd0a */
[----:B------:R-:W-:Y:S06]  /*a820*/  MEMBAR.ALL.GPU ;  /* 0x0000000000007992 */ /* 0x000fec000000a000 */
[----:B------:R-:W-:-:S00]  /*a830*/  ERRBAR ;  /* 0x00000000000079ab */ /* 0x000fc00000000000 */
[----:B------:R-:W-:Y:S06]  /*a840*/  CGAERRBAR ;  /* 0x00000000000075ab */ /* 0x000fec0000000000 */
[----:B------:R2:W-:Y:S02]  /*a850*/  ST.E.STRONG.GPU desc[UR10][R34.64+0x80], R7 ;  /* 0x0000800722007985 */ /* 0x0005e4000c10f90a */
.L_x_1615:
[----:B------:R-:W-:Y:S05]  /*a860*/  BSYNC.RECONVERGENT B0 ;  /* 0x0000000000007941 */ /* 0x000fea0003800200 */
.L_x_1614:
[----:B------:R-:W0:Y:S01]  /*a870*/  LDCU UR5, c[0x0][0x370] ;  /* 0x00006e00ff0577ac */ /* 0x000e220008000800 */
[----:B--2---:R-:W-:-:S05]  /*a880*/  LOP3.LUT R7, RZ, R3, RZ, 0x33, !PT ;  /* 0x00000003ff077212 */ /* 0x004fca00078e33ff */
[----:B------:R-:W-:Y:S01]  /*a890*/  IMAD.IADD R7, R7, 0x1, R2 ;  /* 0x0000000107077824 */ /* 0x000fe200078e0202 */
[----:B0-----:R-:W-:-:S09]  /*a8a0*/  UISETP.GT.U32.AND UP0, UPT, UR5, 0x1f3, UPT ;  /* 0x000001f30500788c */ /* 0x001fd2000bf04070 */
[----:B------:R-:W-:Y:S05]  /*a8b0*/  BRA.U UP0, `(.L_x_1616) ;  /* 0x0000000100087547 */ /* 0x000fea000b800000 */
[----:B------:R0:W-:Y:S06]  /*a8c0*/  MEMBAR.SC.CTA ;  /* 0x0000000000007992 */ /* 0x0001ec0000000000 */
[----:B0-----:R-:W-:Y:S05]  /*a8d0*/  BRA `(.L_x_1617) ;  /* 0x0000000000087947 */ /* 0x001fea0003800000 */
.L_x_1616:
[----:B------:R-:W-:Y:S05]  /*a8e0*/  NANOSLEEP 0x1c2 ;  /* 0x000001c20000795d */ /* 0x000fea0003800000 */
[----:B------:R-:W-:Y:S01]  /*a8f0*/  NOP ;  /* 0x0000000000007918 */ /* 0x000fe20000000000 */
.L_x_1617:
[----:B------:R-:W0:Y:S02]  /*a900*/  LDC.64 R8, c[0x0][0x3a8] ;  /* 0x0000ea00ff087b82 */ /* 0x000e240000000a00 */
[----:B0-----:R-:W-:-:S07]  /*a910*/  IMAD.WIDE R8, R7, 0x4, R8 ;  /* 0x0000000407087825 */ /* 0x001fce00078e0208 */
.L_x_1619:
        /* <DEDUP_REMOVED lines=10> */
.L_x_1913:
        /* <DEDUP_REMOVED lines=29> */
.L_x_1621:
        /* <DEDUP_REMOVED lines=22> */
.L_x_1622:
[----:B------:R-:W-:Y:S05]  /*acf0*/  BSYNC.RECONVERGENT B0 ;  /* 0x0000000000007941 */ /* 0x000fea0003800200 */
.L_x_1620:
        /* <DEDUP_REMOVED lines=8> */
[----:B0-----:R0:W2:Y:S02]  /*ad80*/  SHFL.DOWN PT, R11, R36, 0x1, R61 ;  /* 0x08200000240b7989 */ /* 0x0010a400000e003d */
.L_x_1917:
[----:B------:R-:W-:-:S03]  /*ad90*/  UMOV UR5, 0xffffffff ;  /* 0xffffffff00057882 */ /* 0x000fc60000000000 */
[----:B------:R-:W-:Y:S05]  /*ada0*/  BRA.DIV UR5, `(.L_x_1624) ;  /* 0x0000005605fc7947 */ /* 0x000fea000b800000 */
.L_x_1920:
[----:B------:R-:W-:-:S03]  /*adb0*/  UMOV UR5, 0xffffffff ;  /* 0xffffffff00057882 */ /* 0x000fc60000000000 */
[----:B------:R-:W-:Y:S05]  /*adc0*/  BRA.DIV UR5, `(.L_x_1625) ;  /* 0x0000005a05187947 */ /* 0x000fea000b800000 */
.L_x_1923:
[----:B------:R-:W-:-:S03]  /*add0*/  UMOV UR5, 0xffffffff ;  /* 0xffffffff00057882 */ /* 0x000fc60000000000 */
[----:B------:R-:W-:Y:S05]  /*ade0*/  BRA.DIV UR5, `(.L_x_1626) ;  /* 0x0000005a05347947 */ /* 0x000fea000b800000 */
.L_x_1926:
[----:B------:R-:W-:-:S03]  /*adf0*/  UMOV UR5, 0xffffffff ;  /* 0xffffffff00057882 */ /* 0x000fc60000000000 */
[----:B------:R-:W-:Y:S05]  /*ae00*/  BRA.DIV UR5, `(.L_x_1627) ;  /* 0x0000005a05507947 */ /* 0x000fea000b800000 */
[----:B-----5:R3:W4:Y:S04]  /*ae10*/  SHFL.DOWN PT, R10, R32, 0x1, R61 ;  /* 0x08200000200a7989 */ /* 0x02072800000e003d */
[----:B------:R3:W0:Y:S04]  /*ae20*/  SHFL.DOWN PT, R9, R33, 0x1, R61 ;  /* 0x0820000021097989 */ /* 0x00062800000e003d */
[----:B------:R3:W0:Y:S04]  /*ae30*/  SHFL.DOWN PT, R12, R34, 0x1, R61 ;  /* 0x08200000220c7989 */ /* 0x00062800000e003d */
[----:B------:R3:W0:Y:S02]  /*ae40*/  SHFL.DOWN PT, R64, R35, 0x1, R61 ;  /* 0x0820000023407989 */ /* 0x00062400000e003d */
.L_x_1932:
[----:B------:R-:W-:Y:S01]  /*ae50*/  ISETP.GE.AND P3, PT, R4, R61, PT ;  /* 0x0000003d0400720c */ /* 0x000fe20003f66270 */
[----:B------:R-:W-:-:S12]  /*ae60*/  BSSY.RECONVERGENT B0, `(.L_x_1628) ;  /* 0x0000009000007945 */ /* 0x000fd80003800200 */
[----:B------:R-:W-:Y:S05]  /*ae70*/  @P3 BRA `(.L_x_1629) ;  /* 0x00000000001c3947 */ /* 0x000fea0003800000 */
[C---:B------:R-:W-:Y:S01]  /*ae80*/  ISETP.NE.AND P3, PT, R36.reuse, RZ, PT ;  /* 0x000000ff2400720c */ /* 0x040fe20003f65270 */
[----:B0-2---:R-:W-:-:S12]  /*ae90*/  IMAD.IADD R36, R36, 0x1, R11 ;  /* 0x0000000124247824 */ /* 0x005fd800078e020b */
[----:B------:R-:W-:-:S06]  /*aea0*/  @!P3 IMAD.MOV.U32 R11, RZ, RZ, R9 ;  /* 0x000000ffff0bb224 */ /* 0x000fcc00078e0009 */
[----:B---34-:R-:W-:Y:S01]  /*aeb0*/  @!P3 DADD R32, R32, R10 ;  /* 0x000000002020b229 */ /* 0x018fe2000000000a */
[----:B------:R-:W-:Y:S02]  /*aec0*/  @!P3 IMAD.MOV.U32 R10, RZ, RZ, R12 ;  /* 0x000000ffff0ab224 */ /* 0x000fe400078e000c */
[----:B------:R-:W-:-:S06]  /*aed0*/  @!P3 IMAD.MOV.U32 R11, RZ, RZ, R64 ;  /* 0x000000ffff0bb224 */ /* 0x000fcc00078e0040 */
[----:B------:R-:W-:-:S11]  /*aee0*/  @!P3 DADD R34, R34, R10 ;  /* 0x000000002222b229 */ /* 0x000fd6000000000a */
.L_x_1629:
[----:B------:R-:W-:Y:S05]  /*aef0*/  BSYNC.RECONVERGENT B0 ;  /* 0x0000000000007941 */ /* 0x000fea0003800200 */
.L_x_1628:
[----:B------:R-:W-:-:S03]  /*af00*/  UMOV UR5, 0xffffffff ;  /* 0xffffffff00057882 */ /* 0x000fc60000000000 */
[----:B------:R-:W-:Y:S05]  /*af10*/  BRA.DIV UR5, `(.L_x_1630) ;  /* 0x0000005a05747947 */ /* 0x000fea000b800000 */
[----:B--2---:R2:W0:Y:S02]  /*af20*/  SHFL.DOWN PT, R11, R36, 0x2, R61 ;  /* 0x08400000240b7989 */ /* 0x00442400000e003d */
.L_x_1935:
[----:B------:R-:W-:-:S03]  /*af30*/  UMOV UR5, 0xffffffff ;  /* 0xffffffff00057882 */ /* 0x000fc60000000000 */
[----:B------:R-:W-:Y:S05]  /*af40*/  BRA.DIV UR5, `(.L_x_1631) ;  /* 0x0000005a05907947 */ /* 0x000fea000b800000 */
.L_x_1938:
[----:B------:R-:W-:-:S03]  /*af50*/  UMOV UR5, 0xffffffff ;  /* 0xffffffff00057882 */ /* 0x000fc60000000000 */
[----:B------:R-:W-:Y:S05]  /*af60*/  BRA.DIV UR5, `(.L_x_1632) ;  /* 0x0000005a05ac7947 */ /* 0x000fea000b800000 */
.L_x_1941:
[----:B------:R-:W-:-:S03]  /*af70*/  UMOV UR5, 0xffffffff ;  /* 0xffffffff00057882 */ /* 0x000fc60000000000 */
[----:B------:R-:W-:Y:S05]  /*af80*/  BRA.DIV UR5, `(.L_x_1633) ;  /* 0x0000005a05c87947 */ /* 0x000fea000b800000 */
.L_x_1944:
[----:B------:R-:W-:-:S03]  /*af90*/  UMOV UR5, 0xffffffff ;  /* 0xffffffff00057882 */ /* 0x000fc60000000000 */
[----:B------:R-:W-:Y:S05]  /*afa0*/  BRA.DIV UR5, `(.L_x_1634) ;  /* 0x0000005a05e47947 */ /* 0x000fea000b800000 */
[----:B----4-:R4:W1:Y:S04]  /*afb0*/  SHFL.DOWN PT, R10, R32, 0x2, R61 ;  /* 0x08400000200a7989 */ /* 0x01086800000e003d */
[----:B------:R4:W1:Y:S04]  /*afc0*/  SHFL.DOWN PT, R13, R33, 0x2, R61 ;  /* 0x08400000210d7989 */ /* 0x00086800000e003d */
[----:B0-----:R4:W0:Y:S04]  /*afd0*/  SHFL.DOWN PT, R12, R34, 0x2, R61 ;  /* 0x08400000220c7989 */ /* 0x00182800000e003d */
[----:B------:R4:W0:Y:S02]  /*afe0*/  SHFL.DOWN PT, R64, R35, 0x2, R61 ;  /* 0x0840000023407989 */ /* 0x00082400000e003d */
.L_x_1950:
[----:B------:R-:W-:Y:S01]  /*aff0*/  VIADD R9, R4, 0x2 ;  /* 0x0000000204097836 */ /* 0x000fe20000000000 */
[----:B------:R-:W-:Y:S04]  /*b000*/  BSSY.RECONVERGENT B0, `(.L_x_1635) ;  /* 0x000000a000007945 */ /* 0x000fe80003800200 */
[----:B------:R-:W-:-:S13]  /*b010*/  ISETP.GT.AND P3, PT, R9, R61, PT ;  /* 0x0000003d0900720c */ /* 0x000fda0003f64270 */
[----:B------:R-:W-:Y:S05]  /*b020*/  @P3 BRA `(.L_x_1636) ;  /* 0x00000000001c3947 */ /* 0x000fea0003800000 */
[C---:B------:R-:W-:Y:S01]  /*b030*/  ISETP.NE.AND P3, PT, R36.reuse, RZ, PT ;  /* 0x000000ff2400720c */ /* 0x040fe20003f65270 */
[----:B--2---:R-:W-:-:S12]  /*b040*/  IMAD.IADD R36, R36, 0x1, R11 ;  /* 0x0000000124247824 */ /* 0x004fd800078e020b */
[----:B-1----:R-:W-:-:S06]  /*b050*/  @!P3 IMAD.MOV.U32 R11, RZ, RZ, R13 ;  /* 0x000000ffff0bb224 */ /* 0x002fcc00078e000d */
[----:B---34-:R-:W-:Y:S01]  /*b060*/  @!P3 DADD R32, R32, R10 ;  /* 0x000000002020b229 */ /* 0x018fe2000000000a */
[----:B0-----:R-:W-:Y:S02]  /*b070*/  @!P3 IMAD.MOV.U32 R10, RZ, RZ, R12 ;  /* 0x000000ffff0ab224 */ /* 0x001fe400078e000c */
[----:B------:R-:W-:-:S06]  /*b080*/  @!P3 IMAD.MOV.U32 R11, RZ, RZ, R64 ;  /* 0x000000ffff0bb224 */ /* 0x000fcc00078e0040 */
[----:B------:R-:W-:-:S11]  /*b090*/  @!P3 DADD R34, R34, R10 ;  /* 0x000000002222b229 */ /* 0x000fd6000000000a */
.L_x_1636:
[----:B------:R-:W-:Y:S05]  /*b0a0*/  BSYNC.RECONVERGENT B0 ;  /* 0x0000000000007941 */ /* 0x000fea0003800200 */
.L_x_1635:
[----:B------:R-:W-:-:S03]  /*b0b0*/  UMOV UR5, 0xffffffff ;  /* 0xffffffff00057882 */ /* 0x000fc60000000000 */
[----:B------:R-:W-:Y:S05]  /*b0c0*/  BRA.DIV UR5, `(.L_x_1637) ;  /* 0x0000005e05047947 */ /* 0x000fea000b800000 */
[----:B------:R0:W0:Y:S02]  /*b0d0*/  SHFL.DOWN PT, R11, R36, 0x4, R61 ;  /* 0x08800000240b7989 */ /* 0x00002400000e003d */
.L_x_1953:
[----:B------:R-:W-:-:S03]  /*b0e0*/  UMOV UR5, 0xffffffff ;  /* 0xffffffff00057882 */ /* 0x000fc60000000000 */
[----:B------:R-:W-:Y:S05]  /*b0f0*/  BRA.DIV UR5, `(.L_x_1638) ;  /* 0x0000005e05207947 */ /* 0x000fea000b800000 */
.L_x_1956:
[----:B------:R-:W-:-:S03]  /*b100*/  UMOV UR5, 0xffffffff ;  /* 0xffffffff00057882 */ /* 0x000fc60000000000 */
[----:B------:R-:W-:Y:S05]  /*b110*/  BRA.DIV UR5, `(.L_x_1639) ;  /* 0x0000005e053c7947 */ /* 0x000fea000b800000 */
.L_x_1959:
[----:B------:R-:W-:-:S03]  /*b120*/  UMOV UR5, 0xffffffff ;  /* 0xffffffff00057882 */ /* 0x000fc60000000000 */
[----:B------:R-:W-:Y:S05]  /*b130*/  BRA.DIV UR5, `(.L_x_1640) ;  /* 0x0000005e05587947 */ /* 0x000fea000b800000 */
.L_x_1962:
[----:B------:R-:W-:-:S03]  /*b140*/  UMOV UR5, 0xffffffff ;  /* 0xffffffff00057882 */ /* 0x000fc60000000000 */
[----:B------:R-:W-:Y:S05]  /*b150*/  BRA.DIV UR5, `(.L_x_1641) ;  /* 0x0000005e05747947 */ /* 0x000fea000b800000 */
[----:B0-----:R0:W0:Y:S04]  /*b160*/  SHFL.DOWN PT, R12, R32, 0x4, R61 ;  /* 0x08800000200c7989 */ /* 0x00102800000e003d */
[----:B-1----:R1:W0:Y:S04]  /*b170*/  SHFL.DOWN PT, R13, R33, 0x4, R61 ;  /* 0x08800000210d7989 */ /* 0x00222800000e003d */
[----:B------:R1:W0:Y:S04]  /*b180*/  SHFL.DOWN PT, R15, R34, 0x4, R61 ;  /* 0x08800000220f7989 */ /* 0x00022800000e003d */
[----:B------:R1:W0:Y:S02]  /*b190*/  SHFL.DOWN PT, R64, R35, 0x4, R61 ;  /* 0x0880000023407989 */ /* 0x00022400000e003d */
.L_x_1968:
[----:B------:R-:W-:Y:S01]  /*b1a0*/  VIADD R10, R4, 0x4 ;  /* 0x00000004040a7836 */ /* 0x000fe20000000000 */
[----:B------:R-:W-:Y:S04]  /*b1b0*/  BSSY.RECONVERGENT B0, `(.L_x_1642) ;  /* 0x0000009000007945 */ /* 0x000fe80003800200 */
[----:B------:R-:W-:-:S13]  /*b1c0*/  ISETP.GT.AND P3, PT, R10, R61, PT ;  /* 0x0000003d0a00720c */ /* 0x000fda0003f64270 */
[----:B------:R-:W-:Y:S05]  /*b1d0*/  @P3 BRA `(.L_x_1643) ;  /* 0x0000000000183947 */ /* 0x000fea0003800000 */
[C---:B------:R-:W-:Y:S01]  /*b1e0*/  ISETP.NE.AND P3, PT, R36.reuse, RZ, PT ;  /* 0x000000ff2400720c */ /* 0x040fe20003f65270 */
[----:B--2---:R-:W-:-:S12]  /*b1f0*/  IMAD.IADD R36, R36, 0x1, R11 ;  /* 0x0000000124247824 */ /* 0x004fd800078e020b */
[----:B01-34-:R-:W-:Y:S01]  /*b200*/  @!P3 DADD R32, R32, R12 ;  /* 0x000000002020b229 */ /* 0x01bfe2000000000c */
[----:B------:R-:W-:Y:S02]  /*b210*/  @!P3 IMAD.MOV.U32 R12, RZ, RZ, R15 ;  /* 0x000000ffff0cb224 */ /* 0x000fe400078e000f */
[----:B------:R-:W-:-:S06]  /*b220*/  @!P3 IMAD.MOV.U32 R13, RZ, RZ, R64 ;  /* 0x000000ffff0db224 */ /* 0x000fcc00078e0040 */
[----:B------:R-:W-:-:S11]  /*b230*/  @!P3 DADD R34, R34, R12 ;  /* 0x000000002222b229 */ /* 0x000fd6000000000c */
.L_x_1643:
[----:B------:R-:W-:Y:S05]  /*b240*/  BSYNC.RECONVERGENT B0 ;  /* 0x0000000000007941 */ /* 0x000fea0003800200 */
.L_x_1642:
[----:B------:R-:W-:-:S03]  /*b250*/  UMOV UR5, 0xffffffff ;  /* 0xffffffff00057882 */ /* 0x000fc60000000000 */
[----:B------:R-:W-:Y:S05]  /*b260*/  BRA.DIV UR5, `(.L_x_1644) ;  /* 0x0000005e05987947 */ /* 0x000fea000b800000 */
[----:B0-----:R0:W0:Y:S02]  /*b270*/  SHFL.DOWN PT, R13, R36, 0x8, R61 ;  /* 0x09000000240d7989 */ /* 0x00102400000e003d */
.L_x_1971:
[----:B------:R-:W-:-:S03]  /*b280*/  UMOV UR5, 0xffffffff ;  /* 0xffffffff00057882 */ /* 0x000fc60000000000 */
[----:B------:R-:W-:Y:S05]  /*b290*/  BRA.DIV UR5, `(.L_x_1645) ;  /* 0x0000005e05b47947 */ /* 0x000fea000b800000 */
.L_x_1974:
[----:B------:R-:W-:-:S03]  /*b2a0*/  UMOV UR5, 0xffffffff ;  /* 0xffffffff00057882 */ /* 0x000fc60000000000 */
[----:B------:R-:W-:Y:S05]  /*b2b0*/  BRA.DIV UR5, `(.L_x_1646) ;  /* 0x0000005e05d07947 */ /* 0x000fea000b800000 */
.L_x_1977:
[----:B------:R-:W-:-:S03]  /*b2c0*/  UMOV UR5, 0xffffffff ;  /* 0xffffffff00057882 */ /* 0x000fc60000000000 */
[----:B------:R-:W-:Y:S05]  /*b2d0*/  BRA.DIV UR5, `(.L_x_1647) ;  /* 0x0000005e05ec7947 */ /* 0x000fea000b800000 */
.L_x_1980:
[----:B------:R-:W-:-:S03]  /*b2e0*/  UMOV UR5, 0xffffffff ;  /* 0xffffffff00057882 */ /* 0x000fc60000000000 */
[----:B------:R-:W-:Y:S05]  /*b2f0*/  BRA.DIV UR5, `(.L_x_1648) ;  /* 0x0000006205087947 */ /* 0x000fea000b800000 */
[----:B------:R0:W0:Y:S04]  /*b300*/  SHFL.DOWN PT, R12, R32, 0x8, R61 ;  /* 0x09000000200c7989 */ /* 0x00002800000e003d */
[----:B------:R0:W0:Y:S04]  /*b310*/  SHFL.DOWN PT, R15, R33, 0x8, R61 ;  /* 0x09000000210f7989 */ /* 0x00002800000e003d */
[----:B------:R0:W0:Y:S04]  /*b320*/  SHFL.DOWN PT, R25, R34, 0x8, R61 ;  /* 0x0900000022197989 */ /* 0x00002800000e003d */
[----:B------:R0:W0:Y:S02]  /*b330*/  SHFL.DOWN PT, R64, R35, 0x8, R61 ;  /* 0x0900000023407989 */ /* 0x00002400000e003d */
.L_x_1986:
[----:B------:R-:W-:Y:S01]  /*b340*/  VIADD R11, R4, 0x8 ;  /* 0x00000008040b7836 */ /* 0x000fe20000000000 */
[----:B------:R-:W-:Y:S04]  /*b350*/  BSSY.RECONVERGENT B0, `(.L_x_1649) ;  /* 0x000000a000007945 */ /* 0x000fe80003800200 */
[----:B------:R-:W-:-:S13]  /*b360*/  ISETP.GT.AND P3, PT, R11, R61, PT ;  /* 0x0000003d0b00720c */ /* 0x000fda0003f64270 */
[----:B------:R-:W-:Y:S05]  /*b370*/  @P3 BRA `(.L_x_1650) ;  /* 0x00000000001c3947 */ /* 0x000fea0003800000 */
[C---:B------:R-:W-:Y:S01]  /*b380*/  ISETP.NE.AND P3, PT, R36.reuse, RZ, PT ;  /* 0x000000ff2400720c */ /* 0x040fe20003f65270 */
[----:B0-2---:R-:W-:-:S12]  /*b390*/  IMAD.IADD R36, R36, 0x1, R13 ;  /* 0x0000000124247824 */ /* 0x005fd800078e020d */
[----:B------:R-:W-:-:S06]  /*b3a0*/  @!P3 IMAD.MOV.U32 R13, RZ, RZ, R15 ;  /* 0x000000ffff0db224 */ /* 0x000fcc00078e000f */
[----:B-1-34-:R-:W-:Y:S01]  /*b3b0*/  @!P3 DADD R32, R32, R12 ;  /* 0x000000002020b229 */ /* 0x01afe2000000000c */
[----:B------:R-:W-:Y:S02]  /*b3c0*/  @!P3 IMAD.MOV.U32 R12, RZ, RZ, R25 ;  /* 0x000000ffff0cb224 */ /* 0x000fe400078e0019 */
[----:B------:R-:W-:-:S06]  /*b3d0*/  @!P3 IMAD.MOV.U32 R13, RZ, RZ, R64 ;  /* 0x000000ffff0db224 */ /* 0x000fcc00078e0040 */
[----:B------:R-:W-:-:S11]  /*b3e0*/  @!P3 DADD R34, R34, R12 ;  /* 0x000000002222b229 */ /* 0x000fd6000000000c */
.L_x_1650:
[----:B------:R-:W-:Y:S05]  /*b3f0*/  BSYNC.RECONVERGENT B0 ;  /* 0x0000000000007941 */ /* 0x000fea0003800200 */
.L_x_1649:
[----:B------:R-:W-:-:S03]  /*b400*/  UMOV UR5, 0xffffffff ;  /* 0xffffffff00057882 */ /* 0x000fc60000000000 */
[----:B------:R-:W-:Y:S05]  /*b410*/  BRA.DIV UR5, `(.L_x_1651) ;  /* 0x0000006205287947 */ /* 0x000fea000b800000 */
[----:B0-----:R0:W0:Y:S02]  /*b420*/  SHFL.DOWN PT, R13, R36, 0x10, R61 ;  /* 0x0a000000240d7989 */ /* 0x00102400000e003d */
.L_x_1989:
[----:B------:R-:W-:-:S03]  /*b430*/  UMOV UR5, 0xffffffff ;  /* 0xffffffff00057882 */ /* 0x000fc60000000000 */
[----:B------:R-:W-:Y:S05]  /*b440*/  BRA.DIV UR5, `(.L_x_1652) ;  /* 0x0000006205447947 */ /* 0x000fea000b800000 */
.L_x_1992:
[----:B------:R-:W-:-:S03]  /*b450*/  UMOV UR5, 0xffffffff ;  /* 0xffffffff00057882 */ /* 0x000fc60000000000 */
[----:B------:R-:W-:Y:S05]  /*b460*/  BRA.DIV UR5, `(.L_x_1653) ;  /* 0x0000006205607947 */ /* 0x000fea000b800000 */
.L_x_1995:
[----:B------:R-:W-:-:S03]  /*b470*/  UMOV UR5, 0xffffffff ;  /* 0xffffffff00057882 */ /* 0x000fc60000000000 */
[----:B------:R-:W-:Y:S05]  /*b480*/  BRA.DIV UR5, `(.L_x_1654) ;  /* 0x00000062057c7947 */ /* 0x000fea000b800000 */
.L_x_1998:
[----:B------:R-:W-:-:S03]  /*b490*/  UMOV UR5, 0xffffffff ;  /* 0xffffffff00057882 */ /* 0x000fc60000000000 */
[----:B------:R-:W-:Y:S05]  /*b4a0*/  BRA.DIV UR5, `(.L_x_1655) ;  /* 0x0000006205987947 */ /* 0x000fea000b800000 */
[----:B------:R0:W0:Y:S04]  /*b4b0*/  SHFL.DOWN PT, R12, R32, 0x10, R61 ;  /* 0x0a000000200c7989 */ /* 0x00002800000e003d */
[----:B------:R0:W0:Y:S04]  /*b4c0*/  SHFL.DOWN PT, R15, R33, 0x10, R61 ;  /* 0x0a000000210f7989 */ /* 0x00002800000e003d */
[----:B------:R0:W0:Y:S04]  /*b4d0*/  SHFL.DOWN PT, R26, R34, 0x10, R61 ;  /* 0x0a000000221a7989 */ /* 0x00002800000e003d */
[----:B------:R0:W0:Y:S02]  /*b4e0*/  SHFL.DOWN PT, R64, R35, 0x10, R61 ;  /* 0x0a00000023407989 */ /* 0x00002400000e003d */
.L_x_2004:
[----:B------:R-:W-:Y:S01]  /*b4f0*/  IADD3 R25, PT, PT, R4, 0x10, RZ ;  /* 0x0000001004197810 */ /* 0x000fe20007ffe0ff */
[----:B------:R-:W-:Y:S01]  /*b500*/  BSSY.RECONVERGENT B0, `(.L_x_1656) ;  /* 0x000000b000007945 */ /* 0x000fe20003800200 */
[----:B------:R-:W-:Y:S02]  /*b510*/  ISETP.NE.AND P3, PT, R14, 0x65, PT ;  /* 0x000000650e00780c */ /* 0x000fe40003f65270 */
        /* <DEDUP_REMOVED lines=9> */
.L_x_1657:
[----:B------:R-:W-:Y:S05]  /*b5b0*/  BSYNC.RECONVERGENT B0 ;  /* 0x0000000000007941 */ /* 0x000fea0003800200 */
.L_x_1656:
[----:B------:R-:W-:-:S03]  /*b5c0*/  UMOV UR5, 0xffffffff ;  /* 0xffffffff00057882 */ /* 0x000fc60000000000 */
[----:B------:R-:W-:Y:S05]  /*b5d0*/  BRA.DIV UR5, `(.L_x_1658) ;  /* 0x0000006205b47947 */ /* 0x000fea000b800000 */
[----:B------:R-:W-:-:S13]  /*b5e0*/  VOTE.ALL P3, P3 ;  /* 0x0000000000ff7806 */ /* 0x000fda0001860000 */
.L_x_2007:
[----:B------:R-:W-:Y:S05]  /*b5f0*/  @!P3 BRA `(.L_x_1659) ;  /* 0x0000000c0080b947 */ /* 0x000fea0003800000 */
.L_x_1701:
[----:B------:R-:W5:Y:S01]  /*b600*/  LDC.64 R42, c[0x0][0x3a8] ;  /* 0x0000ea00ff2a7b82 */ /* 0x000f620000000a00 */
[----:B------:R-:W-:Y:S05]  /*b610*/  YIELD ;  /* 0x0000000000007946 */ /* 0x000fea0003800000 */
[----:B--2--5:R-:W-:-:S07]  /*b620*/  IMAD.WIDE R42, R7, 0x4, R42 ;  /* 0x00000004072a7825 */ /* 0x024fce00078e022a */
.L_x_1661:
[----:B0-----:R-:W5:Y:S01]  /*b630*/  LD.E.STRONG.GPU R26, desc[UR10][R42.64] ;  /* 0x0000000a2a1a7980 */ /* 0x001f62000c10f900 */
        /* <DEDUP_REMOVED lines=9> */
.L_x_2010:
        /* <DEDUP_REMOVED lines=12> */
[--C-:B------:R-:W-:Y:S02]  /*b790*/  SHF.R.U32.HI R59, RZ, 0x8, R43.reuse ;  /* 0x00000008ff3b7819 */ /* 0x100fe4000001162b */
[----:B------:R-:W-:-:S02]  /*b7a0*/  SHF.R.U64 R63, R42, 0x8, R43 ;  /* 0x000000082a3f7819 */ /* 0x000fc4000000122b */
[--C-:B-1-34-:R-:W-:Y:S02]  /*b7b0*/  SHF.R.U32.HI R61, RZ, 0x10, R43.reuse ;  /* 0x00000010ff3d7819 */ /* 0x11afe4000001162b */
[----:B------:R-:W-:Y:S02]  /*b7c0*/  SHF.R.U32.HI R58, RZ, 0x18, R43 ;  /* 0x00000018ff3a7819 */ /* 0x000fe4000001162b */
[----:B------:R-:W-:Y:S02]  /*b7d0*/  PRMT R59, R43, 0x3340, R59 ;  /* 0x000033402b3b7816 */ /* 0x000fe4000000003b */
[----:B------:R-:W-:Y:S02]  /*b7e0*/  PRMT R27, R60, 0x3340, R27 ;  /* 0x000033403c1b7816 */ /* 0x000fe4000000001b */
[--C-:B------:R-:W-:Y:S02]  /*b7f0*/  SHF.R.U32.HI R43, RZ, 0x10, R41.reuse ;  /* 0x00000010ff2b7819 */ /* 0x100fe40000011629 */
[----:B------:R-:W-:-:S02]  /*b800*/  SHF.R.U32.HI R60, RZ, 0x18, R41 ;  /* 0x00000018ff3c7819 */ /* 0x000fc40000011629 */
[----:B0-----:R-:W-:Y:S02]  /*b810*/  SHF.R.U32.HI R57, RZ, 0x8, R41 ;  /* 0x00000008ff397819 */ /* 0x001fe40000011629 */
        /* <DEDUP_REMOVED lines=8> */
.L_x_1663:
        /* <DEDUP_REMOVED lines=21> */
[----:B------:R-:W-:-:S07]  /*b9f0*/  PRMT R60, R43, 0x5410, R60 ;  /* 0x000054102b3c7816 */ /* 0x000fce000000003c */
.L_x_1664:
[----:B------:R-:W-:Y:S05]  /*ba00*/  BSYNC.RECONVERGENT B0 ;  /* 0x0000000000007941 */ /* 0x000fea0003800200 */
.L_x_1662:
[----:B------:R-:W-:-:S03]  /*ba10*/  UMOV UR5, 0xffffffff ;  /* 0xffffffff00057882 */ /* 0x000fc60000000000 */
[----:B------:R-:W-:Y:S05]  /*ba20*/  BRA.DIV UR5, `(.L_x_1665) ;  /* 0x0000005e05dc7947 */ /* 0x000fea000b800000 */
[----:B------:R-:W-:-:S04]  /*ba30*/  VOTE.ANY R58, PT, !P3 ;  /* 0x00000000003a7806 */ /* 0x000fc800058e0100 */
[----:B------:R-:W-:-:S05]  /*ba40*/  LOP3.LUT R58, R58, 0x80000000, R8, 0xec, !PT ;  /* 0x800000003a3a7812 */ /* 0x000fca00078eec08 */
[----:B------:R-:W-:-:S05]  /*ba50*/  VIADD R43, R58, 0xffffffff ;  /* 0xffffffff3a2b7836 */ /* 0x000fca0000000000 */
[----:B------:R-:W-:-:S04]  /*ba60*/  LOP3.LUT R43, R58, R43, RZ, 0xc, !PT ;  /* 0x0000002b3a2b7212 */ /* 0x000fc800078e0cff */
[----:B-1234-:R-:W0:Y:S02]  /*ba70*/  POPC R61, R43 ;  /* 0x0000002b003d7309 */ /* 0x01ee240000000000 */
[----:B0-----:R0:W1:Y:S02]  /*ba80*/  SHFL.DOWN PT, R65, R40, 0x1, R61 ;  /* 0x0820000028417989 */ /* 0x00106400000e003d */
.L_x_2014:
[----:B------:R-:W-:-:S03]  /*ba90*/  UMOV UR5, 0xffffffff ;  /* 0xffffffff00057882 */ /* 0x000fc60000000000 */
[----:B------:R-:W-:Y:S05]  /*baa0*/  BRA.DIV UR5, `(.L_x_1666) ;  /* 0x0000006205087947 */ /* 0x000fea000b800000 */
.L_x_2017:
[----:B------:R-:W-:-:S03]  /*bab0*/  UMOV UR5, 0xffffffff ;  /* 0xffffffff00057882 */ /* 0x000fc60000000000 */
[----:B------:R-:W-:Y:S05]  /*bac0*/  BRA.DIV UR5, `(.L_x_1667) ;  /* 0x0000006205247947 */ /* 0x000fea000b800000 */
.L_x_2020:
[----:B------:R-:W-:-:S03]  /*bad0*/  UMOV UR5, 0xffffffff ;  /* 0xffffffff00057882 */ /* 0x000fc60000000000 */
[----:B------:R-:W-:Y:S05]  /*bae0*/  BRA.DIV UR5, `(.L_x_1668) ;  /* 0x0000006205407947 */ /* 0x000fea000b800000 */
.L_x_2023:
[----:B------:R-:W-:-:S03]  /*baf0*/  UMOV UR5, 0xffffffff ;  /* 0xffffffff00057882 */ /* 0x000fc60000000000 */
[----:B------:R-:W-:Y:S05]  /*bb00*/  BRA.DIV UR5, `(.L_x_1669) ;  /* 0x00000062055c7947 */ /* 0x000fea000b800000 */
[----:B-----5:R2:W3:Y:S04]  /*bb10*/  SHFL.DOWN PT, R66, R12, 0x1, R61 ;  /* 0x082000000c427989 */ /* 0x0204e800000e003d */
[----:B------:R2:W4:Y:S04]  /*bb20*/  SHFL.DOWN PT, R67, R13, 0x1, R61 ;  /* 0x082000000d437989 */ /* 0x00052800000e003d */
[----:B------:R2:W0:Y:S04]  /*bb30*/  SHFL.DOWN PT, R68, R14, 0x1, R61 ;  /* 0x082000000e447989 */ /* 0x00042800000e003d */
[----:B------:R2:W0:Y:S02]  /*bb40*/  SHFL.DOWN PT, R64, R15, 0x1, R61 ;  /* 0x082000000f407989 */ /* 0x00042400000e003d */
.L_x_2029:
        /* <DEDUP_REMOVED lines=16> */
.L_x_1671:
[----:B------:R-:W-:Y:S05]  /*bc50*/  BSYNC.RECONVERGENT B0 ;  /* 0x0000000000007941 */ /* 0x000fea0003800200 */
.L_x_1670:
[----:B------:R-:W-:-:S03]  /*bc60*/  UMOV UR5, 0xffffffff ;  /* 0xffffffff00057882 */ /* 0x000fc60000000000 */
[----:B------:R-:W-:Y:S05]  /*bc70*/  BRA.DIV UR5, `(.L_x_1672) ;  /* 0x0000006205687947 */ /* 0x000fea000b800000 */
[----:B-1----:R1:W0:Y:S02]  /*bc80*/  SHFL.DOWN PT, R65, R62, 0x2, R61 ;  /* 0x084000003e417989 */ /* 0x00222400000e003d */
.L_x_2032:
[----:B------:R-:W-:-:S03]  /*bc90*/  UMOV UR5, 0xffffffff ;  /* 0xffffffff00057882 */ /* 0x000fc60000000000 */
[----:B------:R-:W-:Y:S05]  /*bca0*/  BRA.DIV UR5, `(.L_x_1673) ;  /* 0x0000006205847947 */ /* 0x000fea000b800000 */
.L_x_2035:
[----:B------:R-:W-:-:S03]  /*bcb0*/  UMOV UR5, 0xffffffff ;  /* 0xffffffff00057882 */ /* 0x000fc60000000000 */
[----:B------:R-:W-:Y:S05]  /*bcc0*/  BRA.DIV UR5, `(.L_x_1674) ;  /* 0x0000006205a07947 */ /* 0x000fea000b800000 */
.L_x_2038:
[----:B------:R-:W-:-:S03]  /*bcd0*/  UMOV UR5, 0xffffffff ;  /* 0xffffffff00057882 */ /* 0x000fc60000000000 */
[----:B------:R-:W-:Y:S05]  /*bce0*/  BRA.DIV UR5, `(.L_x_1675) ;  /* 0x0000006205bc7947 */ /* 0x000fea000b800000 */
.L_x_2041:
[----:B------:R-:W-:-:S03]  /*bcf0*/  UMOV UR5, 0xffffffff ;  /* 0xffffffff00057882 */ /* 0x000fc60000000000 */
[----:B------:R-:W-:Y:S05]  /*bd00*/  BRA.DIV UR5, `(.L_x_1676) ;  /* 0x0000006205d87947 */ /* 0x000fea000b800000 */
[----:B---3--:R3:W1:Y:S04]  /*bd10*/  SHFL.DOWN PT, R66, R56, 0x2, R61 ;  /* 0x0840000038427989 */ /* 0x00866800000e003d */
[----:B----4-:R3:W4:Y:S04]  /*bd20*/  SHFL.DOWN PT, R67, R57, 0x2, R61 ;  /* 0x0840000039437989 */ /* 0x01072800000e003d */
[----:B0-----:R3:W0:Y:S04]  /*bd30*/  SHFL.DOWN PT, R68, R42, 0x2, R61 ;  /* 0x084000002a447989 */ /* 0x00162800000e003d */
[----:B------:R3:W0:Y:S02]  /*bd40*/  SHFL.DOWN PT, R64, R43, 0x2, R61 ;  /* 0x084000002b407989 */ /* 0x00062400000e003d */
.L_x_2047:
        /* <DEDUP_REMOVED lines=11> */
.L_x_1678:
[----:B------:R-:W-:Y:S05]  /*be00*/  BSYNC.RECONVERGENT B0 ;  /* 0x0000000000007941 */ /* 0x000fea0003800200 */
.L_x_1677:
[----:B------:R-:W-:-:S03]  /*be10*/  UMOV UR5, 0xffffffff ;  /* 0xffffffff00057882 */ /* 0x000fc60000000000 */
[----:B------:R-:W-:Y:S05]  /*be20*/  BRA.DIV UR5, `(.L_x_1679) ;  /* 0x0000006205f87947 */ /* 0x000fea000b800000 */
[----:B------:R0:W0:Y:S02]  /*be30*/  SHFL.DOWN PT, R65, R62, 0x4, R61 ;  /* 0x088000003e417989 */ /* 0x00002400000e003d */
.L_x_2050:
[----:B------:R-:W-:-:S03]  /*be40*/  UMOV UR5, 0xffffffff ;  /* 0xffffffff00057882 */ /* 0x000fc60000000000 */
[----:B------:R-:W-:Y:S05]  /*be50*/  BRA.DIV UR5, `(.L_x_1680) ;  /* 0x0000006605147947 */ /* 0x000fea000b800000 */
.L_x_2053:
[----:B------:R-:W-:-:S03]  /*be60*/  UMOV UR5, 0xffffffff ;  /* 0xffffffff00057882 */ /* 0x000fc60000000000 */
[----:B------:R-:W-:Y:S05]  /*be70*/  BRA.DIV UR5, `(.L_x_1681) ;  /* 0x0000006605307947 */ /* 0x000fea000b800000 */
.L_x_2056:
[----:B------:R-:W-:-:S03]  /*be80*/  UMOV UR5, 0xffffffff ;  /* 0xffffffff00057882 */ /* 0x000fc60000000000 */
[----:B------:R-:W-:Y:S05]  /*be90*/  BRA.DIV UR5, `(.L_x_1682) ;  /* 0x00000066054c7947 */ /* 0x000fea000b800000 */
.L_x_2059:
[----:B------:R-:W-:-:S03]  /*bea0*/  UMOV UR5, 0xffffffff ;  /* 0xffffffff00057882 */ /* 0x000fc60000000000 */
[----:B------:R-:W-:Y:S05]  /*beb0*/  BRA.DIV UR5, `(.L_x_1683) ;  /* 0x0000006605687947 */ /* 0x000fea000b800000 */
[----:B-1----:R1:W1:Y:S04]  /*bec0*/  SHFL.DOWN PT, R66, R56, 0x4, R61 ;  /* 0x0880000038427989 */ /* 0x00226800000e003d */
[----:B----4-:R4:W1:Y:S04]  /*bed0*/  SHFL.DOWN PT, R67, R57, 0x4, R61 ;  /* 0x0880000039437989 */ /* 0x01086800000e003d */
[----:B0-----:R4:W0:Y:S04]  /*bee0*/  SHFL.DOWN PT, R68, R42, 0x4, R61 ;  /* 0x088000002a447989 */ /* 0x00182800000e003d */
[----:B------:R4:W0:Y:S02]  /*bef0*/  SHFL.DOWN PT, R64, R43, 0x4, R61 ;  /* 0x088000002b407989 */ /* 0x00082400000e003d */
.L_x_2065:
        /* <DEDUP_REMOVED lines=11> */
.L_x_1685:
[----:B------:R-:W-:Y:S05]  /*bfb0*/  BSYNC.RECONVERGENT B0 ;  /* 0x0000000000007941 */ /* 0x000fea0003800200 */
.L_x_1684:
[----:B------:R-:W-:-:S03]  /*bfc0*/  UMOV UR5, 0xffffffff ;  /* 0xffffffff00057882 */ /* 0x000fc60000000000 */
[----:B------:R-:W-:Y:S05]  /*bfd0*/  BRA.DIV UR5, `(.L_x_1686) ;  /* 0x0000006605887947 */ /* 0x000fea000b800000 */
[----:B------:R0:W0:Y:S02]  /*bfe0*/  SHFL.DOWN PT, R65, R62, 0x8, R61 ;  /* 0x090000003e417989 */ /* 0x00002400000e003d */
.L_x_2068:
[----:B------:R-:W-:-:S03]  /*bff0*/  UMOV UR5, 0xffffffff ;  /* 0xffffffff00057882 */ /* 0x000fc60000000000 */
[----:B------:R-:W-:Y:S05]  /*c000*/  BRA.DIV UR5, `(.L_x_1687) ;  /* 0x0000006605a47947 */ /* 0x000fea000b800000 */
.L_x_2071:
[----:B------:R-:W-:-:S03]  /*c010*/  UMOV UR5, 0xffffffff ;  /* 0xffffffff00057882 */ /* 0x000fc60000000000 */
[----:B------:R-:W-:Y:S05]  /*c020*/  BRA.DIV UR5, `(.L_x_1688) ;  /* 0x0000006605c07947 */ /* 0x000fea000b800000 */
.L_x_2074:
[----:B------:R-:W-:-:S03]  /*c030*/  UMOV UR5, 0xffffffff ;  /* 0xffffffff00057882 */ /* 0x000fc60000000000 */
[----:B------:R-:W-:Y:S05]  /*c040*/  BRA.DIV UR5, `(.L_x_1689) ;  /* 0x0000006605dc7947 */ /* 0x000fea000b800000 */
.L_x_2077:
[----:B------:R-:W-:-:S03]  /*c050*/  UMOV UR5, 0xffffffff ;  /* 0xffffffff00057882 */ /* 0x000fc60000000000 */
[----:B------:R-:W-:Y:S05]  /*c060*/  BRA.DIV UR5, `(.L_x_1690) ;  /* 0x0000006605f87947 */ /* 0x000fea000b800000 */
[----:B-1----:R1:W1:Y:S04]  /*c070*/  SHFL.DOWN PT, R66, R56, 0x8, R61 ;  /* 0x0900000038427989 */ /* 0x00226800000e003d */
[----:B------:R1:W1:Y:S04]  /*c080*/  SHFL.DOWN PT, R67, R57, 0x8, R61 ;  /* 0x0900000039437989 */ /* 0x00026800000e003d */
[----:B0-----:R0:W0:Y:S04]  /*c090*/  SHFL.DOWN PT, R68, R42, 0x8, R61 ;  /* 0x090000002a447989 */ /* 0x00102800000e003d */
[----:B------:R0:W0:Y:S02]  /*c0a0*/  SHFL.DOWN PT, R64, R43, 0x8, R61 ;  /* 0x090000002b407989 */ /* 0x00002400000e003d */
.L_x_2083:
        /* <DEDUP_REMOVED lines=11> */
.L_x_1692:
[----:B------:R-:W-:Y:S05]  /*c160*/  BSYNC.RECONVERGENT B0 ;  /* 0x0000000000007941 */ /* 0x000fea0003800200 */
.L_x_1691:
[----:B------:R-:W-:-:S03]  /*c170*/  UMOV UR5, 0xffffffff ;  /* 0xffffffff00057882 */ /* 0x000fc60000000000 */
[----:B------:R-:W-:Y:S05]  /*c180*/  BRA.DIV UR5, `(.L_x_1693) ;  /* 0x0000006a05187947 */ /* 0x000fea000b800000 */
[----:B------:R0:W0:Y:S02]  /*c190*/  SHFL.DOWN PT, R65, R62, 0x10, R61 ;  /* 0x0a0000003e417989 */ /* 0x00002400000e003d */
.L_x_2086:
[----:B------:R-:W-:-:S03]  /*c1a0*/  UMOV UR5, 0xffffffff ;  /* 0xffffffff00057882 */ /* 0x000fc60000000000 */
[----:B------:R-:W-:Y:S05]  /*c1b0*/  BRA.DIV UR5, `(.L_x_1694) ;  /* 0x0000006a05347947 */ /* 0x000fea000b800000 */
.L_x_2089:
[----:B------:R-:W-:-:S03]  /*c1c0*/  UMOV UR5, 0xffffffff ;  /* 0xffffffff00057882 */ /* 0x000fc60000000000 */
[----:B------:R-:W-:Y:S05]  /*c1d0*/  BRA.DIV UR5, `(.L_x_1695) ;  /* 0x0000006a05507947 */ /* 0x000fea000b800000 */
.L_x_2092:
[----:B------:R-:W-:-:S03]  /*c1e0*/  UMOV UR5, 0xffffffff ;  /* 0xffffffff00057882 */ /* 0x000fc60000000000 */
[----:B------:R-:W-:Y:S05]  /*c1f0*/  BRA.DIV UR5, `(.L_x_1696) ;  /* 0x0000006a056c7947 */ /* 0x000fea000b800000 */
.L_x_2095:
[----:B------:R-:W-:-:S03]  /*c200*/  UMOV UR5, 0xffffffff ;  /* 0xffffffff00057882 */ /* 0x000fc60000000000 */
[----:B------:R-:W-:Y:S05]  /*c210*/  BRA.DIV UR5, `(.L_x_1697) ;  /* 0x0000006a05887947 */ /* 0x000fea000b800000 */
[----:B-1----:R1:W1:Y:S04]  /*c220*/  SHFL.DOWN PT, R66, R56, 0x10, R61 ;  /* 0x0a00000038427989 */ /* 0x00226800000e003d */
[----:B------:R1:W1:Y:S04]  /*c230*/  SHFL.DOWN PT, R67, R57, 0x10, R61 ;  /* 0x0a00000039437989 */ /* 0x00026800000e003d */
[----:B0-----:R0:W0:Y:S04]  /*c240*/  SHFL.DOWN PT, R68, R42, 0x10, R61 ;  /* 0x0a0000002a447989 */ /* 0x00102800000e003d */
[----:B------:R0:W0:Y:S02]  /*c250*/  SHFL.DOWN PT, R64, R43, 0x10, R61 ;  /* 0x0a0000002b407989 */ /* 0x00002400000e003d */
.L_x_2101:
        /* <DEDUP_REMOVED lines=11> */
.L_x_1699:
[----:B------:R-:W-:Y:S05]  /*c310*/  BSYNC.RECONVERGENT B0 ;  /* 0x0000000000007941 */ /* 0x000fea0003800200 */
.L_x_1698:
        /* <DEDUP_REMOVED lines=13> */
.L_x_2104:
[----:B------:R-:W-:Y:S05]  /*c3f0*/  @P3 BRA `(.L_x_1701) ;  /* 0xfffffff000803947 */ /* 0x000fea000383ffff */
.L_x_1659:
[----:B------:R-:W-:Y:S01]  /*c400*/  ISETP.NE.AND P4, PT, R4, RZ, PT ;  /* 0x000000ff0400720c */ /* 0x000fe20003f85270 */
[----:B------:R-:W-:Y:S01]  /*c410*/  BSSY.RECONVERGENT B0, `(.L_x_1702) ;  /* 0x0000029000007945 */ /* 0x000fe20003800200 */
[----:B------:R-:W-:-:S11]  /*c420*/  ISETP.NE.AND P3, PT, R3, RZ, PT ;  /* 0x000000ff0300720c */ /* 0x000fd60003f65270 */
[----:B------:R-:W5:Y:S01]  /*c430*/  @!P4 S2R R7, SR_CgaCtaId ;  /* 0x000000000007c919 */ /* 0x000f620000008800 */
[----:B------:R-:W-:-:S04]  /*c440*/  @!P4 MOV R4, 0x400 ;  /* 0x000004000004c802 */ /* 0x000fc80000000f00 */
[----:B-----5:R-:W-:Y:S01]  /*c450*/  @!P4 LEA R43, R7, R4, 0x18 ;  /* 0x00000004072bc211 */ /* 0x020fe200078ec0ff */
[----:B------:R-:W-:Y:S06]  /*c460*/  @P3 BRA `(.L_x_1703) ;  /* 0x00000000008c3947 */ /* 0x000fec0003800000 */
[----:B0-2---:R-:W0:Y:S01]  /*c470*/  LDC.64 R14, c[0x0][0x3b8] ;  /* 0x0000ee00ff0e7b82 */ /* 0x005e220000000a00 */
[----:B------:R-:W-:Y:S01]  /*c480*/  DADD R8, R46, R32 ;  /* 0x000000002e087229 */ /* 0x000fe20000000020 */
[C---:B------:R-:W-:Y:S01]  /*c490*/  ISETP.NE.AND P3, PT, R24.reuse, RZ, PT ;  /* 0x000000ff1800720c */ /* 0x040fe20003f65270 */
[----:B------:R-:W-:Y:S01]  /*c4a0*/  DADD R12, R44, R34 ;  /* 0x000000002c0c7229 */ /* 0x000fe20000000022 */
[----:B------:R-:W-:Y:S01]  /*c4b0*/  IMAD.IADD R24, R24, 0x1, R36 ;  /* 0x0000000118187824 */ /* 0x000fe200078e0224 */
[----:B------:R-:W-:Y:S01]  /*c4c0*/  CS2R R10, SRZ ;  /* 0x00000000000a7805 */ /* 0x000fe2000001ff00 */
[----:B------:R-:W-:Y:S01]  /*c4d0*/  UMOV UR5, 0x400 ;  /* 0x0000040000057882 */ /* 0x000fe20000000000 */
[----:B------:R-:W-:Y:S01]  /*c4e0*/  IMAD.MOV.U32 R41, RZ, RZ, 0x65 ;  /* 0x00000065ff297424 */ /* 0x000fe200078e00ff */
[----:B------:R-:W2:Y:S01]  /*c4f0*/  S2UR UR6, SR_CgaCtaId ;  /* 0x00000000000679c3 */ /* 0x000ea20000008800 */
[----:B------:R-:W-:Y:S02]  /*c500*/  MOV R25, RZ ;  /* 0x000000ff00197202 */ /* 0x000fe40000000f00 */
[----:B------:R-:W-:Y:S01]  /*c510*/  FSEL R4, R8, R46, !P3 ;  /* 0x0000002e08047208 */ /* 0x000fe20005800000 */
[----:B------:R-:W-:Y:S01]  /*c520*/  IMAD.MOV.U32 R8, RZ, RZ, R24 ;  /* 0x000000ffff087224 */ /* 0x000fe200078e0018 */
[----:B------:R-:W-:Y:S01]  /*c530*/  FSEL R47, R9, R47, !P3 ;  /* 0x0000002f092f7208 */ /* 0x000fe20005800000 */
[----:B------:R-:W-:Y:S01]  /*c540*/  IMAD.MOV.U32 R9, RZ, RZ, RZ ;  /* 0x000000ffff097224 */ /* 0x000fe200078e00ff */
[----:B------:R-:W-:Y:S01]  /*c550*/  FSEL R7, R12, R44, !P3 ;  /* 0x0000002c0c077208 */ /* 0x000fe20005800000 */
[----:B------:R-:W5:Y:S01]  /*c560*/  LDC.64 R26, c[0x0][0x3a8] ;  /* 0x0000ea00ff1a7b82 */ /* 0x000f620000000a00 */
[----:B------:R-:W-:Y:S01]  /*c570*/  FSEL R44, R13, R45, !P3 ;  /* 0x0000002d0d2c7208 */ /* 0x000fe20005800000 */
[----:B0-----:R-:W-:-:S05]  /*c580*/  IMAD.WIDE.U32 R14, R2, 0x20, R14 ;  /* 0x00000020020e7825 */ /* 0x001fca00078e000e */
[----:B------:R0:W-:Y:S01]  /*c590*/  ST.E.128.STRONG.GPU desc[UR10][R14.64+0x400], R8 ;  /* 0x000400080e007985 */ /* 0x0001e2000c10fd0a */
[----:B--2---:R-:W-:Y:S01]  /*c5a0*/  ULEA UR5, UR6, UR5, 0x18 ;  /* 0x0000000506057291 */ /* 0x004fe2000f8ec0ff */
[----:B-----5:R-:W-:Y:S01]  /*c5b0*/  IMAD.WIDE.U32 R12, R2, 0x4, R26 ;  /* 0x00000004020c7825 */ /* 0x020fe200078e001a */
[----:B------:R-:W-:-:S03]  /*c5c0*/  CS2R R26, SRZ ;  /* 0x00000000001a7805 */ /* 0x000fc6000001ff00 */
[----:B0-----:R-:W-:Y:S02]  /*c5d0*/  IMAD.MOV.U32 R8, RZ, RZ, R4 ;  /* 0x000000ffff087224 */ /* 0x001fe400078e0004 */
        /* <DEDUP_REMOVED lines=12> */
.L_x_1703:
[----:B------:R-:W-:Y:S05]  /*c6a0*/  BSYNC.RECONVERGENT B0 ;  /* 0x0000000000007941 */ /* 0x000fea0003800200 */
.L_x_1702:
[----:B------:R0:W-:Y:S01]  /*c6b0*/  @!P4 STS.128 [R43+0x110], R36 ;  /* 0x000110242b00c388 */ /* 0x0001e20000000c00 */
[----:B------:R-:W-:Y:S02]  /*c6c0*/  @!P4 IMAD.MOV.U32 R28, RZ, RZ, R32 ;  /* 0x000000ffff1cc224 */ /* 0x000fe400078e0020 */
[----:B------:R-:W-:Y:S01]  /*c6d0*/  @!P4 IMAD.MOV.U32 R29, RZ, RZ, R33 ;  /* 0x000000ffff1dc224 */ /* 0x000fe200078e0021 */
[----:B------:R0:W-:Y:S01]  /*c6e0*/  @!P4 STS.128 [R43+0x120], R32 ;  /* 0x000120202b00c388 */ /* 0x0001e20000000c00 */
[----:B------:R-:W-:Y:S02]  /*c6f0*/  @!P4 IMAD.MOV.U32 R30, RZ, RZ, R34 ;  /* 0x000000ffff1ec224 */ /* 0x000fe400078e0022 */
[----:B------:R-:W-:Y:S02]  /*c700*/  @!P4 IMAD.MOV.U32 R31, RZ, RZ, R35 ;  /* 0x000000ffff1fc224 */ /* 0x000fe400078e0023 */
[----:B------:R-:W-:-:S07]  /*c710*/  @!P4 IMAD.MOV.U32 R6, RZ, RZ, R36 ;  /* 0x000000ffff06c224 */ /* 0x000fce00078e0024 */
.L_x_1613:
        /* <DEDUP_REMOVED lines=9> */
[----:B0-----:R-:W0:Y:S04]  /*c7b0*/  @!P3 LDS.128 R8, [UR5+0x120] ;  /* 0x00012005ff08b984 */ /* 0x001e280008000c00 */
[----:B------:R-:W5:Y:S01]  /*c7c0*/  LDS R7, [UR5+0x110] ;  /* 0x00011005ff077984 */ /* 0x000f620008000800 */
[----:B0-----:R-:W-:Y:S02]  /*c7d0*/  @!P3 DADD R28, R28, R8 ;  /* 0x000000001c1cb229 */ /* 0x001fe40000000008 */
[----:B------:R-:W-:Y:S01]  /*c7e0*/  @!P3 DADD R30, R30, R10 ;  /* 0x000000001e1eb229 */ /* 0x000fe2000000000a */
[----:B-----5:R-:W-:-:S10]  /*c7f0*/  IMAD.IADD R6, R6, 0x1, R7 ;  /* 0x0000000106067824 */ /* 0x020fd400078e0207 */
.L_x_1705:
[----:B------:R-:W-:Y:S05]  /*c800*/  BSYNC.RECONVERGENT B0 ;  /* 0x0000000000007941 */ /* 0x000fea0003800200 */
.L_x_1704:
[----:B------:R-:W5:Y:S01]  /*c810*/  S2UR UR5, SR_CgaCtaId ;  /* 0x00000000000579c3 */ /* 0x000f620000008800 */
[----:B------:R-:W-:Y:S01]  /*c820*/  UMOV UR4, 0x400 ;  /* 0x0000040000047882 */ /* 0x000fe20000000000 */
[----:B0-2---:R-:W-:Y:S01]  /*c830*/  DADD R12, R16, R28 ;  /* 0x00000000100c7229 */ /* 0x005fe2000000001c */
[----:B------:R-:W-:Y:S01]  /*c840*/  SEL R7, RZ, 0x1, !P2 ;  /* 0x00000001ff077807 */ /* 0x000fe20005000000 */
[----:B------:R-:W-:Y:S01]  /*c850*/  DADD R14, R18, R30 ;  /* 0x00000000120e7229 */ /* 0x000fe2000000001e */
[----:B------:R-:W-:Y:S01]  /*c860*/  BSSY.RECONVERGENT B0, `(.L_x_1706) ;  /* 0x00000fd000007945 */ /* 0x000fe20003800200 */
[--C-:B------:R-:W-:Y:S02]  /*c870*/  IMAD.IADD R37, R5, 0x1, R6.reuse ;  /* 0x0000000105257824 */ /* 0x100fe400078e0206 */
[----:B------:R-:W-:-:S04]  /*c880*/  IMAD.IADD R5, R7, 0x1, R6 ;  /* 0x0000000107057824 */ /* 0x000fc800078e0206 */
[----:B------:R-:W-:Y:S02]  /*c890*/  FSEL R12, R16, R12, P2 ;  /* 0x0000000c100c7208 */ /* 0x000fe40001000000 */
[----:B------:R-:W-:Y:S02]  /*c8a0*/  FSEL R13, R17, R13, P2 ;  /* 0x0000000d110d7208 */ /* 0x000fe40001000000 */
[----:B------:R-:W-:Y:S02]  /*c8b0*/  FSEL R14, R18, R14, P2 ;  /* 0x0000000e120e7208 */ /* 0x000fe40001000000 */
[----:B------:R-:W-:Y:S02]  /*c8c0*/  FSEL R15, R19, R15, P2 ;  /* 0x0000000f130f7208 */ /* 0x000fe40001000000 */
[----:B------:R-:W-:Y:S01]  /*c8d0*/  DADD R16, R20, R12 ;  /* 0x0000000014107229 */ /* 0x000fe2000000000c */
[----:B-----5:R-:W-:-:S03]  /*c8e0*/  ULEA UR4, UR5, UR4, 0x18 ;  /* 0x0000000405047291 */ /* 0x020fc6000f8ec0ff */
[----:B------:R-:W-:-:S06]  /*c8f0*/  DADD R18, R22, R14 ;  /* 0x0000000016127229 */ /* 0x000fcc000000000e */
[----:B------:R-:W-:Y:S02]  /*c900*/  FSEL R16, R20, R16, P0 ;  /* 0x0000001014107208 */ /* 0x000fe40000000000 */
[----:B------:R-:W-:Y:S01]  /*c910*/  FSEL R17, R21, R17, P0 ;  /* 0x0000001115117208 */ /* 0x000fe20000000000 */
[----:B------:R-:W0:Y:S01]  /*c920*/  LDS R2, [UR4+0x190] ;  /* 0x00019004ff027984 */ /* 0x000e220008000800 */
[----:B------:R-:W-:-:S03]  /*c930*/  FSEL R18, R22, R18, P0 ;  /* 0x0000001216127208 */ /* 0x000fc60000000000 */
[----:B------:R-:W2:Y:S01]  /*c940*/  LDS R4, [UR4+0x170] ;  /* 0x00017004ff047984 */ /* 0x000ea20008000800 */
[----:B------:R-:W-:-:S03]  /*c950*/  FSEL R19, R23, R19, P0 ;  /* 0x0000001317137208 */ /* 0x000fc60000000000 */
[----:B------:R-:W1:Y:S01]  /*c960*/  LDS.128 R8, [UR4+0x180] ;  /* 0x00018004ff087984 */ /* 0x000e620008000c00 */
[----:B0-----:R-:W-:-:S13]  /*c970*/  ISETP.GE.AND P3, PT, R2, 0x101, PT ;  /* 0x000001010200780c */ /* 0x001fda0003f66270 */
[----:B-12---:R-:W-:Y:S05]  /*c980*/  @!P3 BRA `(.L_x_1707) ;  /* 0x0000000c0060b947 */ /* 0x006fea0003800000 */
[----:B------:R-:W0:Y:S02]  /*c990*/  LDS R20, [UR4+0x150] ;  /* 0x00015004ff147984 */ /* 0x000e240008000800 */
[--C-:B0-----:R-:W-:Y:S02]  /*c9a0*/  @P2 IMAD.IADD R6, R6, 0x1, -R20.reuse ;  /* 0x0000000106062824 */ /* 0x101fe400078e0a14 */
[--C-:B------:R-:W-:Y:S02]  /*c9b0*/  @P0 IMAD.IADD R7, R5, 0x1, -R20.reuse ;  /* 0x0000000105070824 */ /* 0x100fe400078e0a14 */
[----:B------:R-:W-:Y:S01]  /*c9c0*/  @P1 IMAD.IADD R21, R37, 0x1, -R20 ;  /* 0x0000000125151824 */ /* 0x000fe200078e0a14 */
[----:B------:R-:W-:Y:S01]  /*c9d0*/  @P2 LEA R5, R6, UR4, 0x5 ;  /* 0x0000000406052c11 */ /* 0x000fe2000f8e28ff */
[----:B------:R-:W-:Y:S01]  /*c9e0*/  BAR.SYNC.DEFER_BLOCKING 0x0 ;  /* 0x0000000000007b1d */ /* 0x000fe20000010000 */
[----:B------:R-:W-:Y:S02]  /*c9f0*/  @P0 LEA R7, R7, UR4, 0x5 ;  /* 0x0000000407070c11 */ /* 0x000fe4000f8e28ff */
[----:B------:R-:W-:-:S03]  /*ca00*/  @P1 LEA R21, R21, UR4, 0x5 ;  /* 0x0000000415151c11 */ /* 0x000fc6000f8e28ff */
[----:B------:R0:W-:Y:S04]  /*ca10*/  @P2 STS.128 [R5+0x10], R28 ;  /* 0x0000101c05002388 */ /* 0x0001e80000000c00 */
[----:B------:R0:W-:Y:S04]  /*ca20*/  @P2 STS.64 [R5], R54 ;  /* 0x0000003605002388 */ /* 0x0001e80000000a00 */
[----:B------:R0:W-:Y:S04]  /*ca30*/  @P0 STS.128 [R7+0x10], R12 ;  /* 0x0000100c07000388 */ /* 0x0001e80000000c00 */
[----:B------:R0:W-:Y:S01]  /*ca40*/  @P0 STS.64 [R7], R52 ;  /* 0x0000003407000388 */ /* 0x0001e20000000a00 */
[----:B------:R-:W-:-:S03]  /*ca50*/  ISETP.GE.AND P0, PT, R3, R2, PT ;  /* 0x000000020300720c */ /* 0x000fc60003f06270 */
[----:B------:R0:W-:Y:S04]  /*ca60*/  @P1 STS.128 [R21+0x10], R16 ;  /* 0x0000101015001388 */ /* 0x0001e80000000c00 */
[----:B------:R0:W-:Y:S01]  /*ca70*/  @P1 STS.64 [R21], R50 ;  /* 0x0000003215001388 */ /* 0x0001e20000000a00 */
[----:B------:R-:W-:Y:S06]  /*ca80*/  BAR.SYNC.DEFER_BLOCKING 0x0 ;  /* 0x0000000000007b1d */ /* 0x000fec0000010000 */
[----:B------:R-:W-:Y:S05]  /*ca90*/  @P0 BRA `(.L_x_1708) ;  /* 0x0000000c00640947 */ /* 0x000fea0003800000 */
[----:B0-----:R-:W-:Y:S01]  /*caa0*/  LOP3.LUT R5, RZ, R3, RZ, 0x33, !PT ;  /* 0x00000003ff057212 */ /* 0x001fe200078e33ff */
[----:B------:R-:W-:Y:S01]  /*cab0*/  BSSY.RECONVERGENT B1, `(.L_x_1709) ;  /* 0x000001d000017945 */ /* 0x000fe20003800200 */
[----:B------:R-:W-:-:S03]  /*cac0*/  IMAD.MOV.U32 R45, RZ, RZ, R3 ;  /* 0x000000ffff2d7224 */ /* 0x000fc600078e0003 */
[----:B------:R-:W-:-:S05]  /*cad0*/  IMAD.IADD R5, R5, 0x1, R2 ;  /* 0x0000000105057824 */ /* 0x000fca00078e0202 */
[C---:B------:R-:W-:Y:S02]  /*cae0*/  LOP3.LUT R6, R5.reuse, 0x300, RZ, 0xc0, !PT ;  /* 0x0000030005067812 */ /* 0x040fe400078ec0ff */
[----:B------:R-:W-:Y:S02]  /*caf0*/  ISETP.GE.U32.AND P1, PT, R5, 0x300, PT ;  /* 0x000003000500780c */ /* 0x000fe40003f26070 */
[----:B------:R-:W-:-:S13]  /*cb00*/  ISETP.NE.AND P0, PT, R6, 0x300, PT ;  /* 0x000003000600780c */ /* 0x000fda0003f05270 */
[----:B------:R-:W-:Y:S05]  /*cb10*/  @!P0 BRA `(.L_x_1710) ;  /* 0x0000000000588947 */ /* 0x000fea0003800000 */
[----:B------:R-:W-:Y:S01]  /*cb20*/  LEA.HI R5, R5, 0x1, RZ, 0x18 ;  /* 0x0000000105057811 */ /* 0x000fe200078fc0ff */
[----:B------:R-:W-:Y:S01]  /*cb30*/  IMAD.IADD R23, R20, 0x1, R3 ;  /* 0x0000000114177824 */ /* 0x000fe200078e0203 */
[----:B------:R-:W-:-:S03]  /*cb40*/  LEA R21, R3, UR4, 0x5 ;  /* 0x0000000403157c11 */ /* 0x000fc6000f8e28ff */
[C---:B------:R-:W-:Y:S01]  /*cb50*/  IMAD.SHL.U32 R6, R5.reuse, 0x100, RZ ;  /* 0x0000010005067824 */ /* 0x040fe200078e00ff */
[----:B------:R-:W-:Y:S01]  /*cb60*/  LOP3.LUT R5, R5, 0x3, RZ, 0xc0, !PT ;  /* 0x0000000305057812 */ /* 0x000fe200078ec0ff */
[----:B------:R-:W-:-:S03]  /*cb70*/  VIADD R21, R21, 0x10 ;  /* 0x0000001015157836 */ /* 0x000fc60000000000 */
[----:B------:R-:W-:Y:S02]  /*cb80*/  LOP3.LUT R6, R6, 0x300, RZ, 0xc0, !PT ;  /* 0x0000030006067812 */ /* 0x000fe400078ec0ff */
[----:B------:R-:W-:-:S03]  /*cb90*/  IADD3 R5, PT, PT, -R5, RZ, RZ ;  /* 0x000000ff05057210 */ /* 0x000fc60007ffe1ff */
[----:B------:R-:W-:-:S07]  /*cba0*/  IMAD.IADD R45, R6, 0x1, R3 ;  /* 0x00000001062d7824 */ /* 0x000fce00078e0203 */
.L_x_1711:
[----:B0-----:R-:W0:Y:S01]  /*cbb0*/  LDS.64 R14, [R21+-0x10] ;  /* 0xfffff000150e7984 */ /* 0x001e220000000a00 */
[----:B------:R-:W1:Y:S01]  /*cbc0*/  LDC.64 R12, c[0x0][0x390] ;  /* 0x0000e400ff0c7b82 */ /* 0x000e620000000a00 */
[----:B------:R-:W-:Y:S02]  /*cbd0*/  VIADD R5, R5, 0x1 ;  /* 0x0000000105057836 */ /* 0x000fe40000000000 */
[----:B------:R2:W5:Y:S03]  /*cbe0*/  LDS.128 R16, [R21] ;  /* 0x0000000015107984 */ /* 0x0005660000000c00 */
[----:B------:R-:W-:Y:S02]  /*cbf0*/  ISETP.NE.AND P0, PT, R5, RZ, PT ;  /* 0x000000ff0500720c */ /* 0x000fe40003f05270 */
[----:B------:R-:W3:Y:S01]  /*cc00*/  LDC.64 R6, c[0x0][0x398] ;  /* 0x0000e600ff067b82 */ /* 0x000ee20000000a00 */
[----:B--2---:R-:W-:-:S02]  /*cc10*/  VIADD R21, R21, 0x2000 ;  /* 0x0000200015157836 */ /* 0x004fc40000000000 */
[----:B-1----:R-:W-:-:S04]  /*cc20*/  IMAD.WIDE R12, R23, 0x8, R12 ;  /* 0x00000008170c7825 */ /* 0x002fc800078e020c */
[----:B---3--:R-:W-:-:S04]  /*cc30*/  IMAD.WIDE R6, R23, 0x10, R6 ;  /* 0x0000001017067825 */ /* 0x008fc800078e0206 */
[----:B------:R-:W-:Y:S01]  /*cc40*/  VIADD R23, R23, 0x100 ;  /* 0x0000010017177836 */ /* 0x000fe20000000000 */
[----:B0-----:R0:W-:Y:S04]  /*cc50*/  STG.E.64 desc[UR10][R12.64], R14 ;  /* 0x0000000e0c007986 */ /* 0x0011e8000c101b0a */
[----:B-----5:R0:W-:Y:S01]  /*cc60*/  STG.E.128 desc[UR10][R6.64], R16 ;  /* 0x0000001006007986 */ /* 0x0201e2000c101d0a */
[----:B------:R-:W-:Y:S05]  /*cc70*/  @P0 BRA `(.L_x_1711) ;  /* 0xfffffffc00cc0947 */ /* 0x000fea000383ffff */
.L_x_1710:
[----:B------:R-:W-:Y:S05]  /*cc80*/  BSYNC.RECONVERGENT B1 ;  /* 0x0000000000017941 */ /* 0x000fea0003800200 */
.L_x_1709:
[----:B------:R-:W-:Y:S05]  /*cc90*/  @!P1 BRA `(.L_x_1708) ;  /* 0x0000000800e49947 */ /* 0x000fea0003800000 */
[----:B------:R-:W1:Y:S01]  /*cca0*/  LDCU.128 UR12, c[0x0][0x390] ;  /* 0x00007200ff0c77ac */ /* 0x000e620008000c00 */
[--C-:B------:R-:W-:Y:S01]  /*ccb0*/  IMAD.IADD R5, R2, 0x1, -R45.reuse ;  /* 0x0000000102057824 */ /* 0x100fe200078e0a2d */
[----:B0-----:R-:W-:Y:S01]  /*ccc0*/  LEA R14, R45, UR4, 0x5 ;  /* 0x000000042d0e7c11 */ /* 0x001fe2000f8e28ff */
[----:B------:R-:W-:Y:S01]  /*ccd0*/  BSSY.RECONVERGENT B1, `(.L_x_1712) ;  /* 0x0000060000017945 */ /* 0x000fe20003800200 */
[----:B------:R-:W-:Y:S02]  /*cce0*/  PLOP3.LUT P0, PT, PT, PT, PT, 0x80, 0x8 ;  /* 0x000000000008781c */ /* 0x000fe40003f0f070 */
[----:B------:R-:W-:Y:S01]  /*ccf0*/  ISETP.GT.AND P1, PT, R5, 0xc00, PT ;  /* 0x00000c000500780c */ /* 0x000fe20003f24270 */
[----:B------:R-:W-:Y:S02]  /*cd00*/  IMAD.IADD R5, R20, 0x1, R45 ;  /* 0x0000000114057824 */ /* 0x000fe400078e022d */
[----:B------:R-:W-:Y:S01]  /*cd10*/  VIADD R14, R14, 0x4000 ;  /* 0x000040000e0e7836 */ /* 0x000fe20000000000 */
[----:B-1----:R-:W-:-:S02]  /*cd20*/  UIADD3 UR12, UP0, UPT, UR12, 0x1000, URZ ;  /* 0x000010000c0c7890 */ /* 0x002fc4000ff1e0ff */
[----:B------:R-:W-:Y:S02]  /*cd30*/  UIADD3 UR14, UP1, UPT, UR14, 0x2000, URZ ;  /* 0x000020000e0e7890 */ /* 0x000fe4000ff3e0ff */
[----:B------:R-:W-:Y:S02]  /*cd40*/  UIADD3.X UR13, UPT, UPT, URZ, UR13, URZ, UP0, !UPT ;  /* 0x0000000dff0d7290 */ /* 0x000fe400087fe4ff */
[----:B------:R-:W-:Y:S01]  /*cd50*/  UIADD3.X UR15, UPT, UPT, URZ, UR15, URZ, UP1, !UPT ;  /* 0x0000000fff0f7290 */ /* 0x000fe20008ffe4ff */
[----:B------:R-:W-:Y:S02]  /*cd60*/  IMAD.U32 R12, RZ, RZ, UR12 ;  /* 0x0000000cff0c7e24 */ /* 0x000fe4000f8e00ff */
[----:B------:R-:W-:Y:S02]  /*cd70*/  IMAD.U32 R6, RZ, RZ, UR14 ;  /* 0x0000000eff067e24 */ /* 0x000fe4000f8e00ff */
[----:B------:R-:W-:Y:S02]  /*cd80*/  IMAD.U32 R13, RZ, RZ, UR13 ;  /* 0x0000000dff0d7e24 */ /* 0x000fe4000f8e00ff */
[----:B------:R-:W-:Y:S01]  /*cd90*/  IMAD.U32 R7, RZ, RZ, UR15 ;  /* 0x0000000fff077e24 */ /* 0x000fe2000f8e00ff */
[----:B------:R-:W-:Y:S06]  /*cda0*/  @!P1 BRA `(.L_x_1713) ;  /* 0x0000000400489947 */ /* 0x000fec0003800000 */
[----:B------:R-:W-:Y:S01]  /*cdb0*/  PLOP3.LUT P0, PT, PT, PT, PT, 0x8, 0x80 ;  /* 0x000000000080781c */ /* 0x000fe20003f0e170 */
[----:B------:R-:W-:-:S12]  /*cdc0*/  VIADD R15, R2, 0xfffff400 ;  /* 0xfffff400020f7836 */ /* 0x000fd80000000000 */
.L_x_1714:
[----:B--2---:R-:W0:Y:S01]  /*cdd0*/  LDS.64 R20, [R14+-0x4000] ;  /* 0xffc000000e147984 */ /* 0x004e220000000a00 */
[----:B------:R-:W-:-:S03]  /*cde0*/  IMAD.WIDE R50, R5, 0x8, R12 ;  /* 0x0000000805327825 */ /* 0x000fc600078e020c */
[----:B------:R-:W1:Y:S01]  /*cdf0*/  LDS.128 R56, [R14+-0x3ff0] ;  /* 0xffc010000e387984 */ /* 0x000e620000000c00 */
[----:B------:R-:W-:-:S03]  /*ce00*/  IMAD.WIDE R46, R5, 0x10, R6 ;  /* 0x00000010052e7825 */ /* 0x000fc600078e0206 */
[----:B------:R-:W2:Y:S01]  /*ce10*/  LDS.64 R74, [R14+-0x2000] ;  /* 0xffe000000e4a7984 */ /* 0x000ea20000000a00 */
[----:B------:R-:W-:-:S03]  /*ce20*/  VIADD R45, R45, 0x1000 ;  /* 0x000010002d2d7836 */ /* 0x000fc60000000000 */
[----:B------:R-:W5:Y:S02]  /*ce30*/  LDS.128 R52, [R14+-0x1ff0] ;  /* 0xffe010000e347984 */ /* 0x000f640000000c00 */
[----:B------:R-:W-:Y:S02]  /*ce40*/  ISETP.GE.AND P1, PT, R45, R15, PT ;  /* 0x0000000f2d00720c */ /* 0x000fe40003f26270 */
[----:B---34-:R-:W3:Y:S04]  /*ce50*/  LDS.64 R60, [R14] ;  /* 0x000000000e3c7984 */ /* 0x018ee80000000a00 */
        /* <DEDUP_REMOVED lines=8> */
[----:B------:R-:W4:Y:S04]  /*cee0*/  LDS.128 R40, [R14+0x8010] ;  /* 0x008010000e287984 */ /* 0x000f280000000c00 */
[----:B0-----:R-:W-:Y:S04]  /*cef0*/  STG.E.64 desc[UR10][R50.64+-0x1000], R20 ;  /* 0xfff0001432007986 */ /* 0x001fe8000c101b0a */
[----:B------:R-:W0:Y:S04]  /*cf00*/  LDS.64 R68, [R14+0xa000] ;  /* 0x00a000000e447984 */ /* 0x000e280000000a00 */
[----:B------:R-:W0:Y:S04]  /*cf10*/  LDS.128 R20, [R14+0xa010] ;  /* 0x00a010000e147984 */ /* 0x000e280000000c00 */
[----:B------:R-:W0:Y:S04]  /*cf20*/  LDS.64 R70, [R14+0xc000] ;  /* 0x00c000000e467984 */ /* 0x000e280000000a00 */
[----:B------:R-:W0:Y:S04]  /*cf30*/  LDS.128 R24, [R14+0xc010] ;  /* 0x00c010000e187984 */ /* 0x000e280000000c00 */
[----:B-1----:R1:W-:Y:S04]  /*cf40*/  STG.E.128 desc[UR10][R46.64+-0x2000], R56 ;  /* 0xffe000382e007986 */ /* 0x0023e8000c101d0a */
[----:B--2---:R-:W-:Y:S04]  /*cf50*/  STG.E.64 desc[UR10][R50.64+-0x800], R74 ;  /* 0xfff8004a32007986 */ /* 0x004fe8000c101b0a */
[----:B-----5:R2:W-:Y:S04]  /*cf60*/  STG.E.128 desc[UR10][R46.64+-0x1000], R52 ;  /* 0xfff000342e007986 */ /* 0x0205e8000c101d0a */
[----:B---3--:R-:W-:Y:S04]  /*cf70*/  STG.E.64 desc[UR10][R50.64], R60 ;  /* 0x0000003c32007986 */ /* 0x008fe8000c101b0a */
[----:B----4-:R-:W-:Y:S01]  /*cf80*/  STG.E.128 desc[UR10][R46.64], R16 ;  /* 0x000000102e007986 */ /* 0x010fe2000c101d0a */
[----:B-1----:R-:W-:-:S03]  /*cf90*/  VIADD R59, R5, 0x400 ;  /* 0x00000400053b7836 */ /* 0x002fc60000000000 */
[----:B------:R-:W-:Y:S01]  /*cfa0*/  STG.E.64 desc[UR10][R50.64+0x800], R66 ;  /* 0x0008004232007986 */ /* 0x000fe2000c101b0a */
[----:B------:R-:W-:-:S03]  /*cfb0*/  IMAD.WIDE R56, R59, 0x8, R12 ;  /* 0x000000083b387825 */ /* 0x000fc600078e020c */
[----:B------:R1:W-:Y:S01]  /*cfc0*/  STG.E.128 desc[UR10][R46.64+0x1000], R28 ;  /* 0x0010001c2e007986 */ /* 0x0003e2000c101d0a */
[----:B--2---:R-:W-:Y:S02]  /*cfd0*/  VIADD R55, R5, 0x800 ;  /* 0x0000080005377836 */ /* 0x004fe40000000000 */
[----:B------:R-:W-:Y:S01]  /*cfe0*/  IMAD.WIDE R58, R59, 0x10, R6 ;  /* 0x000000103b3a7825 */ /* 0x000fe200078e0206 */
[----:B------:R-:W2:Y:S03]  /*cff0*/  LDS.64 R50, [R14+0xe000] ;  /* 0x00e000000e327984 */ /* 0x000ea60000000a00 */
[C---:B------:R-:W-:Y:S01]  /*d000*/  IMAD.WIDE R52, R55.reuse, 0x8, R12 ;  /* 0x0000000837347825 */ /* 0x040fe200078e020c */
[----:B------:R-:W3:Y:S04]  /*d010*/  LDS.128 R16, [R14+0xe010] ;  /* 0x00e010000e107984 */ /* 0x000ee80000000c00 */
[----:B------:R-:W-:Y:S04]  /*d020*/  STG.E.64 desc[UR10][R56.64+-0x1000], R64 ;  /* 0xfff0004038007986 */ /* 0x000fe8000c101b0a */
[----:B------:R-:W-:Y:S01]  /*d030*/  STG.E.128 desc[UR10][R58.64+-0x2000], R32 ;  /* 0xffe000203a007986 */ /* 0x000fe2000c101d0a */
[----:B-1----:R-:W-:-:S03]  /*d040*/  IMAD.WIDE R46, R55, 0x10, R6 ;  /* 0x00000010372e7825 */ /* 0x002fc600078e0206 */
[----:B------:R-:W1:Y:S04]  /*d050*/  LDS.64 R54, [R14+0x10000] ;  /* 0x010000000e367984 */ /* 0x000e680000000a00 */
[----:B------:R-:W4:Y:S04]  /*d060*/  LDS.128 R28, [R14+0x10010] ;  /* 0x010010000e1c7984 */ /* 0x000f280000000c00 */
[----:B------:R-:W-:Y:S04]  /*d070*/  STG.E.64 desc[UR10][R56.64+-0x800], R62 ;  /* 0xfff8003e38007986 */ /* 0x000fe8000c101b0a */
[----:B------:R-:W5:Y:S04]  /*d080*/  LDS.64 R64, [R14+0x12000] ;  /* 0x012000000e407984 */ /* 0x000f680000000a00 */
[----:B------:R-:W-:Y:S04]  /*d090*/  STG.E.128 desc[UR10][R58.64+-0x1000], R36 ;  /* 0xfff000243a007986 */ /* 0x000fe8000c101d0a */
[----:B------:R-:W5:Y:S04]  /*d0a0*/  LDS.128 R32, [R14+0x12010] ;  /* 0x012010000e207984 */ /* 0x000f680000000c00 */
[----:B------:R-:W-:Y:S04]  /*d0b0*/  STG.E.64 desc[UR10][R56.64], R72 ;  /* 0x0000004838007986 */ /* 0x000fe8000c101b0a */
[----:B------:R-:W5:Y:S04]  /*d0c0*/  LDS.64 R62, [R14+0x14000] ;  /* 0x014000000e3e7984 */ /* 0x000f680000000a00 */
[----:B------:R-:W-:Y:S04]  /*d0d0*/  STG.E.128 desc[UR10][R58.64], R40 ;  /* 0x000000283a007986 */ /* 0x000fe8000c101d0a */
[----:B------:R-:W5:Y:S04]  /*d0e0*/  LDS.128 R36, [R14+0x14010] ;  /* 0x014010000e247984 */ /* 0x000f680000000c00 */
[----:B0-----:R0:W-:Y:S04]  /*d0f0*/  STG.E.64 desc[UR10][R56.64+0x800], R68 ;  /* 0x0008004438007986 */ /* 0x0011e8000c101b0a */
[----:B------:R-:W5:Y:S04]  /*d100*/  LDS.64 R60, [R14+0x16000] ;  /* 0x016000000e3c7984 */ /* 0x000f680000000a00 */
[----:B------:R-:W-:Y:S04]  /*d110*/  STG.E.128 desc[UR10][R58.64+0x1000], R20 ;  /* 0x001000143a007986 */ /* 0x000fe8000c101d0a */
[----:B------:R-:W5:Y:S01]  /*d120*/  LDS.128 R40, [R14+0x16010] ;  /* 0x016010000e287984 */ /* 0x000f620000000c00 */
[----:B0-----:R-:W-:-:S03]  /*d130*/  VIADD R69, R5, 0xc00 ;  /* 0x00000c0005457836 */ /* 0x001fc60000000000 */
[----:B------:R-:W0:Y:S01]  /*d140*/  LDS.64 R58, [R14+0x18000] ;  /* 0x018000000e3a7984 */ /* 0x000e220000000a00 */
[----:B------:R-:W-:Y:S02]  /*d150*/  VIADD R5, R5, 0x1000 ;  /* 0x0000100005057836 */ /* 0x000fe40000000000 */
[C---:B------:R-:W-:Y:S01]  /*d160*/  IMAD.WIDE R66, R69.reuse, 0x8, R12 ;  /* 0x0000000845427825 */ /* 0x040fe200078e020c */
[----:B------:R-:W-:Y:S03]  /*d170*/  STG.E.64 desc[UR10][R52.64+-0x1000], R70 ;  /* 0xfff0004634007986 */ /* 0x000fe6000c101b0a */
[----:B------:R-:W-:Y:S01]  /*d180*/  IMAD.WIDE R68, R69, 0x10, R6 ;  /* 0x0000001045447825 */ /* 0x000fe200078e0206 */
[----:B------:R-:W0:Y:S04]  /*d190*/  LDS.128 R20, [R14+0x18010] ;  /* 0x018010000e147984 */ /* 0x000e280000000c00 */
[----:B------:R-:W-:Y:S04]  /*d1a0*/  STG.E.128 desc[UR10][R46.64+-0x2000], R24 ;  /* 0xffe000182e007986 */ /* 0x000fe8000c101d0a */
[----:B------:R-:W0:Y:S04]  /*d1b0*/  LDS.64 R56, [R14+0x1a000] ;  /* 0x01a000000e387984 */ /* 0x000e280000000a00 */
[----:B------:R1:W0:Y:S04]  /*d1c0*/  LDS.128 R24, [R14+0x1a010] ;  /* 0x01a010000e187984 */ /* 0x0002280000000c00 */
[----:B--2---:R2:W-:Y:S04]  /*d1d0*/  STG.E.64 desc[UR10][R52.64+-0x800], R50 ;  /* 0xfff8003234007986 */ /* 0x0045e8000c101b0a */
[----:B---3--:R2:W-:Y:S01]  /*d1e0*/  STG.E.128 desc[UR10][R46.64+-0x1000], R16 ;  /* 0xfff000102e007986 */ /* 0x0085e2000c101d0a */
[----:B-1----:R-:W-:-:S03]  /*d1f0*/  VIADD R14, R14, 0x20000 ;  /* 0x000200000e0e7836 */ /* 0x002fc60000000000 */
[----:B------:R2:W-:Y:S04]  /*d200*/  STG.E.64 desc[UR10][R52.64], R54 ;  /* 0x0000003634007986 */ /* 0x0005e8000c101b0a */
[----:B----4-:R2:W-:Y:S04]  /*d210*/  STG.E.128 desc[UR10][R46.64], R28 ;  /* 0x0000001c2e007986 */ /* 0x0105e8000c101d0a */
[----:B-----5:R2:W-:Y:S04]  /*d220*/  STG.E.64 desc[UR10][R52.64+0x800], R64 ;  /* 0x0008004034007986 */ /* 0x0205e8000c101b0a */
[----:B------:R2:W-:Y:S04]  /*d230*/  STG.E.128 desc[UR10][R46.64+0x1000], R32 ;  /* 0x001000202e007986 */ /* 0x0005e8000c101d0a */
[----:B------:R2:W-:Y:S04]  /*d240*/  STG.E.64 desc[UR10][R66.64+-0x1000], R62 ;  /* 0xfff0003e42007986 */ /* 0x0005e8000c101b0a */
[----:B------:R2:W-:Y:S04]  /*d250*/  STG.E.128 desc[UR10][R68.64+-0x2000], R36 ;  /* 0xffe0002444007986 */ /* 0x0005e8000c101d0a */
[----:B------:R2:W-:Y:S04]  /*d260*/  STG.E.64 desc[UR10][R66.64+-0x800], R60 ;  /* 0xfff8003c42007986 */ /* 0x0005e8000c101b0a */
[----:B------:R2:W-:Y:S04]  /*d270*/  STG.E.128 desc[UR10][R68.64+-0x1000], R40 ;  /* 0xfff0002844007986 */ /* 0x0005e8000c101d0a */
[----:B0-----:R2:W-:Y:S04]  /*d280*/  STG.E.64 desc[UR10][R66.64], R58 ;  /* 0x0000003a42007986 */ /* 0x0015e8000c101b0a */
[----:B------:R2:W-:Y:S04]  /*d290*/  STG.E.128 desc[UR10][R68.64], R20 ;  /* 0x0000001444007986 */ /* 0x0005e8000c101d0a */
[----:B------:R2:W-:Y:S04]  /*d2a0*/  STG.E.64 desc[UR10][R66.64+0x800], R56 ;  /* 0x0008003842007986 */ /* 0x0005e8000c101b0a */
[----:B------:R2:W-:Y:S01]  /*d2b0*/  STG.E.128 desc[UR10][R68.64+0x1000], R24 ;  /* 0x0010001844007986 */ /* 0x0005e2000c101d0a */
[----:B------:R-:W-:Y:S05]  /*d2c0*/  @!P1 BRA `(.L_x_1714) ;  /* 0xfffffff800c09947 */ /* 0x000fea000383ffff */
.L_x_1713:
[----:B------:R-:W-:Y:S05]  /*d2d0*/  BSYNC.RECONVERGENT B1 ;  /* 0x0000000000017941 */ /* 0x000fea0003800200 */
.L_x_1712:
[----:B------:R-:W-:Y:S01]  /*d2e0*/  IMAD.IADD R15, R2, 0x1, -R45 ;  /* 0x00000001020f7824 */ /* 0x000fe200078e0a2d */
[----:B------:R-:W-:Y:S04]  /*d2f0*/  BSSY.RECONVERGENT B1, `(.L_x_1715) ;  /* 0x000002c000017945 */ /* 0x000fe80003800200 */
[----:B------:R-:W-:-:S13]  /*d300*/  ISETP.GT.AND P1, PT, R15, 0x400, PT ;  /* 0x000004000f00780c */ /* 0x000fda0003f24270 */
[----:B------:R-:W-:Y:S05]  /*d310*/  @!P1 BRA `(.L_x_1716) ;  /* 0x0000000000a49947 */ /* 0x000fea0003800000 */
[----:B--2---:R-:W0:Y:S01]  /*d320*/  LDS.64 R40, [R14+-0x4000] ;  /* 0xffc000000e287984 */ /* 0x004e220000000a00 */
[C---:B------:R-:W-:Y:S01]  /*d330*/  IMAD.WIDE R46, R5.reuse, 0x8, R12 ;  /* 0x00000008052e7825 */ /* 0x040fe200078e020c */
[----:B------:R-:W-:Y:S02]  /*d340*/  PLOP3.LUT P0, PT, PT, PT, PT, 0x8, 0x80 ;  /* 0x000000000080781c */ /* 0x000fe40003f0e170 */
[----:B------:R-:W1:Y:S01]  /*d350*/  LDS.128 R56, [R14+-0x3ff0] ;  /* 0xffc010000e387984 */ /* 0x000e620000000c00 */
[----:B------:R-:W-:Y:S01]  /*d360*/  IMAD.WIDE R50, R5, 0x10, R6 ;  /* 0x0000001005327825 */ /* 0x000fe200078e0206 */
[----:B------:R-:W-:Y:S02]  /*d370*/  IADD3 R45, PT, PT, R45, 0x800, RZ ;  /* 0x000008002d2d7810 */ /* 0x000fe40007ffe0ff */
[----:B------:R-:W2:Y:S04]  /*d380*/  LDS.64 R54, [R14+-0x2000] ;  /* 0xffe000000e367984 */ /* 0x000ea80000000a00 */
[----:B------:R-:W5:Y:S04]  /*d390*/  LDS.128 R16, [R14+-0x1ff0] ;  /* 0xffe010000e107984 */ /* 0x000f680000000c00 */
[----:B------:R-:W5:Y:S04]  /*d3a0*/  LDS.64 R52, [R14] ;  /* 0x000000000e347984 */ /* 0x000f680000000a00 */
[----:B------:R-:W5:Y:S04]  /*d3b0*/  LDS.128 R20, [R14+0x10] ;  /* 0x000010000e147984 */ /* 0x000f680000000c00 */
[----:B---34-:R-:W3:Y:S04]  /*d3c0*/  LDS.64 R60, [R14+0x2000] ;  /* 0x002000000e3c7984 */ /* 0x018ee80000000a00 */
        /* <DEDUP_REMOVED lines=9> */
[----:B------:R5:W0:Y:S04]  /*d460*/  LDS.128 R40, [R14+0xa010] ;  /* 0x00a010000e287984 */ /* 0x000a280000000c00 */
[----:B-1----:R1:W-:Y:S04]  /*d470*/  STG.E.128 desc[UR10][R50.64+-0x2000], R56 ;  /* 0xffe0003832007986 */ /* 0x0023e8000c101d0a */
[----:B--2---:R2:W-:Y:S01]  /*d480*/  STG.E.64 desc[UR10][R46.64+-0x800], R54 ;  /* 0xfff800362e007986 */ /* 0x0045e2000c101b0a */
[----:B-----5:R-:W-:-:S03]  /*d490*/  VIADD R14, R14, 0x10000 ;  /* 0x000100000e0e7836 */ /* 0x020fc60000000000 */
[----:B------:R2:W-:Y:S04]  /*d4a0*/  STG.E.128 desc[UR10][R50.64+-0x1000], R16 ;  /* 0xfff0001032007986 */ /* 0x0005e8000c101d0a */
[----:B------:R2:W-:Y:S04]  /*d4b0*/  STG.E.64 desc[UR10][R46.64], R52 ;  /* 0x000000342e007986 */ /* 0x0005e8000c101b0a */
[----:B------:R2:W-:Y:S01]  /*d4c0*/  STG.E.128 desc[UR10][R50.64], R20 ;  /* 0x0000001432007986 */ /* 0x0005e2000c101d0a */
[----:B-1----:R-:W-:-:S03]  /*d4d0*/  VIADD R59, R5, 0x400 ;  /* 0x00000400053b7836 */ /* 0x002fc60000000000 */
[----:B---3--:R2:W-:Y:S01]  /*d4e0*/  STG.E.64 desc[UR10][R46.64+0x800], R60 ;  /* 0x0008003c2e007986 */ /* 0x0085e2000c101b0a */
[----:B------:R-:W-:Y:S02]  /*d4f0*/  VIADD R5, R5, 0x800 ;  /* 0x0000080005057836 */ /* 0x000fe40000000000 */
[C---:B------:R-:W-:Y:S01]  /*d500*/  IMAD.WIDE R56, R59.reuse, 0x8, R12 ;  /* 0x000000083b387825 */ /* 0x040fe200078e020c */
[----:B----4-:R2:W-:Y:S03]  /*d510*/  STG.E.128 desc[UR10][R50.64+0x1000], R24 ;  /* 0x0010001832007986 */ /* 0x0105e6000c101d0a */
[----:B------:R-:W-:Y:S01]  /*d520*/  IMAD.WIDE R58, R59, 0x10, R6 ;  /* 0x000000103b3a7825 */ /* 0x000fe200078e0206 */
[----:B------:R2:W-:Y:S04]  /*d530*/  STG.E.64 desc[UR10][R56.64+-0x1000], R62 ;  /* 0xfff0003e38007986 */ /* 0x0005e8000c101b0a */
[----:B------:R2:W-:Y:S04]  /*d540*/  STG.E.128 desc[UR10][R58.64+-0x2000], R28 ;  /* 0xffe0001c3a007986 */ /* 0x0005e8000c101d0a */
[----:B------:R2:W-:Y:S04]  /*d550*/  STG.E.64 desc[UR10][R56.64+-0x800], R64 ;  /* 0xfff8004038007986 */ /* 0x0005e8000c101b0a */
[----:B------:R2:W-:Y:S04]  /*d560*/  STG.E.128 desc[UR10][R58.64+-0x1000], R32 ;  /* 0xfff000203a007986 */ /* 0x0005e8000c101d0a */
[----:B------:R2:W-:Y:S04]  /*d570*/  STG.E.64 desc[UR10][R56.64], R66 ;  /* 0x0000004238007986 */ /* 0x0005e8000c101b0a */
[----:B------:R2:W-:Y:S04]  /*d580*/  STG.E.128 desc[UR10][R58.64], R36 ;  /* 0x000000243a007986 */ /* 0x0005e8000c101d0a */
[----:B0-----:R2:W-:Y:S04]  /*d590*/  STG.E.64 desc[UR10][R56.64+0x800], R68 ;  /* 0x0008004438007986 */ /* 0x0015e8000c101b0a */
[----:B------:R2:W-:Y:S02]  /*d5a0*/  STG.E.128 desc[UR10][R58.64+0x1000], R40 ;  /* 0x001000283a007986 */ /* 0x0005e4000c101d0a */
.L_x_1716:
[----:B------:R-:W-:Y:S05]  /*d5b0*/  BSYNC.RECONVERGENT B1 ;  /* 0x0000000000017941 */ /* 0x000fea0003800200 */
.L_x_1715:
[----:B------:R-:W-:-:S13]  /*d5c0*/  ISETP.LT.OR P0, PT, R45, R2, P0 ;  /* 0x000000022d00720c */ /* 0x000fda0000701670 */
[----:B------:R-:W-:Y:S05]  /*d5d0*/  @!P0 BRA `(.L_x_1708) ;  /* 0x0000000000948947 */ /* 0x000fea0003800000 */
[----:B--2---:R-:W0:Y:S01]  /*d5e0*/  LDS.64 R28, [R14+-0x4000] ;  /* 0xffc000000e1c7984 */ /* 0x004e220000000a00 */
[----:B------:R-:W-:-:S03]  /*d5f0*/  IMAD.WIDE R12, R5, 0x8, R12 ;  /* 0x00000008050c7825 */ /* 0x000fc600078e020c */
[----:B------:R-:W1:Y:S01]  /*d600*/  LDS.128 R24, [R14+-0x3ff0] ;  /* 0xffc010000e187984 */ /* 0x000e620000000c00 */
[----:B------:R-:W-:-:S03]  /*d610*/  IMAD.WIDE R6, R5, 0x10, R6 ;  /* 0x0000001005067825 */ /* 0x000fc600078e0206 */
[----:B------:R-:W2:Y:S04]  /*d620*/  LDS.64 R30, [R14+-0x2000] ;  /* 0xffe000000e1e7984 */ /* 0x000ea80000000a00 */
[----:B------:R-:W5:Y:S04]  /*d630*/  LDS.128 R20, [R14+-0x1ff0] ;  /* 0xffe010000e147984 */ /* 0x000f680000000c00 */
[----:B---34-:R-:W3:Y:S04]  /*d640*/  LDS.64 R32, [R14] ;  /* 0x000000000e207984 */ /* 0x018ee80000000a00 */
[----:B------:R-:W4:Y:S04]  /*d650*/  LDS.128 R16, [R14+0x10] ;  /* 0x000010000e107984 */ /* 0x000f280000000c00 */
[----:B------:R-:W4:Y:S04]  /*d660*/  LDS.64 R34, [R14+0x2000] ;  /* 0x002000000e227984 */ /* 0x000f280000000a00 */
[----:B------:R-:W4:Y:S04]  /*d670*/  LDS.128 R36, [R14+0x2010] ;  /* 0x002010000e247984 */ /* 0x000f280000000c00 */
[----:B0-----:R0:W-:Y:S04]  /*d680*/  STG.E.64 desc[UR10][R12.64+-0x1000], R28 ;  /* 0xfff0001c0c007986 */ /* 0x0011e8000c101b0a */
[----:B-1----:R0:W-:Y:S04]  /*d690*/  STG.E.128 desc[UR10][R6.64+-0x2000], R24 ;  /* 0xffe0001806007986 */ /* 0x0021e8000c101d0a */
[----:B--2---:R0:W-:Y:S04]  /*d6a0*/  STG.E.64 desc[UR10][R12.64+-0x800], R30 ;  /* 0xfff8001e0c007986 */ /* 0x0041e8000c101b0a */
[----:B-----5:R0:W-:Y:S04]  /*d6b0*/  STG.E.128 desc[UR10][R6.64+-0x1000], R20 ;  /* 0xfff0001406007986 */ /* 0x0201e8000c101d0a */
[----:B---3--:R0:W-:Y:S04]  /*d6c0*/  STG.E.64 desc[UR10][R12.64], R32 ;  /* 0x000000200c007986 */ /* 0x0081e8000c101b0a */
[----:B----4-:R0:W-:Y:S04]  /*d6d0*/  STG.E.128 desc[UR10][R6.64], R16 ;  /* 0x0000001006007986 */ /* 0x0101e8000c101d0a */
[----:B------:R0:W-:Y:S04]  /*d6e0*/  STG.E.64 desc[UR10][R12.64+0x800], R34 ;  /* 0x000800220c007986 */ /* 0x0001e8000c101b0a */
[----:B------:R0:W-:Y:S01]  /*d6f0*/  STG.E.128 desc[UR10][R6.64+0x1000], R36 ;  /* 0x0010002406007986 */ /* 0x0001e2000c101d0a */
[----:B------:R-:W-:Y:S05]  /*d700*/  BRA `(.L_x_1708) ;  /* 0x0000000000487947 */ /* 0x000fea0003800000 */
.L_x_1707:
[----:B------:R-:W0:Y:S08]  /*d710*/  LDC.64 R20, c[0x0][0x390] ;  /* 0x0000e400ff147b82 */ /* 0x000e300000000a00 */
[----:B------:R-:W1:Y:S08]  /*d720*/  LDC.64 R22, c[0x0][0x398] ;  /* 0x0000e600ff167b82 */ /* 0x000e700000000a00 */
[----:B------:R-:W2:Y:S08]  /*d730*/  LDC.64 R24, c[0x0][0x390] ;  /* 0x0000e400ff187b82 */ /* 0x000eb00000000a00 */
[----:B------:R-:W5:Y:S01]  /*d740*/  LDC.64 R26, c[0x0][0x398] ;  /* 0x0000e600ff1a7b82 */ /* 0x000f620000000a00 */
[----:B0-----:R-:W-:-:S05]  /*d750*/  @P2 IMAD.WIDE R20, R6, 0x8, R20 ;  /* 0x0000000806142825 */ /* 0x001fca00078e0214 */
[----:B------:R0:W-:Y:S02]  /*d760*/  @P2 STG.E.64 desc[UR10][R20.64], R54 ;  /* 0x0000003614002986 */ /* 0x0001e4000c101b0a */
[----:B---34-:R-:W3:Y:S01]  /*d770*/  LDC.64 R32, c[0x0][0x390] ;  /* 0x0000e400ff207b82 */ /* 0x018ee20000000a00 */
[----:B-1----:R-:W-:-:S05]  /*d780*/  @P2 IMAD.WIDE R6, R6, 0x10, R22 ;  /* 0x0000001006062825 */ /* 0x002fca00078e0216 */
[----:B------:R0:W-:Y:S02]  /*d790*/  @P2 STG.E.128 desc[UR10][R6.64], R28 ;  /* 0x0000001c06002986 */ /* 0x0001e4000c101d0a */
[----:B------:R-:W1:Y:S01]  /*d7a0*/  LDC.64 R34, c[0x0][0x398] ;  /* 0x0000e600ff227b82 */ /* 0x000e620000000a00 */
[----:B--2---:R-:W-:-:S05]  /*d7b0*/  @P0 IMAD.WIDE R22, R5, 0x8, R24 ;  /* 0x0000000805160825 */ /* 0x004fca00078e0218 */
[----:B------:R0:W-:Y:S01]  /*d7c0*/  @P0 STG.E.64 desc[UR10][R22.64], R52 ;  /* 0x0000003416000986 */ /* 0x0001e2000c101b0a */
[----:B-----5:R-:W-:-:S05]  /*d7d0*/  @P0 IMAD.WIDE R24, R5, 0x10, R26 ;  /* 0x0000001005180825 */ /* 0x020fca00078e021a */
[----:B------:R0:W-:Y:S01]  /*d7e0*/  @P0 STG.E.128 desc[UR10][R24.64], R12 ;  /* 0x0000000c18000986 */ /* 0x0001e2000c101d0a */
[----:B---3--:R-:W-:-:S05]  /*d7f0*/  @P1 IMAD.WIDE R26, R37, 0x8, R32 ;  /* 0x00000008251a1825 */ /* 0x008fca00078e0220 */
[----:B------:R0:W-:Y:S01]  /*d800*/  @P1 STG.E.64 desc[UR10][R26.64], R50 ;  /* 0x000000321a001986 */ /* 0x0001e2000c101b0a */
[----:B-1----:R-:W-:-:S05]  /*d810*/  @P1 IMAD.WIDE R32, R37, 0x10, R34 ;  /* 0x0000001025201825 */ /* 0x002fca00078e0222 */
[----:B------:R0:W-:Y:S02]  /*d820*/  @P1 STG.E.128 desc[UR10][R32.64], R16 ;  /* 0x0000001020001986 */ /* 0x0001e4000c101d0a */
.L_x_1708:
[----:B------:R-:W-:Y:S05]  /*d830*/  BSYNC.RECONVERGENT B0 ;  /* 0x0000000000007941 */ /* 0x000fea0003800200 */
.L_x_1706:
[----:B------:R-:W-:-:S13]  /*d840*/  ISETP.NE.AND P0, PT, R3, 0xff, PT ;  /* 0x000000ff0300780c */ /* 0x000fda0003f05270 */
[----:B------:R-:W-:Y:S05]  /*d850*/  @P0 EXIT ;  /* 0x000000000000094d */ /* 0x000fea0003800000 */
[----:B------:R-:W1:Y:S01]  /*d860*/  LDC.64 R2, c[0x0][0x390] ;  /* 0x0000e400ff027b82 */ /* 0x000e620000000a00 */
[----:B------:R-:W-:-:S07]  /*d870*/  ISETP.NE.AND P0, PT, R0, 0x300, PT ;  /* 0x000003000000780c */ /* 0x000fce0003f05270 */
[----:B0-----:R-:W0:Y:S08]  /*d880*/  LDC.64 R6, c[0x0][0x398] ;  /* 0x0000e600ff067b82 */ /* 0x001e300000000a00 */
[----:B------:R-:W5:Y:S01]  /*d890*/  LDC.64 R12, c[0x0][0x3a0] ;  /* 0x0000e800ff0c7b82 */ /* 0x000f620000000a00 */
[----:B-1----:R-:W-:-:S05]  /*d8a0*/  @!P0 IMAD.WIDE R2, R4, 0x8, R2 ;  /* 0x0000000804028825 */ /* 0x002fca00078e0202 */
[----:B------:R-:W-:Y:S01]  /*d8b0*/  @!P0 STG.E.64 desc[UR10][R2.64], R48 ;  /* 0x0000003002008986 */ /* 0x000fe2000c101b0a */
[----:B0-----:R-:W-:-:S04]  /*d8c0*/  @!P0 IMAD.WIDE R6, R4, 0x10, R6 ;  /* 0x0000001004068825 */ /* 0x001fc800078e0206 */
[----:B------:R-:W-:Y:S01]  /*d8d0*/  @!P0 VIADD R4, R4, 0x1 ;  /* 0x0000000104048836 */ /* 0x000fe20000000000 */
[----:B------:R-:W-:Y:S04]  /*d8e0*/  @!P0 STG.E.128 desc[UR10][R6.64], R8 ;  /* 0x0000000806008986 */ /* 0x000fe8000c101d0a */
[----:B-----5:R-:W-:Y:S01]  /*d8f0*/  STG.E desc[UR10][R12.64], R4 ;  /* 0x000000040c007986 */ /* 0x020fe2000c10190a */
[----:B------:R-:W-:Y:S05]  /*d900*/  EXIT ;  /* 0x000000000000794d */ /* 0x000fea0003800000 */
.L_x_1498:
[----:B------:R-:W-:Y:S01]  /*d910*/  BSSY B0, `(.L_x_1717) ;  /* 0x0000006000007945 */ /* 0x000fe20003800000 */
[----:B------:R-:W-:Y:S01]  /*d920*/  PLOP3.LUT P3, PT, P0, PT, PT, 0x8, 0x80 ;  /* 0x000000000080781c */ /* 0x000fe2000076e170 */
[----:B------:R-:W-:-:S12]  /*d930*/  IMAD.MOV.U32 R58, RZ, RZ, -0x1 ;  /* 0xffffffffff3a7424 */ /* 0x000fd800078e00ff */
[----:B------:R-:W-:Y:S05]  /*d940*/  WARPSYNC.COLLECTIVE R58, `(.L_x_1718) ;  /* 0x000000003a087348 */ /* 0x000fea0003c00000 */
[----:B------:R-:W-:Y:S01]  /*d950*/  VOTE.ANY P3, P3 ;  /* 0x0000000000ff7806 */ /* 0x000fe20001860100 */
[----:B------:R-:W-:-:S12]  /*d960*/  ENDCOLLECTIVE ;  /* 0x000000000000791b */ /* 0x000fd80003800000 */
.L_x_1718:
[----:B------:R-:W-:Y:S05]  /*d970*/  BSYNC B0 ;  /* 0x0000000000007941 */ /* 0x000fea0003800000 */
.L_x_1717:
[----:B------:R-:W-:Y:S01]  /*d980*/  PLOP3.LUT P0, PT, P3, PT, PT, 0x80, 0x8 ;  /* 0x000000000008781c */ /* 0x000fe20001f0f070 */
[----:B------:R-:W-:-:S12]  /*d990*/  BRA `(.L_x_1719) ;  /* 0xffffff6000b87947 */ /* 0x000fd8000383ffff */
.L_x_1503:
[----:B------:R-:W0:Y:S01]  /*d9a0*/  S2R R33, SR_GEMASK ;  /* 0x0000000000217919 */ /* 0x000e220000003c00 */
[----:B------:R-:W-:Y:S01]  /*d9b0*/  BSSY B0, `(.L_x_1720) ;  /* 0x0000006000007945 */ /* 0x000fe20003800000 */
[----:B------:R-:W-:Y:S01]  /*d9c0*/  PLOP3.LUT P3, PT, P0, PT, PT, 0x8, 0x80 ;  /* 0x000000000080781c */ /* 0x000fe2000076e170 */
[----:B------:R-:W-:-:S12]  /*d9d0*/  IMAD.MOV.U32 R58, RZ, RZ, -0x1 ;  /* 0xffffffffff3a7424 */ /* 0x000fd800078e00ff */
[----:B0----5:R-:W-:Y:S05]  /*d9e0*/  WARPSYNC.COLLECTIVE R58, `(.L_x_1721) ;  /* 0x000000003a087348 */ /* 0x021fea0003c00000 */
[----:B------:R-:W-:Y:S01]  /*d9f0*/  VOTE.ANY R58, PT, P3 ;  /* 0x00000000003a7806 */ /* 0x000fe200018e0100 */
[----:B0----5:R-:W-:Y:S06]  /*da00*/  ENDCOLLECTIVE ;  /* 0x000000000000791b */ /* 0x021fec0003800000 */
.L_x_1721:
[----:B------:R-:W-:Y:S05]  /*da10*/  BSYNC B0 ;  /* 0x0000000000007941 */ /* 0x000fea0003800000 */
.L_x_1720:
        /* <DEDUP_REMOVED lines=10> */
.L_x_1722:
[----:B------:R-:W-:Y:S01]  /*dac0*/  IMAD.MOV.U32 R31, RZ, RZ, R64 ;  /* 0x000000ffff1f7224 */ /* 0x000fe200078e0040 */
[----:B------:R-:W-:Y:S06]  /*dad0*/  BRA `(.L_x_1723) ;  /* 0xffffff64005c7947 */ /* 0x000fec000383ffff */
.L_x_1504:
[----:B------:R-:W-:Y:S01]  /*dae0*/  BSSY B0, `(.L_x_1724) ;  /* 0x0000007000007945 */ /* 0x000fe20003800000 */
[----:B------:R-:W-:Y:S02]  /*daf0*/  IMAD.MOV.U32 R59, RZ, RZ, R25 ;  /* 0x000000ffff3b7224 */ /* 0x000fe400078e0019 */
[----:B------:R-:W-:Y:S02]  /*db00*/  IMAD.MOV.U32 R63, RZ, RZ, 0x1 ;  /* 0x00000001ff3f7424 */ /* 0x000fe400078e00ff */
[----:B------:R-:W-:-:S07]  /*db10*/  IMAD.MOV.U32 R58, RZ, RZ, -0x1 ;  /* 0xffffffffff3a7424 */ /* 0x000fce00078e00ff */
[----:B01---5:R-:W-:Y:S05]  /*db20*/  WARPSYNC.COLLECTIVE R58, `(.L_x_1725) ;  /* 0x000000003a087348 */ /* 0x023fea0003c00000 */
[----:B------:R2:W3:Y:S02]  /*db30*/  SHFL.DOWN P3, R64, R59, R63, R61 ;  /* 0x0800003f3b407389 */ /* 0x0004e4000006003d */
[----:B0123-5:R-:W-:Y:S05]  /*db40*/  ENDCOLLECTIVE ;  /* 0x000000000000791b */ /* 0x02ffea0003800000 */
.L_x_1725:
[----:B------:R-:W-:Y:S05]  /*db50*/  BSYNC B0 ;  /* 0x0000000000007941 */ /* 0x000fea0003800000 */
.L_x_1724:
[----:B------:R-:W-:Y:S05]  /*db60*/  BRA `(.L_x_1726) ;  /* 0xffffff6400407947 */ /* 0x000fea000383ffff */
.L_x_1505:
[----:B------:R-:W-:Y:S01]  /*db70*/  BSSY B0, `(.L_x_1727) ;  /* 0x0000007000007945 */ /* 0x000fe20003800000 */
[----:B------:R-:W-:Y:S02]  /*db80*/  IMAD.MOV.U32 R59, RZ, RZ, R26 ;  /* 0x000000ffff3b7224 */ /* 0x000fe400078e001a */
[----:B------:R-:W-:Y:S02]  /*db90*/  IMAD.MOV.U32 R63, RZ, RZ, 0x1 ;  /* 0x00000001ff3f7424 */ /* 0x000fe400078e00ff */
[----:B------:R-:W-:-:S07]  /*dba0*/  IMAD.MOV.U32 R58, RZ, RZ, -0x1 ;  /* 0xffffffffff3a7424 */ /* 0x000fce00078e00ff */
[----:B01---5:R-:W-:Y:S05]  /*dbb0*/  WARPSYNC.COLLECTIVE R58, `(.L_x_1728) ;  /* 0x000000003a087348 */ /* 0x023fea0003c00000 */
[----:B------:R2:W3:Y:S02]  /*dbc0*/  SHFL.DOWN P3, R64, R59, R63, R61 ;  /* 0x0800003f3b407389 */ /* 0x0004e4000006003d */
[----:B0123-5:R-:W-:Y:S05]  /*dbd0*/  ENDCOLLECTIVE ;  /* 0x000000000000791b */ /* 0x02ffea0003800000 */
.L_x_1728:
[----:B------:R-:W-:Y:S05]  /*dbe0*/  BSYNC B0 ;  /* 0x0000000000007941 */ /* 0x000fea0003800000 */
.L_x_1727:
[----:B------:R-:W-:Y:S05]  /*dbf0*/  BRA `(.L_x_1729) ;  /* 0xffffff6400247947 */ /* 0x000fea000383ffff */
.L_x_1506:
[----:B------:R-:W-:Y:S01]  /*dc00*/  BSSY B0, `(.L_x_1730) ;  /* 0x0000007000007945 */ /* 0x000fe20003800000 */
[----:B------:R-:W-:Y:S02]  /*dc10*/  IMAD.MOV.U32 R59, RZ, RZ, R27 ;  /* 0x000000ffff3b7224 */ /* 0x000fe400078e001b */
[----:B------:R-:W-:Y:S02]  /*dc20*/  IMAD.MOV.U32 R63, RZ, RZ, 0x1 ;  /* 0x00000001ff3f7424 */ /* 0x000fe400078e00ff */
[----:B------:R-:W-:-:S07]  /*dc30*/  IMAD.MOV.U32 R58, RZ, RZ, -0x1 ;  /* 0xffffffffff3a7424 */ /* 0x000fce00078e00ff */
[----:B01---5:R-:W-:Y:S05]  /*dc40*/  WARPSYNC.COLLECTIVE R58, `(.L_x_1731) ;  /* 0x000000003a087348 */ /* 0x023fea0003c00000 */
[----:B------:R2:W3:Y:S02]  /*dc50*/  SHFL.DOWN P3, R64, R59, R63, R61 ;  /* 0x0800003f3b407389 */ /* 0x0004e4000006003d */
[----:B0123-5:R-:W-:Y:S05]  /*dc60*/  ENDCOLLECTIVE ;  /* 0x000000000000791b */ /* 0x02ffea0003800000 */
.L_x_1731:
[----:B------:R-:W-:Y:S05]  /*dc70*/  BSYNC B0 ;  /* 0x0000000000007941 */ /* 0x000fea0003800000 */
.L_x_1730:
[----:B------:R-:W-:Y:S05]  /*dc80*/  BRA `(.L_x_1732) ;  /* 0xffffff6400087947 */ /* 0x000fea000383ffff */
.L_x_1507:
[----:B------:R-:W-:Y:S01]  /*dc90*/  HFMA2 R63, -RZ, RZ, 0, 5.9604644775390625e-08 ;  /* 0x00000001ff3f7431 */ /* 0x000fe200000001ff */
[----:B------:R-:W-:Y:S01]  /*dca0*/  BSSY B0, `(.L_x_1733) ;  /* 0x0000006000007945 */ /* 0x000fe20003800000 */
[----:B-----5:R-:W-:Y:S02]  /*dcb0*/  IMAD.MOV.U32 R59, RZ, RZ, R20 ;  /* 0x000000ffff3b7224 */ /* 0x020fe400078e0014 */
[----:B------:R-:W-:-:S07]  /*dcc0*/  IMAD.MOV.U32 R58, RZ, RZ, -0x1 ;  /* 0xffffffffff3a7424 */ /* 0x000fce00078e00ff */
[----:B01----:R-:W-:Y:S05]  /*dcd0*/  WARPSYNC.COLLECTIVE R58, `(.L_x_1734) ;  /* 0x000000003a087348 */ /* 0x003fea0003c00000 */
[----:B------:R2:W3:Y:S02]  /*dce0*/  SHFL.DOWN P3, R64, R59, R63, R61 ;  /* 0x0800003f3b407389 */ /* 0x0004e4000006003d */
[----:B0123--:R-:W-:Y:S05]  /*dcf0*/  ENDCOLLECTIVE ;  /* 0x000000000000791b */ /* 0x00ffea0003800000 */
.L_x_1734:
[----:B------:R-:W-:Y:S05]  /*dd00*/  BSYNC B0 ;  /* 0x0000000000007941 */ /* 0x000fea0003800000 */
.L_x_1733:
[----:B------:R-:W-:Y:S02]  /*dd10*/  IMAD.MOV.U32 R59, RZ, RZ, R21 ;  /* 0x000000ffff3b7224 */ /* 0x000fe400078e0015 */
[----:B------:R-:W-:Y:S02]  /*dd20*/  IMAD.MOV.U32 R63, RZ, RZ, 0x1 ;  /* 0x00000001ff3f7424 */ /* 0x000fe400078e00ff */
[----:B------:R-:W-:Y:S02]  /*dd30*/  IMAD.MOV.U32 R58, RZ, RZ, -0x1 ;  /* 0xffffffffff3a7424 */ /* 0x000fe400078e00ff */
[----:B------:R-:W-:-:S07]  /*dd40*/  IMAD.MOV.U32 R28, RZ, RZ, R64 ;  /* 0x000000ffff1c7224 */ /* 0x000fce00078e0040 */
[----:B------:R-:W-:Y:S05]  /*dd50*/  WARPSYNC.COLLECTIVE R58, `(.L_x_1735) ;  /* 0x000000003a087348 */ /* 0x000fea0003c00000 */
[----:B------:R0:W1:Y:S02]  /*dd60*/  SHFL.DOWN P3, R64, R59, R63, R61 ;  /* 0x0800003f3b407389 */ /* 0x000064000006003d */
[----:B01----:R-:W-:Y:S05]  /*dd70*/  ENDCOLLECTIVE ;  /* 0x000000000000791b */ /* 0x003fea0003800000 */
.L_x_1735:
[----:B------:R-:W-:Y:S02]  /*dd80*/  IMAD.MOV.U32 R59, RZ, RZ, R22 ;  /* 0x000000ffff3b7224 */ /* 0x000fe400078e0016 */
[----:B------:R-:W-:-:S07]  /*dd90*/  IMAD.MOV.U32 R29, RZ, RZ, R64 ;  /* 0x000000ffff1d7224 */ /* 0x000fce00078e0040 */
[----:B------:R-:W-:Y:S05]  /*dda0*/  WARPSYNC.COLLECTIVE R58, `(.L_x_1736) ;  /* 0x000000003a087348 */ /* 0x000fea0003c00000 */
[----:B------:R0:W1:Y:S02]  /*ddb0*/  SHFL.DOWN P3, R64, R59, R63, R61 ;  /* 0x0800003f3b407389 */ /* 0x000064000006003d */
[----:B01----:R-:W-:Y:S05]  /*ddc0*/  ENDCOLLECTIVE ;  /* 0x000000000000791b */ /* 0x003fea0003800000 */
.L_x_1736:
[----:B------:R-:W-:Y:S02]  /*ddd0*/  IMAD.MOV.U32 R59, RZ, RZ, R23 ;  /* 0x000000ffff3b7224 */ /* 0x000fe400078e0017 */
[----:B------:R-:W-:-:S07]  /*dde0*/  IMAD.MOV.U32 R34, RZ, RZ, R64 ;  /* 0x000000ffff227224 */ /* 0x000fce00078e0040 */
[----:B------:R-:W-:Y:S05]  /*ddf0*/  WARPSYNC.COLLECTIVE R58, `(.L_x_1737) ;  /* 0x000000003a087348 */ /* 0x000fea0003c00000 */
[----:B------:R0:W1:Y:S02]  /*de00*/  SHFL.DOWN P3, R64, R59, R63, R61 ;  /* 0x0800003f3b407389 */ /* 0x000064000006003d */
[----:B01----:R-:W-:Y:S05]  /*de10*/  ENDCOLLECTIVE ;  /* 0x000000000000791b */ /* 0x003fea0003800000 */
.L_x_1737:
[----:B------:R-:W-:Y:S05]  /*de20*/  BRA `(.L_x_1738) ;  /* 0xffffff6000b87947 */ /* 0x000fea000383ffff */
.L_x_1510:
[----:B------:R-:W-:Y:S01]  /*de30*/  BSSY B0, `(.L_x_1739) ;  /* 0x0000007000007945 */ /* 0x000fe20003800000 */
[----:B------:R-:W-:Y:S02]  /*de40*/  IMAD.MOV.U32 R59, RZ, RZ, R24 ;  /* 0x000000ffff3b7224 */ /* 0x000fe400078e0018 */
[----:B------:R-:W-:Y:S02]  /*de50*/  IMAD.MOV.U32 R63, RZ, RZ, 0x2 ;  /* 0x00000002ff3f7424 */ /* 0x000fe400078e00ff */
[----:B------:R-:W-:-:S07]  /*de60*/  IMAD.MOV.U32 R58, RZ, RZ, -0x1 ;  /* 0xffffffffff3a7424 */ /* 0x000fce00078e00ff */
[----:B01234-:R-:W-:Y:S05]  /*de70*/  WARPSYNC.COLLECTIVE R58, `(.L_x_1740) ;  /* 0x000000003a087348 */ /* 0x01ffea0003c00000 */
[----:B0-----:R0:W0:Y:S02]  /*de80*/  SHFL.DOWN P3, R64, R59, R63, R61 ;  /* 0x0800003f3b407389 */ /* 0x001024000006003d */
[----:B01234-:R-:W-:Y:S05]  /*de90*/  ENDCOLLECTIVE ;  /* 0x000000000000791b */ /* 0x01ffea0003800000 */
.L_x_1740:
[----:B------:R-:W-:Y:S05]  /*dea0*/  BSYNC B0 ;  /* 0x0000000000007941 */ /* 0x000fea0003800000 */
.L_x_1739:
[----:B------:R-:W-:Y:S01]  /*deb0*/  IMAD.MOV.U32 R29, RZ, RZ, R64 ;  /* 0x000000ffff1d7224 */ /* 0x000fe200078e0040 */
[----:B------:R-:W-:Y:S06]  /*dec0*/  BRA `(.L_x_1741) ;  /* 0xffffff6000c47947 */ /* 0x000fec000383ffff */
.L_x_1511:
[----:B------:R-:W-:Y:S01]  /*ded0*/  BSSY B0, `(.L_x_1742) ;  /* 0x0000007000007945 */ /* 0x000fe20003800000 */
[----:B------:R-:W-:Y:S02]  /*dee0*/  IMAD.MOV.U32 R59, RZ, RZ, R25 ;  /* 0x000000ffff3b7224 */ /* 0x000fe400078e0019 */
[----:B------:R-:W-:Y:S02]  /*def0*/  IMAD.MOV.U32 R63, RZ, RZ, 0x2 ;  /* 0x00000002ff3f7424 */ /* 0x000fe400078e00ff */
[----:B------:R-:W-:-:S07]  /*df00*/  IMAD.MOV.U32 R58, RZ, RZ, -0x1 ;  /* 0xffffffffff3a7424 */ /* 0x000fce00078e00ff */
[----:B01234-:R-:W-:Y:S05]  /*df10*/  WARPSYNC.COLLECTIVE R58, `(.L_x_1743) ;  /* 0x000000003a087348 */ /* 0x01ffea0003c00000 */
[----:B0-----:R0:W0:Y:S02]  /*df20*/  SHFL.DOWN P3, R64, R59, R63, R61 ;  /* 0x0800003f3b407389 */ /* 0x001024000006003d */
[----:B01234-:R-:W-:Y:S05]  /*df30*/  ENDCOLLECTIVE ;  /* 0x000000000000791b */ /* 0x01ffea0003800000 */
.L_x_1743:
[----:B------:R-:W-:Y:S05]  /*df40*/  BSYNC B0 ;  /* 0x0000000000007941 */ /* 0x000fea0003800000 */
.L_x_1742:
[----:B------:R-:W-:Y:S05]  /*df50*/  BRA `(.L_x_1744) ;  /* 0xffffff6000a87947 */ /* 0x000fea000383ffff */
.L_x_1512:
[----:B------:R-:W-:Y:S01]  /*df60*/  BSSY B0, `(.L_x_1745) ;  /* 0x0000007000007945 */ /* 0x000fe20003800000 */
[----:B------:R-:W-:Y:S02]  /*df70*/  IMAD.MOV.U32 R59, RZ, RZ, R26 ;  /* 0x000000ffff3b7224 */ /* 0x000fe400078e001a */
[----:B------:R-:W-:Y:S02]  /*df80*/  IMAD.MOV.U32 R63, RZ, RZ, 0x2 ;  /* 0x00000002ff3f7424 */ /* 0x000fe400078e00ff */
[----:B------:R-:W-:-:S07]  /*df90*/  IMAD.MOV.U32 R58, RZ, RZ, -0x1 ;  /* 0xffffffffff3a7424 */ /* 0x000fce00078e00ff */
[----:B01234-:R-:W-:Y:S05]  /*dfa0*/  WARPSYNC.COLLECTIVE R58, `(.L_x_1746) ;  /* 0x000000003a087348 */ /* 0x01ffea0003c00000 */
[----:B0-----:R0:W0:Y:S02]  /*dfb0*/  SHFL.DOWN P3, R64, R59, R63, R61 ;  /* 0x0800003f3b407389 */ /* 0x001024000006003d */
[----:B01234-:R-:W-:Y:S05]  /*dfc0*/  ENDCOLLECTIVE ;  /* 0x000000000000791b */ /* 0x01ffea0003800000 */
.L_x_1746:
[----:B------:R-:W-:Y:S05]  /*dfd0*/  BSYNC B0 ;  /* 0x0000000000007941 */ /* 0x000fea0003800000 */
.L_x_1745:
[----:B------:R-:W-:Y:S05]  /*dfe0*/  BRA `(.L_x_1747) ;  /* 0xffffff60008c7947 */ /* 0x000fea000383ffff */
.L_x_1513:
[----:B------:R-:W-:Y:S01]  /*dff0*/  BSSY B0, `(.L_x_1748) ;  /* 0x0000007000007945 */ /* 0x000fe20003800000 */
[----:B------:R-:W-:Y:S01]  /*e000*/  MOV R59, R27 ;  /* 0x0000001b003b7202 */ /* 0x000fe20000000f00 */
[----:B------:R-:W-:Y:S02]  /*e010*/  IMAD.MOV.U32 R63, RZ, RZ, 0x2 ;  /* 0x00000002ff3f7424 */ /* 0x000fe400078e00ff */
[----:B------:R-:W-:-:S07]  /*e020*/  IMAD.MOV.U32 R58, RZ, RZ, -0x1 ;  /* 0xffffffffff3a7424 */ /* 0x000fce00078e00ff */
[----:B01234-:R-:W-:Y:S05]  /*e030*/  WARPSYNC.COLLECTIVE R58, `(.L_x_1749) ;  /* 0x000000003a087348 */ /* 0x01ffea0003c00000 */
[----:B0-----:R0:W0:Y:S02]  /*e040*/  SHFL.DOWN P3, R64, R59, R63, R61 ;  /* 0x0800003f3b407389 */ /* 0x001024000006003d */
[----:B01234-:R-:W-:Y:S05]  /*e050*/  ENDCOLLECTIVE ;  /* 0x000000000000791b */ /* 0x01ffea0003800000 */
.L_x_1749:
[----:B------:R-:W-:Y:S05]  /*e060*/  BSYNC B0 ;  /* 0x0000000000007941 */ /* 0x000fea0003800000 */
.L_x_1748:
[----:B------:R-:W-:Y:S05]  /*e070*/  BRA `(.L_x_1750) ;  /* 0xffffff6000707947 */ /* 0x000fea000383ffff */
.L_x_1514:
[----:B------:R-:W-:Y:S01]  /*e080*/  BSSY B0, `(.L_x_1751) ;  /* 0x0000007000007945 */ /* 0x000fe20003800000 */
[----:B------:R-:W-:Y:S02]  /*e090*/  IMAD.MOV.U32 R59, RZ, RZ, R20 ;  /* 0x000000ffff3b7224 */ /* 0x000fe400078e0014 */
[----:B------:R-:W-:Y:S02]  /*e0a0*/  IMAD.MOV.U32 R63, RZ, RZ, 0x2 ;  /* 0x00000002ff3f7424 */ /* 0x000fe400078e00ff */
[----:B------:R-:W-:-:S07]  /*e0b0*/  IMAD.MOV.U32 R58, RZ, RZ, -0x1 ;  /* 0xffffffffff3a7424 */ /* 0x000fce00078e00ff */
[----:B01234-:R-:W-:Y:S05]  /*e0c0*/  WARPSYNC.COLLECTIVE R58, `(.L_x_1752) ;  /* 0x000000003a087348 */ /* 0x01ffea0003c00000 */
[----:B0-----:R0:W0:Y:S02]  /*e0d0*/  SHFL.DOWN P3, R64, R59, R63, R61 ;  /* 0x0800003f3b407389 */ /* 0x001024000006003d */
[----:B01234-:R-:W-:Y:S05]  /*e0e0*/  ENDCOLLECTIVE ;  /* 0x000000000000791b */ /* 0x01ffea0003800000 */
.L_x_1752:
[----:B------:R-:W-:Y:S05]  /*e0f0*/  BSYNC B0 ;  /* 0x0000000000007941 */ /* 0x000fea0003800000 */
.L_x_1751:
[----:B------:R-:W-:Y:S02]  /*e100*/  IMAD.MOV.U32 R59, RZ, RZ, R21 ;  /* 0x000000ffff3b7224 */ /* 0x000fe400078e0015 */
[----:B------:R-:W-:Y:S02]  /*e110*/  IMAD.MOV.U32 R63, RZ, RZ, 0x2 ;  /* 0x00000002ff3f7424 */ /* 0x000fe400078e00ff */
[----:B------:R-:W-:Y:S02]  /*e120*/  IMAD.MOV.U32 R58, RZ, RZ, -0x1 ;  /* 0xffffffffff3a7424 */ /* 0x000fe400078e00ff */
[----:B------:R-:W-:-:S07]  /*e130*/  IMAD.MOV.U32 R28, RZ, RZ, R64 ;  /* 0x000000ffff1c7224 */ /* 0x000fce00078e0040 */
[----:B------:R-:W-:Y:S05]  /*e140*/  WARPSYNC.COLLECTIVE R58, `(.L_x_1753) ;  /* 0x000000003a087348 */ /* 0x000fea0003c00000 */
[----:B------:R0:W1:Y:S02]  /*e150*/  SHFL.DOWN P3, R64, R59, R63, R61 ;  /* 0x0800003f3b407389 */ /* 0x000064000006003d */
[----:B01----:R-:W-:Y:S05]  /*e160*/  ENDCOLLECTIVE ;  /* 0x000000000000791b */ /* 0x003fea0003800000 */
.L_x_1753:
[----:B------:R-:W-:Y:S02]  /*e170*/  IMAD.MOV.U32 R59, RZ, RZ, R22 ;  /* 0x000000ffff3b7224 */ /* 0x000fe400078e0016 */
[----:B------:R-:W-:-:S07]  /*e180*/  IMAD.MOV.U32 R31, RZ, RZ, R64 ;  /* 0x000000ffff1f7224 */ /* 0x000fce00078e0040 */
[----:B------:R-:W-:Y:S05]  /*e190*/  WARPSYNC.COLLECTIVE R58, `(.L_x_1754) ;  /* 0x000000003a087348 */ /* 0x000fea0003c00000 */
[----:B------:R0:W1:Y:S02]  /*e1a0*/  SHFL.DOWN P3, R64, R59, R63, R61 ;  /* 0x0800003f3b407389 */ /* 0x000064000006003d */
[----:B01----:R-:W-:Y:S05]  /*e1b0*/  ENDCOLLECTIVE ;  /* 0x000000000000791b */ /* 0x003fea0003800000 */
.L_x_1754:
[----:B------:R-:W-:Y:S02]  /*e1c0*/  IMAD.MOV.U32 R59, RZ, RZ, R23 ;  /* 0x000000ffff3b7224 */ /* 0x000fe400078e0017 */
[----:B------:R-:W-:-:S07]  /*e1d0*/  IMAD.MOV.U32 R35, RZ, RZ, R64 ;  /* 0x000000ffff237224 */ /* 0x000fce00078e0040 */
[----:B------:R-:W-:Y:S05]  /*e1e0*/  WARPSYNC.COLLECTIVE R58, `(.L_x_1755) ;  /* 0x000000003a087348 */ /* 0x000fea0003c00000 */
[----:B------:R0:W1:Y:S02]  /*e1f0*/  SHFL.DOWN P3, R64, R59, R63, R61 ;  /* 0x0800003f3b407389 */ /* 0x000064000006003d */
[----:B01----:R-:W-:Y:S05]  /*e200*/  ENDCOLLECTIVE ;  /* 0x000000000000791b */ /* 0x003fea0003800000 */
.L_x_1755:
[----:B------:R-:W-:Y:S05]  /*e210*/  BRA `(.L_x_1756) ;  /* 0xffffff6000207947 */ /* 0x000fea000383ffff */
.L_x_1517:
[----:B------:R-:W-:Y:S01]  /*e220*/  BSSY B0, `(.L_x_1757) ;  /* 0x0000007000007945 */ /* 0x000fe20003800000 */
[----:B------:R-:W-:Y:S02]  /*e230*/  IMAD.MOV.U32 R59, RZ, RZ, R24 ;  /* 0x000000ffff3b7224 */ /* 0x000fe400078e0018 */
[----:B------:R-:W-:Y:S02]  /*e240*/  IMAD.MOV.U32 R63, RZ, RZ, 0x4 ;  /* 0x00000004ff3f7424 */ /* 0x000fe400078e00ff */
[----:B------:R-:W-:-:S07]  /*e250*/  IMAD.MOV.U32 R58, RZ, RZ, -0x1 ;  /* 0xffffffffff3a7424 */ /* 0x000fce00078e00ff */
[----:B01234-:R-:W-:Y:S05]  /*e260*/  WARPSYNC.COLLECTIVE R58, `(.L_x_1758) ;  /* 0x000000003a087348 */ /* 0x01ffea0003c00000 */
[----:B0-----:R0:W0:Y:S02]  /*e270*/  SHFL.DOWN P3, R64, R59, R63, R61 ;  /* 0x0800003f3b407389 */ /* 0x001024000006003d */
[----:B01234-:R-:W-:Y:S05]  /*e280*/  ENDCOLLECTIVE ;  /* 0x000000000000791b */ /* 0x01ffea0003800000 */
.L_x_1758:
[----:B------:R-:W-:Y:S05]  /*e290*/  BSYNC B0 ;  /* 0x0000000000007941 */ /* 0x000fea0003800000 */
.L_x_1757:
[----:B------:R-:W-:Y:S01]  /*e2a0*/  IMAD.MOV.U32 R29, RZ, RZ, R64 ;  /* 0x000000ffff1d7224 */ /* 0x000fe200078e0040 */
[----:B------:R-:W-:Y:S06]  /*e2b0*/  BRA `(.L_x_1759) ;  /* 0xffffff6000347947 */ /* 0x000fec000383ffff */
.L_x_1518:
[----:B------:R-:W-:Y:S01]  /*e2c0*/  BSSY B0, `(.L_x_1760) ;  /* 0x0000007000007945 */ /* 0x000fe20003800000 */
[----:B------:R-:W-:Y:S01]  /*e2d0*/  IMAD.MOV.U32 R59, RZ, RZ, R25 ;  /* 0x000000ffff3b7224 */ /* 0x000fe200078e0019 */
[----:B------:R-:W-:Y:S01]  /*e2e0*/  MOV R58, 0xffffffff ;  /* 0xffffffff003a7802 */ /* 0x000fe20000000f00 */
[----:B------:R-:W-:-:S07]  /*e2f0*/  IMAD.MOV.U32 R63, RZ, RZ, 0x4 ;  /* 0x00000004ff3f7424 */ /* 0x000fce00078e00ff */
[----:B01234-:R-:W-:Y:S05]  /*e300*/  WARPSYNC.COLLECTIVE R58, `(.L_x_1761) ;  /* 0x000000003a087348 */ /* 0x01ffea0003c00000 */
[----:B0-----:R0:W0:Y:S02]  /*e310*/  SHFL.DOWN P3, R64, R59, R63, R61 ;  /* 0x0800003f3b407389 */ /* 0x001024000006003d */
[----:B01234-:R-:W-:Y:S05]  /*e320*/  ENDCOLLECTIVE ;  /* 0x000000000000791b */ /* 0x01ffea0003800000 */
.L_x_1761:
[----:B------:R-:W-:Y:S05]  /*e330*/  BSYNC B0 ;  /* 0x0000000000007941 */ /* 0x000fea0003800000 */
.L_x_1760:
[----:B------:R-:W-:Y:S05]  /*e340*/  BRA `(.L_x_1762) ;  /* 0xffffff6000187947 */ /* 0x000fea000383ffff */
.L_x_1519:
[----:B------:R-:W-:Y:S01]  /*e350*/  BSSY B0, `(.L_x_1763) ;  /* 0x0000007000007945 */ /* 0x000fe20003800000 */
[----:B------:R-:W-:Y:S02]  /*e360*/  IMAD.MOV.U32 R59, RZ, RZ, R26 ;  /* 0x000000ffff3b7224 */ /* 0x000fe400078e001a */
[----:B------:R-:W-:Y:S02]  /*e370*/  IMAD.MOV.U32 R63, RZ, RZ, 0x4 ;  /* 0x00000004ff3f7424 */ /* 0x000fe400078e00ff */
[----:B------:R-:W-:-:S07]  /*e380*/  IMAD.MOV.U32 R58, RZ, RZ, -0x1 ;  /* 0xffffffffff3a7424 */ /* 0x000fce00078e00ff */
[----:B01234-:R-:W-:Y:S05]  /*e390*/  WARPSYNC.COLLECTIVE R58, `(.L_x_1764) ;  /* 0x000000003a087348 */ /* 0x01ffea0003c00000 */
[----:B0-----:R0:W0:Y:S02]  /*e3a0*/  SHFL.DOWN P3, R64, R59, R63, R61 ;  /* 0x0800003f3b407389 */ /* 0x001024000006003d */
[----:B01234-:R-:W-:Y:S05]  /*e3b0*/  ENDCOLLECTIVE ;  /* 0x000000000000791b */ /* 0x01ffea0003800000 */
.L_x_1764:
[----:B------:R-:W-:Y:S05]  /*e3c0*/  BSYNC B0 ;  /* 0x0000000000007941 */ /* 0x000fea0003800000 */
.L_x_1763:
[----:B------:R-:W-:Y:S05]  /*e3d0*/  BRA `(.L_x_1765) ;  /* 0xffffff5c00fc7947 */ /* 0x000fea000383ffff */
.L_x_1520:
[----:B------:R-:W-:Y:S01]  /*e3e0*/  BSSY B0, `(.L_x_1766) ;  /* 0x0000007000007945 */ /* 0x000fe20003800000 */
[----:B------:R-:W-:Y:S02]  /*e3f0*/  IMAD.MOV.U32 R59, RZ, RZ, R27 ;  /* 0x000000ffff3b7224 */ /* 0x000fe400078e001b */
[----:B------:R-:W-:Y:S02]  /*e400*/  IMAD.MOV.U32 R63, RZ, RZ, 0x4 ;  /* 0x00000004ff3f7424 */ /* 0x000fe400078e00ff */
[----:B------:R-:W-:-:S07]  /*e410*/  IMAD.MOV.U32 R58, RZ, RZ, -0x1 ;  /* 0xffffffffff3a7424 */ /* 0x000fce00078e00ff */
[----:B01234-:R-:W-:Y:S05]  /*e420*/  WARPSYNC.COLLECTIVE R58, `(.L_x_1767) ;  /* 0x000000003a087348 */ /* 0x01ffea0003c00000 */
[----:B0-----:R0:W0:Y:S02]  /*e430*/  SHFL.DOWN P3, R64, R59, R63, R61 ;  /* 0x0800003f3b407389 */ /* 0x001024000006003d */
[----:B01234-:R-:W-:Y:S05]  /*e440*/  ENDCOLLECTIVE ;  /* 0x000000000000791b */ /* 0x01ffea0003800000 */
.L_x_1767:
[----:B------:R-:W-:Y:S05]  /*e450*/  BSYNC B0 ;  /* 0x0000000000007941 */ /* 0x000fea0003800000 */
.L_x_1766:
[----:B------:R-:W-:Y:S05]  /*e460*/  BRA `(.L_x_1768) ;  /* 0xffffff5c00e07947 */ /* 0x000fea000383ffff */
.L_x_1521:
[----:B------:R-:W-:Y:S01]  /*e470*/  BSSY B0, `(.L_x_1769) ;  /* 0x0000007000007945 */ /* 0x000fe20003800000 */
[----:B------:R-:W-:Y:S02]  /*e480*/  IMAD.MOV.U32 R59, RZ, RZ, R20 ;  /* 0x000000ffff3b7224 */ /* 0x000fe400078e0014 */
[----:B------:R-:W-:Y:S02]  /*e490*/  IMAD.MOV.U32 R63, RZ, RZ, 0x4 ;  /* 0x00000004ff3f7424 */ /* 0x000fe400078e00ff */
[----:B------:R-:W-:-:S07]  /*e4a0*/  IMAD.MOV.U32 R58, RZ, RZ, -0x1 ;  /* 0xffffffffff3a7424 */ /* 0x000fce00078e00ff */
[----:B01234-:R-:W-:Y:S05]  /*e4b0*/  WARPSYNC.COLLECTIVE R58, `(.L_x_1770) ;  /* 0x000000003a087348 */ /* 0x01ffea0003c00000 */
[----:B0-----:R0:W0:Y:S02]  /*e4c0*/  SHFL.DOWN P3, R64, R59, R63, R61 ;  /* 0x0800003f3b407389 */ /* 0x001024000006003d */
[----:B01234-:R-:W-:Y:S05]  /*e4d0*/  ENDCOLLECTIVE ;  /* 0x000000000000791b */ /* 0x01ffea0003800000 */
.L_x_1770:
[----:B------:R-:W-:Y:S05]  /*e4e0*/  BSYNC B0 ;  /* 0x0000000000007941 */ /* 0x000fea0003800000 */
.L_x_1769:
[----:B------:R-:W-:Y:S02]  /*e4f0*/  IMAD.MOV.U32 R59, RZ, RZ, R21 ;  /* 0x000000ffff3b7224 */ /* 0x000fe400078e0015 */
[----:B------:R-:W-:Y:S02]  /*e500*/  IMAD.MOV.U32 R63, RZ, RZ, 0x4 ;  /* 0x00000004ff3f7424 */ /* 0x000fe400078e00ff */
[----:B------:R-:W-:Y:S02]  /*e510*/  IMAD.MOV.U32 R58, RZ, RZ, -0x1 ;  /* 0xffffffffff3a7424 */ /* 0x000fe400078e00ff */
[----:B------:R-:W-:-:S07]  /*e520*/  IMAD.MOV.U32 R28, RZ, RZ, R64 ;  /* 0x000000ffff1c7224 */ /* 0x000fce00078e0040 */
[----:B------:R-:W-:Y:S05]  /*e530*/  WARPSYNC.COLLECTIVE R58, `(.L_x_1771) ;  /* 0x000000003a087348 */ /* 0x000fea0003c00000 */
[----:B------:R0:W1:Y:S02]  /*e540*/  SHFL.DOWN P3, R64, R59, R63, R61 ;  /* 0x0800003f3b407389 */ /* 0x000064000006003d */
[----:B01----:R-:W-:Y:S05]  /*e550*/  ENDCOLLECTIVE ;  /* 0x000000000000791b */ /* 0x003fea0003800000 */
.L_x_1771:
[----:B------:R-:W-:Y:S02]  /*e560*/  IMAD.MOV.U32 R59, RZ, RZ, R22 ;  /* 0x000000ffff3b7224 */ /* 0x000fe400078e0016 */
[----:B------:R-:W-:-:S07]  /*e570*/  IMAD.MOV.U32 R31, RZ, RZ, R64 ;  /* 0x000000ffff1f7224 */ /* 0x000fce00078e0040 */
[----:B------:R-:W-:Y:S05]  /*e580*/  WARPSYNC.COLLECTIVE R58, `(.L_x_1772) ;  /* 0x000000003a087348 */ /* 0x000fea0003c00000 */
[----:B------:R0:W1:Y:S02]  /*e590*/  SHFL.DOWN P3, R64, R59, R63, R61 ;  /* 0x0800003f3b407389 */ /* 0x000064000006003d */
[----:B01----:R-:W-:Y:S05]  /*e5a0*/  ENDCOLLECTIVE ;  /* 0x000000000000791b */ /* 0x003fea0003800000 */
.L_x_1772:
[----:B------:R-:W-:Y:S02]  /*e5b0*/  IMAD.MOV.U32 R59, RZ, RZ, R23 ;  /* 0x000000ffff3b7224 */ /* 0x000fe400078e0017 */
[----:B------:R-:W-:-:S07]  /*e5c0*/  IMAD.MOV.U32 R44, RZ, RZ, R64 ;  /* 0x000000ffff2c7224 */ /* 0x000fce00078e0040 */
[----:B------:R-:W-:Y:S05]  /*e5d0*/  WARPSYNC.COLLECTIVE R58, `(.L_x_1773) ;  /* 0x000000003a087348 */ /* 0x000fea0003c00000 */
[----:B------:R0:W1:Y:S02]  /*e5e0*/  SHFL.DOWN P3, R64, R59, R63, R61 ;  /* 0x0800003f3b407389 */ /* 0x000064000006003d */
[----:B01----:R-:W-:Y:S05]  /*e5f0*/  ENDCOLLECTIVE ;  /* 0x000000000000791b */ /* 0x003fea0003800000 */
.L_x_1773:
[----:B------:R-:W-:Y:S05]  /*e600*/  BRA `(.L_x_1774) ;  /* 0xffffff5c00907947 */ /* 0x000fea000383ffff */
.L_x_1524:
[----:B------:R-:W-:Y:S01]  /*e610*/  BSSY B0, `(.L_x_1775) ;  /* 0x0000007000007945 */ /* 0x000fe20003800000 */
[----:B------:R-:W-:Y:S01]  /*e620*/  IMAD.MOV.U32 R59, RZ, RZ, R24 ;  /* 0x000000ffff3b7224 */ /* 0x000fe200078e0018 */
[----:B------:R-:W-:Y:S01]  /*e630*/  MOV R58, 0xffffffff ;  /* 0xffffffff003a7802 */ /* 0x000fe20000000f00 */
[----:B------:R-:W-:-:S07]  /*e640*/  IMAD.MOV.U32 R63, RZ, RZ, 0x8 ;  /* 0x00000008ff3f7424 */ /* 0x000fce00078e00ff */
[----:B01234-:R-:W-:Y:S05]  /*e650*/  WARPSYNC.COLLECTIVE R58, `(.L_x_1776) ;  /* 0x000000003a087348 */ /* 0x01ffea0003c00000 */
[----:B0-----:R0:W0:Y:S02]  /*e660*/  SHFL.DOWN P3, R64, R59, R63, R61 ;  /* 0x0800003f3b407389 */ /* 0x001024000006003d */
[----:B01234-:R-:W-:Y:S05]  /*e670*/  ENDCOLLECTIVE ;  /* 0x000000000000791b */ /* 0x01ffea0003800000 */
.L_x_1776:
[----:B------:R-:W-:Y:S05]  /*e680*/  BSYNC B0 ;  /* 0x0000000000007941 */ /* 0x000fea0003800000 */
.L_x_1775:
[----:B------:R-:W-:Y:S01]  /*e690*/  IMAD.MOV.U32 R29, RZ, RZ, R64 ;  /* 0x000000ffff1d7224 */ /* 0x000fe200078e0040 */
[----:B------:R-:W-:Y:S06]  /*e6a0*/  BRA `(.L_x_1777) ;  /* 0xffffff5c00a47947 */ /* 0x000fec000383ffff */
.L_x_1525:
[----:B------:R-:W-:Y:S01]  /*e6b0*/  BSSY B0, `(.L_x_1778) ;  /* 0x0000007000007945 */ /* 0x000fe20003800000 */
[----:B------:R-:W-:Y:S02]  /*e6c0*/  IMAD.MOV.U32 R59, RZ, RZ, R25 ;  /* 0x000000ffff3b7224 */ /* 0x000fe400078e0019 */
[----:B------:R-:W-:Y:S02]  /*e6d0*/  IMAD.MOV.U32 R63, RZ, RZ, 0x8 ;  /* 0x00000008ff3f7424 */ /* 0x000fe400078e00ff */
[----:B------:R-:W-:-:S07]  /*e6e0*/  IMAD.MOV.U32 R58, RZ, RZ, -0x1 ;  /* 0xffffffffff3a7424 */ /* 0x000fce00078e00ff */
[----:B01234-:R-:W-:Y:S05]  /*e6f0*/  WARPSYNC.COLLECTIVE R58, `(.L_x_1779) ;  /* 0x000000003a087348 */ /* 0x01ffea0003c00000 */
[----:B0-----:R0:W0:Y:S02]  /*e700*/  SHFL.DOWN P3, R64, R59, R63, R61 ;  /* 0x0800003f3b407389 */ /* 0x001024000006003d */
[----:B01234-:R-:W-:Y:S05]  /*e710*/  ENDCOLLECTIVE ;  /* 0x000000000000791b */ /* 0x01ffea0003800000 */
.L_x_1779:
[----:B------:R-:W-:Y:S05]  /*e720*/  BSYNC B0 ;  /* 0x0000000000007941 */ /* 0x000fea0003800000 */
.L_x_1778:
[----:B------:R-:W-:Y:S05]  /*e730*/  BRA `(.L_x_1780) ;  /* 0xffffff5c00887947 */ /* 0x000fea000383ffff */
.L_x_1526:
[----:B------:R-:W-:Y:S01]  /*e740*/  BSSY B0, `(.L_x_1781) ;  /* 0x0000007000007945 */ /* 0x000fe20003800000 */
[----:B------:R-:W-:Y:S02]  /*e750*/  IMAD.MOV.U32 R59, RZ, RZ, R26 ;  /* 0x000000ffff3b7224 */ /* 0x000fe400078e001a */
[----:B------:R-:W-:Y:S02]  /*e760*/  IMAD.MOV.U32 R63, RZ, RZ, 0x8 ;  /* 0x00000008ff3f7424 */ /* 0x000fe400078e00ff */
[----:B------:R-:W-:-:S07]  /*e770*/  IMAD.MOV.U32 R58, RZ, RZ, -0x1 ;  /* 0xffffffffff3a7424 */ /* 0x000fce00078e00ff */
[----:B01234-:R-:W-:Y:S05]  /*e780*/  WARPSYNC.COLLECTIVE R58, `(.L_x_1782) ;  /* 0x000000003a087348 */ /* 0x01ffea0003c00000 */
[----:B0-----:R0:W0:Y:S02]  /*e790*/  SHFL.DOWN P3, R64, R59, R63, R61 ;  /* 0x0800003f3b407389 */ /* 0x001024000006003d */
[----:B01234-:R-:W-:Y:S05]  /*e7a0*/  ENDCOLLECTIVE ;  /* 0x000000000000791b */ /* 0x01ffea0003800000 */
.L_x_1782:
[----:B------:R-:W-:Y:S05]  /*e7b0*/  BSYNC B0 ;  /* 0x0000000000007941 */ /* 0x000fea0003800000 */
.L_x_1781:
[----:B------:R-:W-:Y:S05]  /*e7c0*/  BRA `(.L_x_1783) ;  /* 0xffffff5c006c7947 */ /* 0x000fea000383ffff */
.L_x_1527:
[----:B------:R-:W-:Y:S01]  /*e7d0*/  BSSY B0, `(.L_x_1784) ;  /* 0x0000007000007945 */ /* 0x000fe20003800000 */
[----:B------:R-:W-:Y:S02]  /*e7e0*/  IMAD.MOV.U32 R59, RZ, RZ, R27 ;  /* 0x000000ffff3b7224 */ /* 0x000fe400078e001b */
[----:B------:R-:W-:Y:S02]  /*e7f0*/  IMAD.MOV.U32 R63, RZ, RZ, 0x8 ;  /* 0x00000008ff3f7424 */ /* 0x000fe400078e00ff */
[----:B------:R-:W-:-:S07]  /*e800*/  IMAD.MOV.U32 R58, RZ, RZ, -0x1 ;  /* 0xffffffffff3a7424 */ /* 0x000fce00078e00ff */
[----:B01234-:R-:W-:Y:S05]  /*e810*/  WARPSYNC.COLLECTIVE R58, `(.L_x_1785) ;  /* 0x000000003a087348 */ /* 0x01ffea0003c00000 */
[----:B0-----:R0:W0:Y:S02]  /*e820*/  SHFL.DOWN P3, R64, R59, R63, R61 ;  /* 0x0800003f3b407389 */ /* 0x001024000006003d */
[----:B01234-:R-:W-:Y:S05]  /*e830*/  ENDCOLLECTIVE ;  /* 0x000000000000791b */ /* 0x01ffea0003800000 */
.L_x_1785:
[----:B------:R-:W-:Y:S05]  /*e840*/  BSYNC B0 ;  /* 0x0000000000007941 */ /* 0x000fea0003800000 */
.L_x_1784:
[----:B------:R-:W-:Y:S05]  /*e850*/  BRA `(.L_x_1786) ;  /* 0xffffff5c00507947 */ /* 0x000fea000383ffff */
.L_x_1528:
[----:B------:R-:W-:Y:S01]  /*e860*/  BSSY B0, `(.L_x_1787) ;  /* 0x0000007000007945 */ /* 0x000fe20003800000 */
[----:B------:R-:W-:Y:S02]  /*e870*/  IMAD.MOV.U32 R59, RZ, RZ, R20 ;  /* 0x000000ffff3b7224 */ /* 0x000fe400078e0014 */
[----:B------:R-:W-:Y:S02]  /*e880*/  IMAD.MOV.U32 R63, RZ, RZ, 0x8 ;  /* 0x00000008ff3f7424 */ /* 0x000fe400078e00ff */
[----:B------:R-:W-:-:S07]  /*e890*/  IMAD.MOV.U32 R58, RZ, RZ, -0x1 ;  /* 0xffffffffff3a7424 */ /* 0x000fce00078e00ff */
[----:B01234-:R-:W-:Y:S05]  /*e8a0*/  WARPSYNC.COLLECTIVE R58, `(.L_x_1788) ;  /* 0x000000003a087348 */ /* 0x01ffea0003c00000 */
[----:B0-----:R0:W0:Y:S02]  /*e8b0*/  SHFL.DOWN P3, R64, R59, R63, R61 ;  /* 0x0800003f3b407389 */ /* 0x001024000006003d */
[----:B01234-:R-:W-:Y:S05]  /*e8c0*/  ENDCOLLECTIVE ;  /* 0x000000000000791b */ /* 0x01ffea0003800000 */
.L_x_1788:
[----:B------:R-:W-:Y:S05]  /*e8d0*/  BSYNC B0 ;  /* 0x0000000000007941 */ /* 0x000fea0003800000 */
.L_x_1787:
[----:B------:R-:W-:Y:S02]  /*e8e0*/  IMAD.MOV.U32 R59, RZ, RZ, R21 ;  /* 0x000000ffff3b7224 */ /* 0x000fe400078e0015 */
[----:B------:R-:W-:Y:S02]  /*e8f0*/  IMAD.MOV.U32 R63, RZ, RZ, 0x8 ;  /* 0x00000008ff3f7424 */ /* 0x000fe400078e00ff */
[----:B------:R-:W-:Y:S02]  /*e900*/  IMAD.MOV.U32 R58, RZ, RZ, -0x1 ;  /* 0xffffffffff3a7424 */ /* 0x000fe400078e00ff */
[----:B------:R-:W-:-:S07]  /*e910*/  IMAD.MOV.U32 R28, RZ, RZ, R64 ;  /* 0x000000ffff1c7224 */ /* 0x000fce00078e0040 */
[----:B------:R-:W-:Y:S05]  /*e920*/  WARPSYNC.COLLECTIVE R58, `(.L_x_1789) ;  /* 0x000000003a087348 */ /* 0x000fea0003c00000 */
[----:B------:R0:W1:Y:S02]  /*e930*/  SHFL.DOWN P3, R64, R59, R63, R61 ;  /* 0x0800003f3b407389 */ /* 0x000064000006003d */
[----:B01----:R-:W-:Y:S05]  /*e940*/  ENDCOLLECTIVE ;  /* 0x000000000000791b */ /* 0x003fea0003800000 */
.L_x_1789:
[----:B------:R-:W-:Y:S02]  /*e950*/  IMAD.MOV.U32 R59, RZ, RZ, R22 ;  /* 0x000000ffff3b7224 */ /* 0x000fe400078e0016 */
[----:B------:R-:W-:-:S07]  /*e960*/  IMAD.MOV.U32 R31, RZ, RZ, R64 ;  /* 0x000000ffff1f7224 */ /* 0x000fce00078e0040 */
[----:B------:R-:W-:Y:S05]  /*e970*/  WARPSYNC.COLLECTIVE R58, `(.L_x_1790) ;  /* 0x000000003a087348 */ /* 0x000fea0003c00000 */
[----:B------:R0:W1:Y:S02]  /*e980*/  SHFL.DOWN P3, R64, R59, R63, R61 ;  /* 0x0800003f3b407389 */ /* 0x000064000006003d */
[----:B01----:R-:W-:Y:S05]  /*e990*/  ENDCOLLECTIVE ;  /* 0x000000000000791b */ /* 0x003fea0003800000 */
.L_x_1790:
[----:B------:R-:W-:Y:S01]  /*e9a0*/  IMAD.MOV.U32 R59, RZ, RZ, R23 ;  /* 0x000000ffff3b7224 */ /* 0x000fe200078e0017 */
[----:B------:R-:W-:-:S07]  /*e9b0*/  MOV R44, R64 ;  /* 0x00000040002c7202 */ /* 0x000fce0000000f00 */
[----:B------:R-:W-:Y:S05]  /*e9c0*/  WARPSYNC.COLLECTIVE R58, `(.L_x_1791) ;  /* 0x000000003a087348 */ /* 0x000fea0003c00000 */
[----:B------:R0:W1:Y:S02]  /*e9d0*/  SHFL.DOWN P3, R64, R59, R63, R61 ;  /* 0x0800003f3b407389 */ /* 0x000064000006003d */
[----:B01----:R-:W-:Y:S05]  /*e9e0*/  ENDCOLLECTIVE ;  /* 0x000000000000791b */ /* 0x003fea0003800000 */
.L_x_1791:
[----:B------:R-:W-:Y:S05]  /*e9f0*/  BRA `(.L_x_1792) ;  /* 0xffffff5c00007947 */ /* 0x000fea000383ffff */
.L_x_1531:
[----:B------:R-:W-:Y:S01]  /*ea00*/  BSSY B0, `(.L_x_1793) ;  /* 0x0000007000007945 */ /* 0x000fe20003800000 */
[----:B------:R-:W-:Y:S02]  /*ea10*/  IMAD.MOV.U32 R59, RZ, RZ, R24 ;  /* 0x000000ffff3b7224 */ /* 0x000fe400078e0018 */
[----:B------:R-:W-:Y:S02]  /*ea20*/  IMAD.MOV.U32 R63, RZ, RZ, 0x10 ;  /* 0x00000010ff3f7424 */ /* 0x000fe400078e00ff */
[----:B------:R-:W-:-:S07]  /*ea30*/  IMAD.MOV.U32 R58, RZ, RZ, -0x1 ;  /* 0xffffffffff3a7424 */ /* 0x000fce00078e00ff */
[----:B01234-:R-:W-:Y:S05]  /*ea40*/  WARPSYNC.COLLECTIVE R58, `(.L_x_1794) ;  /* 0x000000003a087348 */ /* 0x01ffea0003c00000 */
[----:B0-----:R0:W0:Y:S02]  /*ea50*/  SHFL.DOWN P3, R64, R59, R63, R61 ;  /* 0x0800003f3b407389 */ /* 0x001024000006003d */
[----:B01234-:R-:W-:Y:S05]  /*ea60*/  ENDCOLLECTIVE ;  /* 0x000000000000791b */ /* 0x01ffea0003800000 */
.L_x_1794:
[----:B------:R-:W-:Y:S05]  /*ea70*/  BSYNC B0 ;  /* 0x0000000000007941 */ /* 0x000fea0003800000 */
.L_x_1793:
[----:B------:R-:W-:Y:S01]  /*ea80*/  IMAD.MOV.U32 R29, RZ, RZ, R64 ;  /* 0x000000ffff1d7224 */ /* 0x000fe200078e0040 */
[----:B------:R-:W-:Y:S06]  /*ea90*/  BRA `(.L_x_1795) ;  /* 0xffffff5c00147947 */ /* 0x000fec000383ffff */
.L_x_1532:
[----:B------:R-:W-:Y:S01]  /*eaa0*/  BSSY B0, `(.L_x_1796) ;  /* 0x0000007000007945 */ /* 0x000fe20003800000 */
[----:B------:R-:W-:Y:S02]  /*eab0*/  IMAD.MOV.U32 R59, RZ, RZ, R25 ;  /* 0x000000ffff3b7224 */ /* 0x000fe400078e0019 */
[----:B------:R-:W-:Y:S02]  /*eac0*/  IMAD.MOV.U32 R63, RZ, RZ, 0x10 ;  /* 0x00000010ff3f7424 */ /* 0x000fe400078e00ff */
[----:B------:R-:W-:-:S07]  /*ead0*/  IMAD.MOV.U32 R58, RZ, RZ, -0x1 ;  /* 0xffffffffff3a7424 */ /* 0x000fce00078e00ff */
[----:B01234-:R-:W-:Y:S05]  /*eae0*/  WARPSYNC.COLLECTIVE R58, `(.L_x_1797) ;  /* 0x000000003a087348 */ /* 0x01ffea0003c00000 */
[----:B0-----:R0:W0:Y:S02]  /*eaf0*/  SHFL.DOWN P3, R64, R59, R63, R61 ;  /* 0x0800003f3b407389 */ /* 0x001024000006003d */
[----:B01234-:R-:W-:Y:S05]  /*eb00*/  ENDCOLLECTIVE ;  /* 0x000000000000791b */ /* 0x01ffea0003800000 */
.L_x_1797:
[----:B------:R-:W-:Y:S05]  /*eb10*/  BSYNC B0 ;  /* 0x0000000000007941 */ /* 0x000fea0003800000 */
.L_x_1796:
[----:B------:R-:W-:Y:S05]  /*eb20*/  BRA `(.L_x_1798) ;  /* 0xffffff5800f87947 */ /* 0x000fea000383ffff */
.L_x_1533:
[----:B------:R-:W-:Y:S01]  /*eb30*/  BSSY B0, `(.L_x_1799) ;  /* 0x0000007000007945 */ /* 0x000fe20003800000 */
[----:B------:R-:W-:Y:S02]  /*eb40*/  IMAD.MOV.U32 R59, RZ, RZ, R26 ;  /* 0x000000ffff3b7224 */ /* 0x000fe400078e001a */
[----:B------:R-:W-:Y:S02]  /*eb50*/  IMAD.MOV.U32 R63, RZ, RZ, 0x10 ;  /* 0x00000010ff3f7424 */ /* 0x000fe400078e00ff */
[----:B------:R-:W-:-:S07]  /*eb60*/  IMAD.MOV.U32 R58, RZ, RZ, -0x1 ;  /* 0xffffffffff3a7424 */ /* 0x000fce00078e00ff */
[----:B01234-:R-:W-:Y:S05]  /*eb70*/  WARPSYNC.COLLECTIVE R58, `(.L_x_1800) ;  /* 0x000000003a087348 */ /* 0x01ffea0003c00000 */
[----:B0-----:R0:W0:Y:S02]  /*eb80*/  SHFL.DOWN P3, R64, R59, R63, R61 ;  /* 0x0800003f3b407389 */ /* 0x001024000006003d */
[----:B01234-:R-:W-:Y:S05]  /*eb90*/  ENDCOLLECTIVE ;  /* 0x000000000000791b */ /* 0x01ffea0003800000 */
.L_x_1800:
[----:B------:R-:W-:Y:S05]  /*eba0*/  BSYNC B0 ;  /* 0x0000000000007941 */ /* 0x000fea0003800000 */
.L_x_1799:
[----:B------:R-:W-:Y:S05]  /*ebb0*/  BRA `(.L_x_1801) ;  /* 0xffffff5800dc7947 */ /* 0x000fea000383ffff */
.L_x_1534:
[----:B------:R-:W-:Y:S01]  /*ebc0*/  BSSY B0, `(.L_x_1802) ;  /* 0x0000007000007945 */ /* 0x000fe20003800000 */
[----:B------:R-:W-:Y:S02]  /*ebd0*/  IMAD.MOV.U32 R59, RZ, RZ, R27 ;  /* 0x000000ffff3b7224 */ /* 0x000fe400078e001b */
[----:B------:R-:W-:Y:S02]  /*ebe0*/  IMAD.MOV.U32 R63, RZ, RZ, 0x10 ;  /* 0x00000010ff3f7424 */ /* 0x000fe400078e00ff */
[----:B------:R-:W-:-:S07]  /*ebf0*/  IMAD.MOV.U32 R58, RZ, RZ, -0x1 ;  /* 0xffffffffff3a7424 */ /* 0x000fce00078e00ff */
[----:B01234-:R-:W-:Y:S05]  /*ec00*/  WARPSYNC.COLLECTIVE R58, `(.L_x_1803) ;  /* 0x000000003a087348 */ /* 0x01ffea0003c00000 */
[----:B0-----:R0:W0:Y:S02]  /*ec10*/  SHFL.DOWN P3, R64, R59, R63, R61 ;  /* 0x0800003f3b407389 */ /* 0x001024000006003d */
[----:B01234-:R-:W-:Y:S05]  /*ec20*/  ENDCOLLECTIVE ;  /* 0x000000000000791b */ /* 0x01ffea0003800000 */
.L_x_1803:
[----:B------:R-:W-:Y:S05]  /*ec30*/  BSYNC B0 ;  /* 0x0000000000007941 */ /* 0x000fea0003800000 */
.L_x_1802:
[----:B------:R-:W-:Y:S05]  /*ec40*/  BRA `(.L_x_1804) ;  /* 0xffffff5800c07947 */ /* 0x000fea000383ffff */
.L_x_1535:
[----:B------:R-:W-:Y:S01]  /*ec50*/  BSSY B0, `(.L_x_1805) ;  /* 0x0000007000007945 */ /* 0x000fe20003800000 */
[----:B------:R-:W-:Y:S02]  /*ec60*/  IMAD.MOV.U32 R59, RZ, RZ, R20 ;  /* 0x000000ffff3b7224 */ /* 0x000fe400078e0014 */
[----:B------:R-:W-:Y:S02]  /*ec70*/  IMAD.MOV.U32 R63, RZ, RZ, 0x10 ;  /* 0x00000010ff3f7424 */ /* 0x000fe400078e00ff */
[----:B------:R-:W-:-:S07]  /*ec80*/  IMAD.MOV.U32 R58, RZ, RZ, -0x1 ;  /* 0xffffffffff3a7424 */ /* 0x000fce00078e00ff */
[----:B01234-:R-:W-:Y:S05]  /*ec90*/  WARPSYNC.COLLECTIVE R58, `(.L_x_1806) ;  /* 0x000000003a087348 */ /* 0x01ffea0003c00000 */
[----:B0-----:R0:W0:Y:S02]  /*eca0*/  SHFL.DOWN P3, R64, R59, R63, R61 ;  /* 0x0800003f3b407389 */ /* 0x001024000006003d */
[----:B01234-:R-:W-:Y:S05]  /*ecb0*/  ENDCOLLECTIVE ;  /* 0x000000000000791b */ /* 0x01ffea0003800000 */
.L_x_1806:
[----:B------:R-:W-:Y:S05]  /*ecc0*/  BSYNC B0 ;  /* 0x0000000000007941 */ /* 0x000fea0003800000 */
.L_x_1805:
[----:B------:R-:W-:Y:S02]  /*ecd0*/  HFMA2 R63, -RZ, RZ, 0, 9.5367431640625e-07 ;  /* 0x00000010ff3f7431 */ /* 0x000fe400000001ff */
[----:B------:R-:W-:Y:S02]  /*ece0*/  IMAD.MOV.U32 R59, RZ, RZ, R21 ;  /* 0x000000ffff3b7224 */ /* 0x000fe400078e0015 */
[----:B------:R-:W-:Y:S02]  /*ecf0*/  IMAD.MOV.U32 R58, RZ, RZ, -0x1 ;  /* 0xffffffffff3a7424 */ /* 0x000fe400078e00ff */
[----:B------:R-:W-:-:S07]  /*ed00*/  IMAD.MOV.U32 R28, RZ, RZ, R64 ;  /* 0x000000ffff1c7224 */ /* 0x000fce00078e0040 */
[----:B------:R-:W-:Y:S05]  /*ed10*/  WARPSYNC.COLLECTIVE R58, `(.L_x_1807) ;  /* 0x000000003a087348 */ /* 0x000fea0003c00000 */
[----:B------:R0:W1:Y:S02]  /*ed20*/  SHFL.DOWN P3, R64, R59, R63, R61 ;  /* 0x0800003f3b407389 */ /* 0x000064000006003d */
[----:B01----:R-:W-:Y:S05]  /*ed30*/  ENDCOLLECTIVE ;  /* 0x000000000000791b */ /* 0x003fea0003800000 */
.L_x_1807:
[----:B------:R-:W-:Y:S02]  /*ed40*/  IMAD.MOV.U32 R59, RZ, RZ, R22 ;  /* 0x000000ffff3b7224 */ /* 0x000fe400078e0016 */
[----:B------:R-:W-:-:S07]  /*ed50*/  IMAD.MOV.U32 R31, RZ, RZ, R64 ;  /* 0x000000ffff1f7224 */ /* 0x000fce00078e0040 */
[----:B------:R-:W-:Y:S05]  /*ed60*/  WARPSYNC.COLLECTIVE R58, `(.L_x_1808) ;  /* 0x000000003a087348 */ /* 0x000fea0003c00000 */
[----:B------:R0:W1:Y:S02]  /*ed70*/  SHFL.DOWN P3, R64, R59, R63, R61 ;  /* 0x0800003f3b407389 */ /* 0x000064000006003d */
[----:B01----:R-:W-:Y:S05]  /*ed80*/  ENDCOLLECTIVE ;  /* 0x000000000000791b */ /* 0x003fea0003800000 */
.L_x_1808:
[----:B------:R-:W-:Y:S02]  /*ed90*/  IMAD.MOV.U32 R59, RZ, RZ, R23 ;  /* 0x000000ffff3b7224 */ /* 0x000fe400078e0017 */
[----:B------:R-:W-:-:S07]  /*eda0*/  IMAD.MOV.U32 R44, RZ, RZ, R64 ;  /* 0x000000ffff2c7224 */ /* 0x000fce00078e0040 */
[----:B------:R-:W-:Y:S05]  /*edb0*/  WARPSYNC.COLLECTIVE R58, `(.L_x_1809) ;  /* 0x000000003a087348 */ /* 0x000fea0003c00000 */
[----:B------:R0:W1:Y:S02]  /*edc0*/  SHFL.DOWN P3, R64, R59, R63, R61 ;  /* 0x0800003f3b407389 */ /* 0x000064000006003d */
[----:B01----:R-:W-:Y:S05]  /*edd0*/  ENDCOLLECTIVE ;  /* 0x000000000000791b */ /* 0x003fea0003800000 */
.L_x_1809:
[----:B------:R-:W-:Y:S05]  /*ede0*/  BRA `(.L_x_1810) ;  /* 0xffffff5800707947 */ /* 0x000fea000383ffff */
.L_x_1538:
[----:B------:R-:W-:Y:S01]  /*edf0*/  BSSY B0, `(.L_x_1811) ;  /* 0x0000006000007945 */ /* 0x000fe20003800000 */
[----:B------:R-:W-:Y:S01]  /*ee00*/  PLOP3.LUT P3, PT, P0, PT, PT, 0x80, 0x8 ;  /* 0x000000000008781c */ /* 0x000fe2000076f070 */
[----:B------:R-:W-:-:S12]  /*ee10*/  IMAD.MOV.U32 R58, RZ, RZ, -0x1 ;  /* 0xffffffffff3a7424 */ /* 0x000fd800078e00ff */
[----:B01234-:R-:W-:Y:S05]  /*ee20*/  WARPSYNC.COLLECTIVE R58, `(.L_x_1812) ;  /* 0x000000003a087348 */ /* 0x01ffea0003c00000 */
[----:B------:R-:W-:Y:S01]  /*ee30*/  VOTE.ALL P3, P3 ;  /* 0x0000000000ff7806 */ /* 0x000fe20001860000 */
[----:B01234-:R-:W-:-:S12]  /*ee40*/  ENDCOLLECTIVE ;  /* 0x000000000000791b */ /* 0x01ffd80003800000 */
.L_x_1812:
[----:B------:R-:W-:Y:S05]  /*ee50*/  BSYNC B0 ;  /* 0x0000000000007941 */ /* 0x000fea0003800000 */
.L_x_1811:
[----:B------:R-:W-:Y:S01]  /*ee60*/  PLOP3.LUT P0, PT, P3, PT, PT, 0x80, 0x8 ;  /* 0x000000000008781c */ /* 0x000fe20001f0f070 */
[----:B------:R-:W-:-:S12]  /*ee70*/  BRA `(.L_x_1813) ;  /* 0xffffff58008c7947 */ /* 0x000fd8000383ffff */
.L_x_1540:
[----:B------:R-:W-:Y:S01]  /*ee80*/  BSSY B0, `(.L_x_1814) ;  /* 0x0000006000007945 */ /* 0x000fe20003800000 */
[----:B------:R-:W-:Y:S01]  /*ee90*/  PLOP3.LUT P3, PT, P0, PT, PT, 0x8, 0x80 ;  /* 0x000000000080781c */ /* 0x000fe2000076e170 */
[----:B------:R-:W-:-:S12]  /*eea0*/  IMAD.MOV.U32 R58, RZ, RZ, -0x1 ;  /* 0xffffffffff3a7424 */ /* 0x000fd800078e00ff */
[----:B0-234-:R-:W-:Y:S05]  /*eeb0*/  WARPSYNC.COLLECTIVE R58, `(.L_x_1815) ;  /* 0x000000003a087348 */ /* 0x01dfea0003c00000 */
[----:B------:R-:W-:Y:S01]  /*eec0*/  VOTE.ANY P3, P3 ;  /* 0x0000000000ff7806 */ /* 0x000fe20001860100 */
[----:B0-234-:R-:W-:-:S12]  /*eed0*/  ENDCOLLECTIVE ;  /* 0x000000000000791b */ /* 0x01dfd80003800000 */
.L_x_1815:
[----:B------:R-:W-:Y:S05]  /*eee0*/  BSYNC B0 ;  /* 0x0000000000007941 */ /* 0x000fea0003800000 */
.L_x_1814:
[----:B------:R-:W-:Y:S01]  /*eef0*/  PLOP3.LUT P0, PT, P3, PT, PT, 0x80, 0x8 ;  /* 0x000000000008781c */ /* 0x000fe20001f0f070 */
[----:B------:R-:W-:-:S12]  /*ef00*/  BRA `(.L_x_1816) ;  /* 0xffffff5800a07947 */ /* 0x000fd8000383ffff */
.L_x_1545:
[----:B------:R-:W-:Y:S01]  /*ef10*/  BSSY B0, `(.L_x_1817) ;  /* 0x0000006000007945 */ /* 0x000fe20003800000 */
[----:B------:R-:W-:Y:S01]  /*ef20*/  PLOP3.LUT P3, PT, P0, PT, PT, 0x8, 0x80 ;  /* 0x000000000080781c */ /* 0x000fe2000076e170 */
[----:B------:R-:W-:-:S12]  /*ef30*/  IMAD.MOV.U32 R58, RZ, RZ, -0x1 ;  /* 0xffffffffff3a7424 */ /* 0x000fd800078e00ff */
[----:B0-2345:R-:W-:Y:S05]  /*ef40*/  WARPSYNC.COLLECTIVE R58, `(.L_x_1818) ;  /* 0x000000003a087348 */ /* 0x03dfea0003c00000 */
[----:B------:R-:W-:Y:S01]  /*ef50*/  VOTE.ANY R58, PT, P3 ;  /* 0x00000000003a7806 */ /* 0x000fe200018e0100 */
[----:B0-2345:R-:W-:Y:S06]  /*ef60*/  ENDCOLLECTIVE ;  /* 0x000000000000791b */ /* 0x03dfec0003800000 */
.L_x_1818:
[----:B------:R-:W-:Y:S05]  /*ef70*/  BSYNC B0 ;  /* 0x0000000000007941 */ /* 0x000fea0003800000 */
.L_x_1817:
        /* <DEDUP_REMOVED lines=10> */
.L_x_1819:
[----:B------:R-:W-:Y:S01]  /*f020*/  IMAD.MOV.U32 R62, RZ, RZ, R64 ;  /* 0x000000ffff3e7224 */ /* 0x000fe200078e0040 */
[----:B------:R-:W-:Y:S06]  /*f030*/  BRA `(.L_x_1820) ;  /* 0xffffff5c004c7947 */ /* 0x000fec000383ffff */
.L_x_1546:
[----:B------:R-:W-:Y:S01]  /*f040*/  BSSY B0, `(.L_x_1821) ;  /* 0x0000007000007945 */ /* 0x000fe20003800000 */
[----:B------:R-:W-:Y:S02]  /*f050*/  IMAD.MOV.U32 R59, RZ, RZ, R60 ;  /* 0x000000ffff3b7224 */ /* 0x000fe400078e003c */
[----:B------:R-:W-:Y:S02]  /*f060*/  IMAD.MOV.U32 R63, RZ, RZ, 0x1 ;  /* 0x00000001ff3f7424 */ /* 0x000fe400078e00ff */
[----:B------:R-:W-:-:S07]  /*f070*/  IMAD.MOV.U32 R58, RZ, RZ, -0x1 ;  /* 0xffffffffff3a7424 */ /* 0x000fce00078e00ff */
[----:B01---5:R-:W-:Y:S05]  /*f080*/  WARPSYNC.COLLECTIVE R58, `(.L_x_1822) ;  /* 0x000000003a087348 */ /* 0x023fea0003c00000 */
[----:B------:R2:W3:Y:S02]  /*f090*/  SHFL.DOWN P3, R64, R59, R63, R61 ;  /* 0x0800003f3b407389 */ /* 0x0004e4000006003d */
[----:B0123-5:R-:W-:Y:S05]  /*f0a0*/  ENDCOLLECTIVE ;  /* 0x000000000000791b */ /* 0x02ffea0003800000 */
.L_x_1822:
[----:B------:R-:W-:Y:S05]  /*f0b0*/  BSYNC B0 ;  /* 0x0000000000007941 */ /* 0x000fea0003800000 */
.L_x_1821:
[----:B------:R-:W-:Y:S05]  /*f0c0*/  BRA `(.L_x_1823) ;  /* 0xffffff5c00307947 */ /* 0x000fea000383ffff */
.L_x_1547:
[----:B------:R-:W-:Y:S01]  /*f0d0*/  BSSY B0, `(.L_x_1824) ;  /* 0x0000007000007945 */ /* 0x000fe20003800000 */
[----:B------:R-:W-:Y:S02]  /*f0e0*/  IMAD.MOV.U32 R59, RZ, RZ, R56 ;  /* 0x000000ffff3b7224 */ /* 0x000fe400078e0038 */
[----:B------:R-:W-:Y:S02]  /*f0f0*/  IMAD.MOV.U32 R63, RZ, RZ, 0x1 ;  /* 0x00000001ff3f7424 */ /* 0x000fe400078e00ff */
[----:B------:R-:W-:-:S07]  /*f100*/  IMAD.MOV.U32 R58, RZ, RZ, -0x1 ;  /* 0xffffffffff3a7424 */ /* 0x000fce00078e00ff */
[----:B01---5:R-:W-:Y:S05]  /*f110*/  WARPSYNC.COLLECTIVE R58, `(.L_x_1825) ;  /* 0x000000003a087348 */ /* 0x023fea0003c00000 */
[----:B------:R2:W3:Y:S02]  /*f120*/  SHFL.DOWN P3, R64, R59, R63, R61 ;  /* 0x0800003f3b407389 */ /* 0x0004e4000006003d */
[----:B0123-5:R-:W-:Y:S05]  /*f130*/  ENDCOLLECTIVE ;  /* 0x000000000000791b */ /* 0x02ffea0003800000 */
.L_x_1825:
[----:B------:R-:W-:Y:S05]  /*f140*/  BSYNC B0 ;  /* 0x0000000000007941 */ /* 0x000fea0003800000 */
.L_x_1824:
[----:B------:R-:W-:Y:S05]  /*f150*/  BRA `(.L_x_1826) ;  /* 0xffffff5c00147947 */ /* 0x000fea000383ffff */
.L_x_1548:
[----:B------:R-:W-:Y:S01]  /*f160*/  BSSY B0, `(.L_x_1827) ;  /* 0x0000007000007945 */ /* 0x000fe20003800000 */
[----:B------:R-:W-:Y:S01]  /*f170*/  MOV R59, R57 ;  /* 0x00000039003b7202 */ /* 0x000fe20000000f00 */
[----:B------:R-:W-:Y:S02]  /*f180*/  IMAD.MOV.U32 R63, RZ, RZ, 0x1 ;  /* 0x00000001ff3f7424 */ /* 0x000fe400078e00ff */
[----:B------:R-:W-:-:S07]  /*f190*/  IMAD.MOV.U32 R58, RZ, RZ, -0x1 ;  /* 0xffffffffff3a7424 */ /* 0x000fce00078e00ff */
[----:B01---5:R-:W-:Y:S05]  /*f1a0*/  WARPSYNC.COLLECTIVE R58, `(.L_x_1828) ;  /* 0x000000003a087348 */ /* 0x023fea0003c00000 */
[----:B------:R2:W3:Y:S02]  /*f1b0*/  SHFL.DOWN P3, R64, R59, R63, R61 ;  /* 0x0800003f3b407389 */ /* 0x0004e4000006003d */
[----:B0123-5:R-:W-:Y:S05]  /*f1c0*/  ENDCOLLECTIVE ;  /* 0x000000000000791b */ /* 0x02ffea0003800000 */
.L_x_1828:
[----:B------:R-:W-:Y:S05]  /*f1d0*/  BSYNC B0 ;  /* 0x0000000000007941 */ /* 0x000fea0003800000 */
.L_x_1827:
[----:B------:R-:W-:Y:S05]  /*f1e0*/  BRA `(.L_x_1829) ;  /* 0xffffff5800f87947 */ /* 0x000fea000383ffff */
.L_x_1549:
[----:B------:R-:W-:Y:S01]  /*f1f0*/  BSSY B0, `(.L_x_1830) ;  /* 0x0000007000007945 */ /* 0x000fe20003800000 */
[----:B-----5:R-:W-:Y:S02]  /*f200*/  IMAD.MOV.U32 R59, RZ, RZ, R28 ;  /* 0x000000ffff3b7224 */ /* 0x020fe400078e001c */
[----:B------:R-:W-:Y:S02]  /*f210*/  IMAD.MOV.U32 R63, RZ, RZ, 0x1 ;  /* 0x00000001ff3f7424 */ /* 0x000fe400078e00ff */
[----:B------:R-:W-:-:S07]  /*f220*/  IMAD.MOV.U32 R58, RZ, RZ, -0x1 ;  /* 0xffffffffff3a7424 */ /* 0x000fce00078e00ff */
[----:B01----:R-:W-:Y:S05]  /*f230*/  WARPSYNC.COLLECTIVE R58, `(.L_x_1831) ;  /* 0x000000003a087348 */ /* 0x003fea0003c00000 */
[----:B------:R2:W3:Y:S02]  /*f240*/  SHFL.DOWN P3, R64, R59, R63, R61 ;  /* 0x0800003f3b407389 */ /* 0x0004e4000006003d */
[----:B0123--:R-:W-:Y:S05]  /*f250*/  ENDCOLLECTIVE ;  /* 0x000000000000791b */ /* 0x00ffea0003800000 */
.L_x_1831:
[----:B------:R-:W-:Y:S05]  /*f260*/  BSYNC B0 ;  /* 0x0000000000007941 */ /* 0x000fea0003800000 */
.L_x_1830:
[----:B------:R-:W-:Y:S02]  /*f270*/  IMAD.MOV.U32 R59, RZ, RZ, R29 ;  /* 0x000000ffff3b7224 */ /* 0x000fe400078e001d */
[----:B------:R-:W-:Y:S02]  /*f280*/  IMAD.MOV.U32 R63, RZ, RZ, 0x1 ;  /* 0x00000001ff3f7424 */ /* 0x000fe400078e00ff */
[----:B------:R-:W-:Y:S02]  /*f290*/  IMAD.MOV.U32 R58, RZ, RZ, -0x1 ;  /* 0xffffffffff3a7424 */ /* 0x000fe400078e00ff */
[----:B------:R-:W-:-:S07]  /*f2a0*/  IMAD.MOV.U32 R66, RZ, RZ, R64 ;  /* 0x000000ffff427224 */ /* 0x000fce00078e0040 */
[----:B------:R-:W-:Y:S05]  /*f2b0*/  WARPSYNC.COLLECTIVE R58, `(.L_x_1832) ;  /* 0x000000003a087348 */ /* 0x000fea0003c00000 */
[----:B------:R0:W1:Y:S02]  /*f2c0*/  SHFL.DOWN P3, R64, R59, R63, R61 ;  /* 0x0800003f3b407389 */ /* 0x000064000006003d */
[----:B01----:R-:W-:Y:S05]  /*f2d0*/  ENDCOLLECTIVE ;  /* 0x000000000000791b */ /* 0x003fea0003800000 */
.L_x_1832:
[----:B------:R-:W-:Y:S02]  /*f2e0*/  IMAD.MOV.U32 R59, RZ, RZ, R30 ;  /* 0x000000ffff3b7224 */ /* 0x000fe400078e001e */
[----:B------:R-:W-:-:S07]  /*f2f0*/  IMAD.MOV.U32 R67, RZ, RZ, R64 ;  /* 0x000000ffff437224 */ /* 0x000fce00078e0040 */
[----:B------:R-:W-:Y:S05]  /*f300*/  WARPSYNC.COLLECTIVE R58, `(.L_x_1833) ;  /* 0x000000003a087348 */ /* 0x000fea0003c00000 */
[----:B------:R0:W1:Y:S02]  /*f310*/  SHFL.DOWN P3, R64, R59, R63, R61 ;  /* 0x0800003f3b407389 */ /* 0x000064000006003d */
[----:B01----:R-:W-:Y:S05]  /*f320*/  ENDCOLLECTIVE ;  /* 0x000000000000791b */ /* 0x003fea0003800000 */
.L_x_1833:
[----:B------:R-:W-:Y:S02]  /*f330*/  IMAD.MOV.U32 R59, RZ, RZ, R31 ;  /* 0x000000ffff3b7224 */ /* 0x000fe400078e001f */
[----:B------:R-:W-:-:S07]  /*f340*/  IMAD.MOV.U32 R68, RZ, RZ, R64 ;  /* 0x000000ffff447224 */ /* 0x000fce00078e0040 */
[----:B------:R-:W-:Y:S05]  /*f350*/  WARPSYNC.COLLECTIVE R58, `(.L_x_1834) ;  /* 0x000000003a087348 */ /* 0x000fea0003c00000 */
[----:B------:R0:W1:Y:S02]  /*f360*/  SHFL.DOWN P3, R64, R59, R63, R61 ;  /* 0x0800003f3b407389 */ /* 0x000064000006003d */
[----:B01----:R-:W-:Y:S05]  /*f370*/  ENDCOLLECTIVE ;  /* 0x000000000000791b */ /* 0x003fea0003800000 */
.L_x_1834:
[----:B------:R-:W-:Y:S05]  /*f380*/  BRA `(.L_x_1835) ;  /* 0xffffff5800a87947 */ /* 0x000fea000383ffff */
.L_x_1552:
[----:B------:R-:W-:Y:S01]  /*f390*/  BSSY B0, `(.L_x_1836) ;  /* 0x0000007000007945 */ /* 0x000fe20003800000 */
[----:B------:R-:W-:Y:S02]  /*f3a0*/  IMAD.MOV.U32 R59, RZ, RZ, R65 ;  /* 0x000000ffff3b7224 */ /* 0x000fe400078e0041 */
[----:B------:R-:W-:Y:S02]  /*f3b0*/  IMAD.MOV.U32 R63, RZ, RZ, 0x2 ;  /* 0x00000002ff3f7424 */ /* 0x000fe400078e00ff */
[----:B------:R-:W-:-:S07]  /*f3c0*/  IMAD.MOV.U32 R58, RZ, RZ, -0x1 ;  /* 0xffffffffff3a7424 */ /* 0x000fce00078e00ff */
[----:B01234-:R-:W-:Y:S05]  /*f3d0*/  WARPSYNC.COLLECTIVE R58, `(.L_x_1837) ;  /* 0x000000003a087348 */ /* 0x01ffea0003c00000 */
[----:B0-----:R0:W0:Y:S02]  /*f3e0*/  SHFL.DOWN P3, R64, R59, R63, R61 ;  /* 0x0800003f3b407389 */ /* 0x001024000006003d */
[----:B01234-:R-:W-:Y:S05]  /*f3f0*/  ENDCOLLECTIVE ;  /* 0x000000000000791b */ /* 0x01ffea0003800000 */
.L_x_1837:
[----:B------:R-:W-:Y:S05]  /*f400*/  BSYNC B0 ;  /* 0x0000000000007941 */ /* 0x000fea0003800000 */
.L_x_1836:
[----:B------:R-:W-:Y:S01]  /*f410*/  IMAD.MOV.U32 R62, RZ, RZ, R64 ;  /* 0x000000ffff3e7224 */ /* 0x000fe200078e0040 */
[----:B------:R-:W-:Y:S06]  /*f420*/  BRA `(.L_x_1838) ;  /* 0xffffff5800d07947 */ /* 0x000fec000383ffff */
.L_x_1553:
[----:B------:R-:W-:Y:S01]  /*f430*/  BSSY B0, `(.L_x_1839) ;  /* 0x0000007000007945 */ /* 0x000fe20003800000 */
[----:B------:R-:W-:Y:S01]  /*f440*/  IMAD.MOV.U32 R59, RZ, RZ, R60 ;  /* 0x000000ffff3b7224 */ /* 0x000fe200078e003c */
[----:B------:R-:W-:Y:S01]  /*f450*/  MOV R58, 0xffffffff ;  /* 0xffffffff003a7802 */ /* 0x000fe20000000f00 */
[----:B------:R-:W-:-:S07]  /*f460*/  IMAD.MOV.U32 R63, RZ, RZ, 0x2 ;  /* 0x00000002ff3f7424 */ /* 0x000fce00078e00ff */
[----:B01234-:R-:W-:Y:S05]  /*f470*/  WARPSYNC.COLLECTIVE R58, `(.L_x_1840) ;  /* 0x000000003a087348 */ /* 0x01ffea0003c00000 */
[----:B0-----:R0:W0:Y:S02]  /*f480*/  SHFL.DOWN P3, R64, R59, R63, R61 ;  /* 0x0800003f3b407389 */ /* 0x001024000006003d */
[----:B01234-:R-:W-:Y:S05]  /*f490*/  ENDCOLLECTIVE ;  /* 0x000000000000791b */ /* 0x01ffea0003800000 */
.L_x_1840:
[----:B------:R-:W-:Y:S05]  /*f4a0*/  BSYNC B0 ;  /* 0x0000000000007941 */ /* 0x000fea0003800000 */
.L_x_1839:
[----:B------:R-:W-:Y:S05]  /*f4b0*/  BRA `(.L_x_1841) ;  /* 0xffffff5800b47947 */ /* 0x000fea000383ffff */
.L_x_1554:
[----:B------:R-:W-:Y:S01]  /*f4c0*/  BSSY B0, `(.L_x_1842) ;  /* 0x0000007000007945 */ /* 0x000fe20003800000 */
[----:B------:R-:W-:Y:S02]  /*f4d0*/  IMAD.MOV.U32 R59, RZ, RZ, R56 ;  /* 0x000000ffff3b7224 */ /* 0x000fe400078e0038 */
[----:B------:R-:W-:Y:S02]  /*f4e0*/  IMAD.MOV.U32 R63, RZ, RZ, 0x2 ;  /* 0x00000002ff3f7424 */ /* 0x000fe400078e00ff */
[----:B------:R-:W-:-:S07]  /*f4f0*/  IMAD.MOV.U32 R58, RZ, RZ, -0x1 ;  /* 0xffffffffff3a7424 */ /* 0x000fce00078e00ff */
[----:B01234-:R-:W-:Y:S05]  /*f500*/  WARPSYNC.COLLECTIVE R58, `(.L_x_1843) ;  /* 0x000000003a087348 */ /* 0x01ffea0003c00000 */
[----:B0-----:R0:W0:Y:S02]  /*f510*/  SHFL.DOWN P3, R64, R59, R63, R61 ;  /* 0x0800003f3b407389 */ /* 0x001024000006003d */
[----:B01234-:R-:W-:Y:S05]  /*f520*/  ENDCOLLECTIVE ;  /* 0x000000000000791b */ /* 0x01ffea0003800000 */
.L_x_1843:
[----:B------:R-:W-:Y:S05]  /*f530*/  BSYNC B0 ;  /* 0x0000000000007941 */ /* 0x000fea0003800000 */
.L_x_1842:
[----:B------:R-:W-:Y:S05]  /*f540*/  BRA `(.L_x_1844) ;  /* 0xffffff5800987947 */ /* 0x000fea000383ffff */
.L_x_1555:
[----:B------:R-:W-:Y:S01]  /*f550*/  BSSY B0, `(.L_x_1845) ;  /* 0x0000007000007945 */ /* 0x000fe20003800000 */
[----:B------:R-:W-:Y:S02]  /*f560*/  IMAD.MOV.U32 R59, RZ, RZ, R57 ;  /* 0x000000ffff3b7224 */ /* 0x000fe400078e0039 */
[----:B------:R-:W-:Y:S02]  /*f570*/  IMAD.MOV.U32 R63, RZ, RZ, 0x2 ;  /* 0x00000002ff3f7424 */ /* 0x000fe400078e00ff */
[----:B------:R-:W-:-:S07]  /*f580*/  IMAD.MOV.U32 R58, RZ, RZ, -0x1 ;  /* 0xffffffffff3a7424 */ /* 0x000fce00078e00ff */
[----:B01234-:R-:W-:Y:S05]  /*f590*/  WARPSYNC.COLLECTIVE R58, `(.L_x_1846) ;  /* 0x000000003a087348 */ /* 0x01ffea0003c00000 */
[----:B0-----:R0:W0:Y:S02]  /*f5a0*/  SHFL.DOWN P3, R64, R59, R63, R61 ;  /* 0x0800003f3b407389 */ /* 0x001024000006003d */
[----:B01234-:R-:W-:Y:S05]  /*f5b0*/  ENDCOLLECTIVE ;  /* 0x000000000000791b */ /* 0x01ffea0003800000 */
.L_x_1846:
[----:B------:R-:W-:Y:S05]  /*f5c0*/  BSYNC B0 ;  /* 0x0000000000007941 */ /* 0x000fea0003800000 */
.L_x_1845:
[----:B------:R-:W-:Y:S05]  /*f5d0*/  BRA `(.L_x_1847) ;  /* 0xffffff58007c7947 */ /* 0x000fea000383ffff */
.L_x_1556:
[----:B------:R-:W-:Y:S01]  /*f5e0*/  BSSY B0, `(.L_x_1848) ;  /* 0x0000007000007945 */ /* 0x000fe20003800000 */
[----:B------:R-:W-:Y:S02]  /*f5f0*/  IMAD.MOV.U32 R59, RZ, RZ, R44 ;  /* 0x000000ffff3b7224 */ /* 0x000fe400078e002c */
[----:B------:R-:W-:Y:S02]  /*f600*/  IMAD.MOV.U32 R63, RZ, RZ, 0x2 ;  /* 0x00000002ff3f7424 */ /* 0x000fe400078e00ff */
[----:B------:R-:W-:-:S07]  /*f610*/  IMAD.MOV.U32 R58, RZ, RZ, -0x1 ;  /* 0xffffffffff3a7424 */ /* 0x000fce00078e00ff */
[----:B01234-:R-:W-:Y:S05]  /*f620*/  WARPSYNC.COLLECTIVE R58, `(.L_x_1849) ;  /* 0x000000003a087348 */ /* 0x01ffea0003c00000 */
[----:B0-----:R0:W0:Y:S02]  /*f630*/  SHFL.DOWN P3, R64, R59, R63, R61 ;  /* 0x0800003f3b407389 */ /* 0x001024000006003d */
[----:B01234-:R-:W-:Y:S05]  /*f640*/  ENDCOLLECTIVE ;  /* 0x000000000000791b */ /* 0x01ffea0003800000 */
.L_x_1849:
[----:B------:R-:W-:Y:S05]  /*f650*/  BSYNC B0 ;  /* 0x0000000000007941 */ /* 0x000fea0003800000 */
.L_x_1848:
[----:B------:R-:W-:Y:S02]  /*f660*/  IMAD.MOV.U32 R59, RZ, RZ, R45 ;  /* 0x000000ffff3b7224 */ /* 0x000fe400078e002d */
[----:B------:R-:W-:Y:S02]  /*f670*/  IMAD.MOV.U32 R63, RZ, RZ, 0x2 ;  /* 0x00000002ff3f7424 */ /* 0x000fe400078e00ff */
[----:B------:R-:W-:Y:S02]  /*f680*/  IMAD.MOV.U32 R58, RZ, RZ, -0x1 ;  /* 0xffffffffff3a7424 */ /* 0x000fe400078e00ff */
[----:B------:R-:W-:-:S07]  /*f690*/  IMAD.MOV.U32 R66, RZ, RZ, R64 ;  /* 0x000000ffff427224 */ /* 0x000fce00078e0040 */
[----:B------:R-:W-:Y:S05]  /*f6a0*/  WARPSYNC.COLLECTIVE R58, `(.L_x_1850) ;  /* 0x000000003a087348 */ /* 0x000fea0003c00000 */
[----:B------:R0:W1:Y:S02]  /*f6b0*/  SHFL.DOWN P3, R64, R59, R63, R61 ;  /* 0x0800003f3b407389 */ /* 0x000064000006003d */
[----:B01----:R-:W-:Y:S05]  /*f6c0*/  ENDCOLLECTIVE ;  /* 0x000000000000791b */ /* 0x003fea0003800000 */
.L_x_1850:
[----:B------:R-:W-:Y:S02]  /*f6d0*/  IMAD.MOV.U32 R59, RZ, RZ, R46 ;  /* 0x000000ffff3b7224 */ /* 0x000fe400078e002e */
[----:B------:R-:W-:-:S07]  /*f6e0*/  IMAD.MOV.U32 R67, RZ, RZ, R64 ;  /* 0x000000ffff437224 */ /* 0x000fce00078e0040 */
[----:B------:R-:W-:Y:S05]  /*f6f0*/  WARPSYNC.COLLECTIVE R58, `(.L_x_1851) ;  /* 0x000000003a087348 */ /* 0x000fea0003c00000 */
[----:B------:R0:W1:Y:S02]  /*f700*/  SHFL.DOWN P3, R64, R59, R63, R61 ;  /* 0x0800003f3b407389 */ /* 0x000064000006003d */
[----:B01----:R-:W-:Y:S05]  /*f710*/  ENDCOLLECTIVE ;  /* 0x000000000000791b */ /* 0x003fea0003800000 */
.L_x_1851:
[----:B------:R-:W-:Y:S02]  /*f720*/  IMAD.MOV.U32 R59, RZ, RZ, R47 ;  /* 0x000000ffff3b7224 */ /* 0x000fe400078e002f */
[----:B------:R-:W-:-:S07]  /*f730*/  IMAD.MOV.U32 R68, RZ, RZ, R64 ;  /* 0x000000ffff447224 */ /* 0x000fce00078e0040 */
[----:B------:R-:W-:Y:S05]  /*f740*/  WARPSYNC.COLLECTIVE R58, `(.L_x_1852) ;  /* 0x000000003a087348 */ /* 0x000fea0003c00000 */
[----:B------:R0:W1:Y:S02]  /*f750*/  SHFL.DOWN P3, R64, R59, R63, R61 ;  /* 0x0800003f3b407389 */ /* 0x000064000006003d */
[----:B01----:R-:W-:Y:S05]  /*f760*/  ENDCOLLECTIVE ;  /* 0x000000000000791b */ /* 0x003fea0003800000 */
.L_x_1852:
[----:B------:R-:W-:Y:S05]  /*f770*/  BRA `(.L_x_1853) ;  /* 0xffffff58002c7947 */ /* 0x000fea000383ffff */
.L_x_1559:
[----:B------:R-:W-:Y:S01]  /*f780*/  BSSY B0, `(.L_x_1854) ;  /* 0x0000007000007945 */ /* 0x000fe20003800000 */
[----:B------:R-:W-:Y:S01]  /*f790*/  IMAD.MOV.U32 R59, RZ, RZ, R65 ;  /* 0x000000ffff3b7224 */ /* 0x000fe200078e0041 */
[----:B------:R-:W-:Y:S01]  /*f7a0*/  MOV R58, 0xffffffff ;  /* 0xffffffff003a7802 */ /* 0x000fe20000000f00 */
[----:B------:R-:W-:-:S07]  /*f7b0*/  IMAD.MOV.U32 R63, RZ, RZ, 0x4 ;  /* 0x00000004ff3f7424 */ /* 0x000fce00078e00ff */
[----:B01234-:R-:W-:Y:S05]  /*f7c0*/  WARPSYNC.COLLECTIVE R58, `(.L_x_1855) ;  /* 0x000000003a087348 */ /* 0x01ffea0003c00000 */
[----:B0-----:R0:W0:Y:S02]  /*f7d0*/  SHFL.DOWN P3, R64, R59, R63, R61 ;  /* 0x0800003f3b407389 */ /* 0x001024000006003d */
[----:B01234-:R-:W-:Y:S05]  /*f7e0*/  ENDCOLLECTIVE ;  /* 0x000000000000791b */ /* 0x01ffea0003800000 */
.L_x_1855:
[----:B------:R-:W-:Y:S05]  /*f7f0*/  BSYNC B0 ;  /* 0x0000000000007941 */ /* 0x000fea0003800000 */
.L_x_1854:
[----:B------:R-:W-:Y:S01]  /*f800*/  IMAD.MOV.U32 R62, RZ, RZ, R64 ;  /* 0x000000ffff3e7224 */ /* 0x000fe200078e0040 */
[----:B------:R-:W-:Y:S06]  /*f810*/  BRA `(.L_x_1856) ;  /* 0xffffff5800407947 */ /* 0x000fec000383ffff */
.L_x_1560:
[----:B------:R-:W-:Y:S01]  /*f820*/  BSSY B0, `(.L_x_1857) ;  /* 0x0000007000007945 */ /* 0x000fe20003800000 */
[----:B------:R-:W-:Y:S02]  /*f830*/  IMAD.MOV.U32 R59, RZ, RZ, R60 ;  /* 0x000000ffff3b7224 */ /* 0x000fe400078e003c */
[----:B------:R-:W-:Y:S02]  /*f840*/  IMAD.MOV.U32 R63, RZ, RZ, 0x4 ;  /* 0x00000004ff3f7424 */ /* 0x000fe400078e00ff */
[----:B------:R-:W-:-:S07]  /*f850*/  IMAD.MOV.U32 R58, RZ, RZ, -0x1 ;  /* 0xffffffffff3a7424 */ /* 0x000fce00078e00ff */
[----:B01234-:R-:W-:Y:S05]  /*f860*/  WARPSYNC.COLLECTIVE R58, `(.L_x_1858) ;  /* 0x000000003a087348 */ /* 0x01ffea0003c00000 */
[----:B0-----:R0:W0:Y:S02]  /*f870*/  SHFL.DOWN P3, R64, R59, R63, R61 ;  /* 0x0800003f3b407389 */ /* 0x001024000006003d */
[----:B01234-:R-:W-:Y:S05]  /*f880*/  ENDCOLLECTIVE ;  /* 0x000000000000791b */ /* 0x01ffea0003800000 */
.L_x_1858:
[----:B------:R-:W-:Y:S05]  /*f890*/  BSYNC B0 ;  /* 0x0000000000007941 */ /* 0x000fea0003800000 */
.L_x_1857:
[----:B------:R-:W-:Y:S05]  /*f8a0*/  BRA `(.L_x_1859) ;  /* 0xffffff5800247947 */ /* 0x000fea000383ffff */
.L_x_1561:
[----:B------:R-:W-:Y:S01]  /*f8b0*/  BSSY B0, `(.L_x_1860) ;  /* 0x0000007000007945 */ /* 0x000fe20003800000 */
[----:B------:R-:W-:Y:S02]  /*f8c0*/  IMAD.MOV.U32 R59, RZ, RZ, R56 ;  /* 0x000000ffff3b7224 */ /* 0x000fe400078e0038 */
[----:B------:R-:W-:Y:S02]  /*f8d0*/  IMAD.MOV.U32 R63, RZ, RZ, 0x4 ;  /* 0x00000004ff3f7424 */ /* 0x000fe400078e00ff */
[----:B------:R-:W-:-:S07]  /*f8e0*/  IMAD.MOV.U32 R58, RZ, RZ, -0x1 ;  /* 0xffffffffff3a7424 */ /* 0x000fce00078e00ff */
[----:B01234-:R-:W-:Y:S05]  /*f8f0*/  WARPSYNC.COLLECTIVE R58, `(.L_x_1861) ;  /* 0x000000003a087348 */ /* 0x01ffea0003c00000 */
[----:B0-----:R0:W0:Y:S02]  /*f900*/  SHFL.DOWN P3, R64, R59, R63, R61 ;  /* 0x0800003f3b407389 */ /* 0x001024000006003d */
[----:B01234-:R-:W-:Y:S05]  /*f910*/  ENDCOLLECTIVE ;  /* 0x000000000000791b */ /* 0x01ffea0003800000 */
.L_x_1861:
[----:B------:R-:W-:Y:S05]  /*f920*/  BSYNC B0 ;  /* 0x0000000000007941 */ /* 0x000fea0003800000 */
.L_x_1860:
[----:B------:R-:W-:Y:S05]  /*f930*/  BRA `(.L_x_1862) ;  /* 0xffffff5800087947 */ /* 0x000fea000383ffff */
.L_x_1562:
[----:B------:R-:W-:Y:S01]  /*f940*/  BSSY B0, `(.L_x_1863) ;  /* 0x0000007000007945 */ /* 0x000fe20003800000 */
[----:B------:R-:W-:Y:S02]  /*f950*/  IMAD.MOV.U32 R59, RZ, RZ, R57 ;  /* 0x000000ffff3b7224 */ /* 0x000fe400078e0039 */
[----:B------:R-:W-:Y:S02]  /*f960*/  IMAD.MOV.U32 R63, RZ, RZ, 0x4 ;  /* 0x00000004ff3f7424 */ /* 0x000fe400078e00ff */
[----:B------:R-:W-:-:S07]  /*f970*/  IMAD.MOV.U32 R58, RZ, RZ, -0x1 ;  /* 0xffffffffff3a7424 */ /* 0x000fce00078e00ff */
[----:B01234-:R-:W-:Y:S05]  /*f980*/  WARPSYNC.COLLECTIVE R58, `(.L_x_1864) ;  /* 0x000000003a087348 */ /* 0x01ffea0003c00000 */
[----:B0-----:R0:W0:Y:S02]  /*f990*/  SHFL.DOWN P3, R64, R59, R63, R61 ;  /* 0x0800003f3b407389 */ /* 0x001024000006003d */
[----:B01234-:R-:W-:Y:S05]  /*f9a0*/  ENDCOLLECTIVE ;  /* 0x000000000000791b */ /* 0x01ffea0003800000 */
.L_x_1864:
[----:B------:R-:W-:Y:S05]  /*f9b0*/  BSYNC B0 ;  /* 0x0000000000007941 */ /* 0x000fea0003800000 */
.L_x_1863:
[----:B------:R-:W-:Y:S05]  /*f9c0*/  BRA `(.L_x_1865) ;  /* 0xffffff5400ec7947 */ /* 0x000fea000383ffff */
.L_x_1563:
[----:B------:R-:W-:Y:S01]  /*f9d0*/  BSSY B0, `(.L_x_1866) ;  /* 0x0000007000007945 */ /* 0x000fe20003800000 */
[----:B------:R-:W-:Y:S02]  /*f9e0*/  IMAD.MOV.U32 R59, RZ, RZ, R44 ;  /* 0x000000ffff3b7224 */ /* 0x000fe400078e002c */
[----:B------:R-:W-:Y:S02]  /*f9f0*/  IMAD.MOV.U32 R63, RZ, RZ, 0x4 ;  /* 0x00000004ff3f7424 */ /* 0x000fe400078e00ff */
[----:B------:R-:W-:-:S07]  /*fa00*/  IMAD.MOV.U32 R58, RZ, RZ, -0x1 ;  /* 0xffffffffff3a7424 */ /* 0x000fce00078e00ff */
[----:B01234-:R-:W-:Y:S05]  /*fa10*/  WARPSYNC.COLLECTIVE R58, `(.L_x_1867) ;  /* 0x000000003a087348 */ /* 0x01ffea0003c00000 */
[----:B0-----:R0:W0:Y:S02]  /*fa20*/  SHFL.DOWN P3, R64, R59, R63, R61 ;  /* 0x0800003f3b407389 */ /* 0x001024000006003d */
[----:B01234-:R-:W-:Y:S05]  /*fa30*/  ENDCOLLECTIVE ;  /* 0x000000000000791b */ /* 0x01ffea0003800000 */
.L_x_1867:
[----:B------:R-:W-:Y:S05]  /*fa40*/  BSYNC B0 ;  /* 0x0000000000007941 */ /* 0x000fea0003800000 */
.L_x_1866:
[----:B------:R-:W-:Y:S02]  /*fa50*/  IMAD.MOV.U32 R59, RZ, RZ, R45 ;  /* 0x000000ffff3b7224 */ /* 0x000fe400078e002d */
[----:B------:R-:W-:Y:S02]  /*fa60*/  IMAD.MOV.U32 R63, RZ, RZ, 0x4 ;  /* 0x00000004ff3f7424 */ /* 0x000fe400078e00ff */
[----:B------:R-:W-:Y:S02]  /*fa70*/  IMAD.MOV.U32 R58, RZ, RZ, -0x1 ;  /* 0xffffffffff3a7424 */ /* 0x000fe400078e00ff */
[----:B------:R-:W-:-:S07]  /*fa80*/  IMAD.MOV.U32 R66, RZ, RZ, R64 ;  /* 0x000000ffff427224 */ /* 0x000fce00078e0040 */
[----:B------:R-:W-:Y:S05]  /*fa90*/  WARPSYNC.COLLECTIVE R58, `(.L_x_1868) ;  /* 0x000000003a087348 */ /* 0x000fea0003c00000 */
[----:B------:R0:W1:Y:S02]  /*faa0*/  SHFL.DOWN P3, R64, R59, R63, R61 ;  /* 0x0800003f3b407389 */ /* 0x000064000006003d */
[----:B01----:R-:W-:Y:S05]  /*fab0*/  ENDCOLLECTIVE ;  /* 0x000000000000791b */ /* 0x003fea0003800000 */
.L_x_1868:
[----:B------:R-:W-:Y:S02]  /*fac0*/  IMAD.MOV.U32 R59, RZ, RZ, R46 ;  /* 0x000000ffff3b7224 */ /* 0x000fe400078e002e */
[----:B------:R-:W-:-:S07]  /*fad0*/  IMAD.MOV.U32 R67, RZ, RZ, R64 ;  /* 0x000000ffff437224 */ /* 0x000fce00078e0040 */
[----:B------:R-:W-:Y:S05]  /*fae0*/  WARPSYNC.COLLECTIVE R58, `(.L_x_1869) ;  /* 0x000000003a087348 */ /* 0x000fea0003c00000 */
[----:B------:R0:W1:Y:S02]  /*faf0*/  SHFL.DOWN P3, R64, R59, R63, R61 ;  /* 0x0800003f3b407389 */ /* 0x000064000006003d */
[----:B01----:R-:W-:Y:S05]  /*fb00*/  ENDCOLLECTIVE ;  /* 0x000000000000791b */ /* 0x003fea0003800000 */
.L_x_1869:
[----:B------:R-:W-:Y:S01]  /*fb10*/  IMAD.MOV.U32 R59, RZ, RZ, R47 ;  /* 0x000000ffff3b7224 */ /* 0x000fe200078e002f */
[----:B------:R-:W-:-:S07]  /*fb20*/  MOV R68, R64 ;  /* 0x0000004000447202 */ /* 0x000fce0000000f00 */
[----:B------:R-:W-:Y:S05]  /*fb30*/  WARPSYNC.COLLECTIVE R58, `(.L_x_1870) ;  /* 0x000000003a087348 */ /* 0x000fea0003c00000 */
[----:B------:R0:W1:Y:S02]  /*fb40*/  SHFL.DOWN P3, R64, R59, R63, R61 ;  /* 0x0800003f3b407389 */ /* 0x000064000006003d */
[----:B01----:R-:W-:Y:S05]  /*fb50*/  ENDCOLLECTIVE ;  /* 0x000000000000791b */ /* 0x003fea0003800000 */
.L_x_1870:
[----:B------:R-:W-:Y:S05]  /*fb60*/  BRA `(.L_x_1871) ;  /* 0xffffff54009c7947 */ /* 0x000fea000383ffff */
.L_x_1566:
[----:B------:R-:W-:Y:S01]  /*fb70*/  BSSY B0, `(.L_x_1872) ;  /* 0x0000007000007945 */ /* 0x000fe20003800000 */
[----:B------:R-:W-:Y:S02]  /*fb80*/  IMAD.MOV.U32 R59, RZ, RZ, R65 ;  /* 0x000000ffff3b7224 */ /* 0x000fe400078e0041 */
[----:B------:R-:W-:Y:S02]  /*fb90*/  IMAD.MOV.U32 R63, RZ, RZ, 0x8 ;  /* 0x00000008ff3f7424 */ /* 0x000fe400078e00ff */
[----:B------:R-:W-:-:S07]  /*fba0*/  IMAD.MOV.U32 R58, RZ, RZ, -0x1 ;  /* 0xffffffffff3a7424 */ /* 0x000fce00078e00ff */
[----:B01234-:R-:W-:Y:S05]  /*fbb0*/  WARPSYNC.COLLECTIVE R58, `(.L_x_1873) ;  /* 0x000000003a087348 */ /* 0x01ffea0003c00000 */
[----:B0-----:R0:W0:Y:S02]  /*fbc0*/  SHFL.DOWN P3, R64, R59, R63, R61 ;  /* 0x0800003f3b407389 */ /* 0x001024000006003d */
[----:B01234-:R-:W-:Y:S05]  /*fbd0*/  ENDCOLLECTIVE ;  /* 0x000000000000791b */ /* 0x01ffea0003800000 */
.L_x_1873:
[----:B------:R-:W-:Y:S05]  /*fbe0*/  BSYNC B0 ;  /* 0x0000000000007941 */ /* 0x000fea0003800000 */
.L_x_1872:
[----:B------:R-:W-:Y:S01]  /*fbf0*/  IMAD.MOV.U32 R62, RZ, RZ, R64 ;  /* 0x000000ffff3e7224 */ /* 0x000fe200078e0040 */
[----:B------:R-:W-:Y:S06]  /*fc00*/  BRA `(.L_x_1874) ;  /* 0xffffff5400b07947 */ /* 0x000fec000383ffff */
.L_x_1567:
[----:B------:R-:W-:Y:S01]  /*fc10*/  BSSY B0, `(.L_x_1875) ;  /* 0x0000007000007945 */ /* 0x000fe20003800000 */
[----:B------:R-:W-:Y:S02]  /*fc20*/  IMAD.MOV.U32 R59, RZ, RZ, R60 ;  /* 0x000000ffff3b7224 */ /* 0x000fe400078e003c */
[----:B------:R-:W-:Y:S02]  /*fc30*/  IMAD.MOV.U32 R63, RZ, RZ, 0x8 ;  /* 0x00000008ff3f7424 */ /* 0x000fe400078e00ff */
[----:B------:R-:W-:-:S07]  /*fc40*/  IMAD.MOV.U32 R58, RZ, RZ, -0x1 ;  /* 0xffffffffff3a7424 */ /* 0x000fce00078e00ff */
[----:B01234-:R-:W-:Y:S05]  /*fc50*/  WARPSYNC.COLLECTIVE R58, `(.L_x_1876) ;  /* 0x000000003a087348 */ /* 0x01ffea0003c00000 */
[----:B0-----:R0:W0:Y:S02]  /*fc60*/  SHFL.DOWN P3, R64, R59, R63, R61 ;  /* 0x0800003f3b407389 */ /* 0x001024000006003d */
[----:B01234-:R-:W-:Y:S05]  /*fc70*/  ENDCOLLECTIVE ;  /* 0x000000000000791b */ /* 0x01ffea0003800000 */
.L_x_1876:
[----:B------:R-:W-:Y:S05]  /*fc80*/  BSYNC B0 ;  /* 0x0000000000007941 */ /* 0x000fea0003800000 */
.L_x_1875:
[----:B------:R-:W-:Y:S05]  /*fc90*/  BRA `(.L_x_1877) ;  /* 0xffffff5400947947 */ /* 0x000fea000383ffff */
.L_x_1568:
[----:B------:R-:W-:Y:S01]  /*fca0*/  BSSY B0, `(.L_x_1878) ;  /* 0x0000007000007945 */ /* 0x000fe20003800000 */
[----:B------:R-:W-:Y:S02]  /*fcb0*/  IMAD.MOV.U32 R59, RZ, RZ, R56 ;  /* 0x000000ffff3b7224 */ /* 0x000fe400078e0038 */
[----:B------:R-:W-:Y:S02]  /*fcc0*/  IMAD.MOV.U32 R63, RZ, RZ, 0x8 ;  /* 0x00000008ff3f7424 */ /* 0x000fe400078e00ff */
[----:B------:R-:W-:-:S07]  /*fcd0*/  IMAD.MOV.U32 R58, RZ, RZ, -0x1 ;  /* 0xffffffffff3a7424 */ /* 0x000fce00078e00ff */
[----:B01234-:R-:W-:Y:S05]  /*fce0*/  WARPSYNC.COLLECTIVE R58, `(.L_x_1879) ;  /* 0x000000003a087348 */ /* 0x01ffea0003c00000 */
[----:B0-----:R0:W0:Y:S02]  /*fcf0*/  SHFL.DOWN P3, R64, R59, R63, R61 ;  /* 0x0800003f3b407389 */ /* 0x001024000006003d */
[----:B01234-:R-:W-:Y:S05]  /*fd00*/  ENDCOLLECTIVE ;  /* 0x000000000000791b */ /* 0x01ffea0003800000 */
.L_x_1879:
[----:B------:R-:W-:Y:S05]  /*fd10*/  BSYNC B0 ;  /* 0x0000000000007941 */ /* 0x000fea0003800000 */
.L_x_1878:
[----:B------:R-:W-:Y:S05]  /*fd20*/  BRA `(.L_x_1880) ;  /* 0xffffff5400787947 */ /* 0x000fea000383ffff */
.L_x_1569:
[----:B------:R-:W-:Y:S01]  /*fd30*/  BSSY B0, `(.L_x_1881) ;  /* 0x0000007000007945 */ /* 0x000fe20003800000 */
[----:B------:R-:W-:Y:S02]  /*fd40*/  IMAD.MOV.U32 R59, RZ, RZ, R57 ;  /* 0x000000ffff3b7224 */ /* 0x000fe400078e0039 */
[----:B------:R-:W-:Y:S02]  /*fd50*/  IMAD.MOV.U32 R63, RZ, RZ, 0x8 ;  /* 0x00000008ff3f7424 */ /* 0x000fe400078e00ff */
[----:B------:R-:W-:-:S07]  /*fd60*/  IMAD.MOV.U32 R58, RZ, RZ, -0x1 ;  /* 0xffffffffff3a7424 */ /* 0x000fce00078e00ff */
[----:B01234-:R-:W-:Y:S05]  /*fd70*/  WARPSYNC.COLLECTIVE R58, `(.L_x_1882) ;  /* 0x000000003a087348 */ /* 0x01ffea0003c00000 */
[----:B0-----:R0:W0:Y:S02]  /*fd80*/  SHFL.DOWN P3, R64, R59, R63, R61 ;  /* 0x0800003f3b407389 */ /* 0x001024000006003d */
[----:B01234-:R-:W-:Y:S05]  /*fd90*/  ENDCOLLECTIVE ;  /* 0x000000000000791b */ /* 0x01ffea0003800000 */
.L_x_1882:
[----:B------:R-:W-:Y:S05]  /*fda0*/  BSYNC B0 ;  /* 0x0000000000007941 */ /* 0x000fea0003800000 */
.L_x_1881:
[----:B------:R-:W-:Y:S05]  /*fdb0*/  BRA `(.L_x_1883) ;  /* 0xffffff54005c7947 */ /* 0x000fea000383ffff */
.L_x_1570:
[----:B------:R-:W-:Y:S01]  /*fdc0*/  BSSY B0, `(.L_x_1884) ;  /* 0x0000007000007945 */ /* 0x000fe20003800000 */
[----:B------:R-:W-:Y:S02]  /*fdd0*/  IMAD.MOV.U32 R59, RZ, RZ, R44 ;  /* 0x000000ffff3b7224 */ /* 0x000fe400078e002c */
[----:B------:R-:W-:Y:S02]  /*fde0*/  IMAD.MOV.U32 R63, RZ, RZ, 0x8 ;  /* 0x00000008ff3f7424 */ /* 0x000fe400078e00ff */
[----:B------:R-:W-:-:S07]  /*fdf0*/  IMAD.MOV.U32 R58, RZ, RZ, -0x1 ;  /* 0xffffffffff3a7424 */ /* 0x000fce00078e00ff */
[----:B01234-:R-:W-:Y:S05]  /*fe00*/  WARPSYNC.COLLECTIVE R58, `(.L_x_1885) ;  /* 0x000000003a087348 */ /* 0x01ffea0003c00000 */
[----:B0-----:R0:W0:Y:S02]  /*fe10*/  SHFL.DOWN P3, R64, R59, R63, R61 ;  /* 0x0800003f3b407389 */ /* 0x001024000006003d */
[----:B01234-:R-:W-:Y:S05]  /*fe20*/  ENDCOLLECTIVE ;  /* 0x000000000000791b */ /* 0x01ffea0003800000 */
.L_x_1885:
[----:B------:R-:W-:Y:S05]  /*fe30*/  BSYNC B0 ;  /* 0x0000000000007941 */ /* 0x000fea0003800000 */
.L_x_1884:
[----:B------:R-:W-:Y:S02]  /*fe40*/  HFMA2 R63, -RZ, RZ, 0, 4.76837158203125e-07 ;  /* 0x00000008ff3f7431 */ /* 0x000fe400000001ff */
[----:B------:R-:W-:Y:S02]  /*fe50*/  IMAD.MOV.U32 R59, RZ, RZ, R45 ;  /* 0x000000ffff3b7224 */ /* 0x000fe400078e002d */
[----:B------:R-:W-:Y:S02]  /*fe60*/  IMAD.MOV.U32 R58, RZ, RZ, -0x1 ;  /* 0xffffffffff3a7424 */ /* 0x000fe400078e00ff */
[----:B------:R-:W-:-:S07]  /*fe70*/  IMAD.MOV.U32 R66, RZ, RZ, R64 ;  /* 0x000000ffff427224 */ /* 0x000fce00078e0040 */
[----:B------:R-:W-:Y:S05]  /*fe80*/  WARPSYNC.COLLECTIVE R58, `(.L_x_1886) ;  /* 0x000000003a087348 */ /* 0x000fea0003c00000 */
[----:B------:R0:W1:Y:S02]  /*fe90*/  SHFL.DOWN P3, R64, R59, R63, R61 ;  /* 0x0800003f3b407389 */ /* 0x000064000006003d */
[----:B01----:R-:W-:Y:S05]  /*fea0*/  ENDCOLLECTIVE ;  /* 0x000000000000791b */ /* 0x003fea0003800000 */
.L_x_1886:
[----:B------:R-:W-:Y:S02]  /*feb0*/  IMAD.MOV.U32 R59, RZ, RZ, R46 ;  /* 0x000000ffff3b7224 */ /* 0x000fe400078e002e */
[----:B------:R-:W-:-:S07]  /*fec0*/  IMAD.MOV.U32 R67, RZ, RZ, R64 ;  /* 0x000000ffff437224 */ /* 0x000fce00078e0040 */
[----:B------:R-:W-:Y:S05]  /*fed0*/  WARPSYNC.COLLECTIVE R58, `(.L_x_1887) ;  /* 0x000000003a087348 */ /* 0x000fea0003c00000 */
[----:B------:R0:W1:Y:S02]  /*fee0*/  SHFL.DOWN P3, R64, R59, R63, R61 ;  /* 0x0800003f3b407389 */ /* 0x000064000006003d */
[----:B01----:R-:W-:Y:S05]  /*fef0*/  ENDCOLLECTIVE ;  /* 0x000000000000791b */ /* 0x003fea0003800000 */
.L_x_1887:
[----:B------:R-:W-:Y:S02]  /*ff00*/  IMAD.MOV.U32 R59, RZ, RZ, R47 ;  /* 0x000000ffff3b7224 */ /* 0x000fe400078e002f */
[----:B------:R-:W-:-:S07]  /*ff10*/  IMAD.MOV.U32 R68, RZ, RZ, R64 ;  /* 0x000000ffff447224 */ /* 0x000fce00078e0040 */
[----:B------:R-:W-:Y:S05]  /*ff20*/  WARPSYNC.COLLECTIVE R58, `(.L_x_1888) ;  /* 0x000000003a087348 */ /* 0x000fea0003c00000 */
[----:B------:R0:W1:Y:S02]  /*ff30*/  SHFL.DOWN P3, R64, R59, R63, R61 ;  /* 0x0800003f3b407389 */ /* 0x000064000006003d */
[----:B01----:R-:W-:Y:S05]  /*ff40*/  ENDCOLLECTIVE ;  /* 0x000000000000791b */ /* 0x003fea0003800000 */
.L_x_1888:
[----:B------:R-:W-:Y:S05]  /*ff50*/  BRA `(.L_x_1889) ;  /* 0xffffff54000c7947 */ /* 0x000fea000383ffff */
.L_x_1573:
[----:B------:R-:W-:Y:S01]  /*ff60*/  BSSY B0, `(.L_x_1890) ;  /* 0x0000007000007945 */ /* 0x000fe20003800000 */
[----:B------:R-:W-:Y:S02]  /*ff70*/  IMAD.MOV.U32 R59, RZ, RZ, R65 ;  /* 0x000000ffff3b7224 */ /* 0x000fe400078e0041 */
[----:B------:R-:W-:Y:S02]  /*ff80*/  IMAD.MOV.U32 R63, RZ, RZ, 0x10 ;  /* 0x00000010ff3f7424 */ /* 0x000fe400078e00ff */
[----:B------:R-:W-:-:S07]  /*ff90*/  IMAD.MOV.U32 R58, RZ, RZ, -0x1 ;  /* 0xffffffffff3a7424 */ /* 0x000fce00078e00ff */
[----:B01234-:R-:W-:Y:S05]  /*ffa0*/  WARPSYNC.COLLECTIVE R58, `(.L_x_1891) ;  /* 0x000000003a087348 */ /* 0x01ffea0003c00000 */
[----:B0-----:R0:W0:Y:S02]  /*ffb0*/  SHFL.DOWN P3, R64, R59, R63, R61 ;  /* 0x0800003f3b407389 */ /* 0x001024000006003d */
[----:B01234-:R-:W-:Y:S05]  /*ffc0*/  ENDCOLLECTIVE ;  /* 0x000000000000791b */ /* 0x01ffea0003800000 */
.L_x_1891:
[----:B------:R-:W-:Y:S05]  /*ffd0*/  BSYNC B0 ;  /* 0x0000000000007941 */ /* 0x000fea0003800000 */
.L_x_1890:
[----:B------:R-:W-:Y:S01]  /*ffe0*/  IMAD.MOV.U32 R62, RZ, RZ, R64 ;  /* 0x000000ffff3e7224 */ /* 0x000fe200078e0040 */
[----:B------:R-:W-:Y:S06]  /*fff0*/  BRA `(.L_x_1892) ;  /* 0xffffff5400207947 */ /* 0x000fec000383ffff */
.L_x_1574:
[----:B------:R-:W-:Y:S01]  /*10000*/  BSSY B0, `(.L_x_1893) ;  /* 0x0000007000007945 */ /* 0x000fe20003800000 */
[----:B------:R-:W-:Y:S02]  /*10010*/  IMAD.MOV.U32 R59, RZ, RZ, R60 ;  /* 0x000000ffff3b7224 */ /* 0x000fe400078e003c */
[----:B------:R-:W-:Y:S02]  /*10020*/  IMAD.MOV.U32 R63, RZ, RZ, 0x10 ;  /* 0x00000010ff3f7424 */ /* 0x000fe400078e00ff */
[----:B------:R-:W-:-:S07]  /*10030*/  IMAD.MOV.U32 R58, RZ, RZ, -0x1 ;  /* 0xffffffffff3a7424 */ /* 0x000fce00078e00ff */
[----:B01234-:R-:W-:Y:S05]  /*10040*/  WARPSYNC.COLLECTIVE R58, `(.L_x_1894) ;  /* 0x000000003a087348 */ /* 0x01ffea0003c00000 */
[----:B0-----:R0:W0:Y:S02]  /*10050*/  SHFL.DOWN P3, R64, R59, R63, R61 ;  /* 0x0800003f3b407389 */ /* 0x001024000006003d */
[----:B01234-:R-:W-:Y:S05]  /*10060*/  ENDCOLLECTIVE ;  /* 0x000000000000791b */ /* 0x01ffea0003800000 */
.L_x_1894:
[----:B------:R-:W-:Y:S05]  /*10070*/  BSYNC B0 ;  /* 0x0000000000007941 */ /* 0x000fea0003800000 */
.L_x_1893:
[----:B------:R-:W-:Y:S05]  /*10080*/  BRA `(.L_x_1895) ;  /* 0xffffff5400047947 */ /* 0x000fea000383ffff */
.L_x_1575:
[----:B------:R-:W-:Y:S01]  /*10090*/  BSSY B0, `(.L_x_1896) ;  /* 0x0000007000007945 */ /* 0x000fe20003800000 */
[----:B------:R-:W-:Y:S02]  /*100a0*/  IMAD.MOV.U32 R59, RZ, RZ, R56 ;  /* 0x000000ffff3b7224 */ /* 0x000fe400078e0038 */
[----:B------:R-:W-:Y:S02]  /*100b0*/  IMAD.MOV.U32 R63, RZ, RZ, 0x10 ;  /* 0x00000010ff3f7424 */ /* 0x000fe400078e00ff */
[----:B------:R-:W-:-:S07]  /*100c0*/  IMAD.MOV.U32 R58, RZ, RZ, -0x1 ;  /* 0xffffffffff3a7424 */ /* 0x000fce00078e00ff */
[----:B01234-:R-:W-:Y:S05]  /*100d0*/  WARPSYNC.COLLECTIVE R58, `(.L_x_1897) ;  /* 0x000000003a087348 */ /* 0x01ffea0003c00000 */
[----:B0-----:R0:W0:Y:S02]  /*100e0*/  SHFL.DOWN P3, R64, R59, R63, R61 ;  /* 0x0800003f3b407389 */ /* 0x001024000006003d */
[----:B01234-:R-:W-:Y:S05]  /*100f0*/  ENDCOLLECTIVE ;  /* 0x000000000000791b */ /* 0x01ffea0003800000 */
.L_x_1897:
[----:B------:R-:W-:Y:S05]  /*10100*/  BSYNC B0 ;  /* 0x0000000000007941 */ /* 0x000fea0003800000 */
.L_x_1896:
[----:B------:R-:W-:Y:S05]  /*10110*/  BRA `(.L_x_1898) ;  /* 0xffffff5000e87947 */ /* 0x000fea000383ffff */
.L_x_1576:
[----:B------:R-:W-:Y:S01]  /*10120*/  BSSY B0, `(.L_x_1899) ;  /* 0x0000007000007945 */ /* 0x000fe20003800000 */
[----:B------:R-:W-:Y:S02]  /*10130*/  IMAD.MOV.U32 R59, RZ, RZ, R57 ;  /* 0x000000ffff3b7224 */ /* 0x000fe400078e0039 */
[----:B------:R-:W-:Y:S02]  /*10140*/  IMAD.MOV.U32 R63, RZ, RZ, 0x10 ;  /* 0x00000010ff3f7424 */ /* 0x000fe400078e00ff */
[----:B------:R-:W-:-:S07]  /*10150*/  IMAD.MOV.U32 R58, RZ, RZ, -0x1 ;  /* 0xffffffffff3a7424 */ /* 0x000fce00078e00ff */
[----:B01234-:R-:W-:Y:S05]  /*10160*/  WARPSYNC.COLLECTIVE R58, `(.L_x_1900) ;  /* 0x000000003a087348 */ /* 0x01ffea0003c00000 */
[----:B0-----:R0:W0:Y:S02]  /*10170*/  SHFL.DOWN P3, R64, R59, R63, R61 ;  /* 0x0800003f3b407389 */ /* 0x001024000006003d */
[----:B01234-:R-:W-:Y:S05]  /*10180*/  ENDCOLLECTIVE ;  /* 0x000000000000791b */ /* 0x01ffea0003800000 */
.L_x_1900:
[----:B------:R-:W-:Y:S05]  /*10190*/  BSYNC B0 ;  /* 0x0000000000007941 */ /* 0x000fea0003800000 */
.L_x_1899:
[----:B------:R-:W-:Y:S05]  /*101a0*/  BRA `(.L_x_1901) ;  /* 0xffffff5000cc7947 */ /* 0x000fea000383ffff */
.L_x_1577:
[----:B------:R-:W-:Y:S01]  /*101b0*/  BSSY B0, `(.L_x_1902) ;  /* 0x0000007000007945 */ /* 0x000fe20003800000 */
[----:B------:R-:W-:Y:S01]  /*101c0*/  IMAD.MOV.U32 R59, RZ, RZ, R44 ;  /* 0x000000ffff3b7224 */ /* 0x000fe200078e002c */
[----:B------:R-:W-:Y:S01]  /*101d0*/  MOV R63, 0x10 ;  /* 0x00000010003f7802 */ /* 0x000fe20000000f00 */
[----:B------:R-:W-:-:S07]  /*101e0*/  IMAD.MOV.U32 R58, RZ, RZ, -0x1 ;  /* 0xffffffffff3a7424 */ /* 0x000fce00078e00ff */
[----:B01234-:R-:W-:Y:S05]  /*101f0*/  WARPSYNC.COLLECTIVE R58, `(.L_x_1903) ;  /* 0x000000003a087348 */ /* 0x01ffea0003c00000 */
[----:B0-----:R0:W0:Y:S02]  /*10200*/  SHFL.DOWN P3, R64, R59, R63, R61 ;  /* 0x0800003f3b407389 */ /* 0x001024000006003d */
[----:B01234-:R-:W-:Y:S05]  /*10210*/  ENDCOLLECTIVE ;  /* 0x000000000000791b */ /* 0x01ffea0003800000 */
.L_x_1903:
[----:B------:R-:W-:Y:S05]  /*10220*/  BSYNC B0 ;  /* 0x0000000000007941 */ /* 0x000fea0003800000 */
.L_x_1902:
[----:B------:R-:W-:Y:S02]  /*10230*/  IMAD.MOV.U32 R59, RZ, RZ, R45 ;  /* 0x000000ffff3b7224 */ /* 0x000fe400078e002d */
[----:B------:R-:W-:Y:S02]  /*10240*/  IMAD.MOV.U32 R63, RZ, RZ, 0x10 ;  /* 0x00000010ff3f7424 */ /* 0x000fe400078e00ff */
[----:B------:R-:W-:Y:S02]  /*10250*/  IMAD.MOV.U32 R58, RZ, RZ, -0x1 ;  /* 0xffffffffff3a7424 */ /* 0x000fe400078e00ff */
[----:B------:R-:W-:-:S07]  /*10260*/  IMAD.MOV.U32 R66, RZ, RZ, R64 ;  /* 0x000000ffff427224 */ /* 0x000fce00078e0040 */
[----:B------:R-:W-:Y:S05]  /*10270*/  WARPSYNC.COLLECTIVE R58, `(.L_x_1904) ;  /* 0x000000003a087348 */ /* 0x000fea0003c00000 */
[----:B------:R0:W1:Y:S02]  /*10280*/  SHFL.DOWN P3, R64, R59, R63, R61 ;  /* 0x0800003f3b407389 */ /* 0x000064000006003d */
[----:B01----:R-:W-:Y:S05]  /*10290*/  ENDCOLLECTIVE ;  /* 0x000000000000791b */ /* 0x003fea0003800000 */
.L_x_1904:
[----:B------:R-:W-:Y:S02]  /*102a0*/  IMAD.MOV.U32 R59, RZ, RZ, R46 ;  /* 0x000000ffff3b7224 */ /* 0x000fe400078e002e */
[----:B------:R-:W-:-:S07]  /*102b0*/  IMAD.MOV.U32 R67, RZ, RZ, R64 ;  /* 0x000000ffff437224 */ /* 0x000fce00078e0040 */
[----:B------:R-:W-:Y:S05]  /*102c0*/  WARPSYNC.COLLECTIVE R58, `(.L_x_1905) ;  /* 0x000000003a087348 */ /* 0x000fea0003c00000 */
[----:B------:R0:W1:Y:S02]  /*102d0*/  SHFL.DOWN P3, R64, R59, R63, R61 ;  /* 0x0800003f3b407389 */ /* 0x000064000006003d */
[----:B01----:R-:W-:Y:S05]  /*102e0*/  ENDCOLLECTIVE ;  /* 0x000000000000791b */ /* 0x003fea0003800000 */
.L_x_1905:
[----:B------:R-:W-:Y:S02]  /*102f0*/  IMAD.MOV.U32 R59, RZ, RZ, R47 ;  /* 0x000000ffff3b7224 */ /* 0x000fe400078e002f */
[----:B------:R-:W-:-:S07]  /*10300*/  IMAD.MOV.U32 R68, RZ, RZ, R64 ;  /* 0x000000ffff447224 */ /* 0x000fce00078e0040 */
[----:B------:R-:W-:Y:S05]  /*10310*/  WARPSYNC.COLLECTIVE R58, `(.L_x_1906) ;  /* 0x000000003a087348 */ /* 0x000fea0003c00000 */
[----:B------:R0:W1:Y:S02]  /*10320*/  SHFL.DOWN P3, R64, R59, R63, R61 ;  /* 0x0800003f3b407389 */ /* 0x000064000006003d */
[----:B01----:R-:W-:Y:S05]  /*10330*/  ENDCOLLECTIVE ;  /* 0x000000000000791b */ /* 0x003fea0003800000 */
.L_x_1906:
[----:B------:R-:W-:Y:S05]  /*10340*/  BRA `(.L_x_1907) ;  /* 0xffffff50007c7947 */ /* 0x000fea000383ffff */
.L_x_1580:
[----:B------:R-:W-:Y:S01]  /*10350*/  BSSY B0, `(.L_x_1908) ;  /* 0x0000006000007945 */ /* 0x000fe20003800000 */
[----:B------:R-:W-:Y:S01]  /*10360*/  PLOP3.LUT P3, PT, P0, PT, PT, 0x80, 0x8 ;  /* 0x000000000008781c */ /* 0x000fe2000076f070 */
[----:B------:R-:W-:-:S12]  /*10370*/  IMAD.MOV.U32 R58, RZ, RZ, -0x1 ;  /* 0xffffffffff3a7424 */ /* 0x000fd800078e00ff */
[----:B--2---:R-:W-:Y:S05]  /*10380*/  WARPSYNC.COLLECTIVE R58, `(.L_x_1909) ;  /* 0x000000003a087348 */ /* 0x004fea0003c00000 */
[----:B------:R-:W-:Y:S01]  /*10390*/  VOTE.ALL P3, P3 ;  /* 0x0000000000ff7806 */ /* 0x000fe20001860000 */
[----:B--2---:R-:W-:-:S12]  /*103a0*/  ENDCOLLECTIVE ;  /* 0x000000000000791b */ /* 0x004fd80003800000 */
.L_x_1909:
[----:B------:R-:W-:Y:S05]  /*103b0*/  BSYNC B0 ;  /* 0x0000000000007941 */ /* 0x000fea0003800000 */
.L_x_1908:
[----:B------:R-:W-:Y:S01]  /*103c0*/  PLOP3.LUT P0, PT, P3, PT, PT, 0x80, 0x8 ;  /* 0x000000000008781c */ /* 0x000fe20001f0f070 */
[----:B------:R-:W-:-:S12]  /*103d0*/  BRA `(.L_x_1910) ;  /* 0xffffff5000bc7947 */ /* 0x000fd8000383ffff */
.L_x_1618:
[----:B------:R-:W-:Y:S01]  /*103e0*/  BSSY B0, `(.L_x_1911) ;  /* 0x0000006000007945 */ /* 0x000fe20003800000 */
[----:B------:R-:W-:Y:S01]  /*103f0*/  PLOP3.LUT P3, PT, P3, PT, PT, 0x8, 0x80 ;  /* 0x000000000080781c */ /* 0x000fe20001f6e170 */
[----:B------:R-:W-:-:S12]  /*10400*/  IMAD.MOV.U32 R58, RZ, RZ, -0x1 ;  /* 0xffffffffff3a7424 */ /* 0x000fd800078e00ff */
[----:B-1----:R-:W-:Y:S05]  /*10410*/  WARPSYNC.COLLECTIVE R58, `(.L_x_1912) ;  /* 0x000000003a087348 */ /* 0x002fea0003c00000 */
[----:B------:R-:W-:Y:S01]  /*10420*/  VOTE.ANY P3, P3 ;  /* 0x0000000000ff7806 */ /* 0x000fe20001860100 */
[----:B-1----:R-:W-:-:S12]  /*10430*/  ENDCOLLECTIVE ;  /* 0x000000000000791b */ /* 0x002fd80003800000 */
.L_x_1912:
[----:B------:R-:W-:Y:S05]  /*10440*/  BSYNC B0 ;  /* 0x0000000000007941 */ /* 0x000fea0003800000 */
.L_x_1911:
[----:B------:R-:W-:Y:S05]  /*10450*/  BRA `(.L_x_1913) ;  /* 0xffffffa400587947 */ /* 0x000fea000383ffff */
.L_x_1623:
[----:B------:R-:W0:Y:S01]  /*10460*/  S2R R8, SR_GEMASK ;  /* 0x0000000000087919 */ /* 0x000e220000003c00 */
[----:B------:R-:W-:Y:S01]  /*10470*/  BSSY B0, `(.L_x_1914) ;  /* 0x0000006000007945 */ /* 0x000fe20003800000 */
[----:B------:R-:W-:Y:S01]  /*10480*/  PLOP3.LUT P3, PT, P3, PT, PT, 0x8, 0x80 ;  /* 0x000000000080781c */ /* 0x000fe20001f6e170 */
[----:B------:R-:W-:-:S12]  /*10490*/  IMAD.MOV.U32 R58, RZ, RZ, -0x1 ;  /* 0xffffffffff3a7424 */ /* 0x000fd800078e00ff */
[----:B01---5:R-:W-:Y:S05]  /*104a0*/  WARPSYNC.COLLECTIVE R58, `(.L_x_1915) ;  /* 0x000000003a087348 */ /* 0x023fea0003c00000 */
[----:B------:R-:W-:Y:S01]  /*104b0*/  VOTE.ANY R58, PT, P3 ;  /* 0x00000000003a7806 */ /* 0x000fe200018e0100 */
[----:B01---5:R-:W-:Y:S06]  /*104c0*/  ENDCOLLECTIVE ;  /* 0x000000000000791b */ /* 0x023fec0003800000 */
.L_x_1915:
[----:B------:R-:W-:Y:S05]  /*104d0*/  BSYNC B0 ;  /* 0x0000000000007941 */ /* 0x000fea0003800000 */
.L_x_1914:
        /* <DEDUP_REMOVED lines=10> */
.L_x_1916:
[----:B------:R-:W-:Y:S01]  /*10580*/  IMAD.MOV.U32 R11, RZ, RZ, R64 ;  /* 0x000000ffff0b7224 */ /* 0x000fe200078e0040 */
[----:B------:R-:W-:Y:S06]  /*10590*/  BRA `(.L_x_1917) ;  /* 0xffffffa400fc7947 */ /* 0x000fec000383ffff */
.L_x_1624:
[----:B------:R-:W-:Y:S01]  /*105a0*/  BSSY B0, `(.L_x_1918) ;  /* 0x0000007000007945 */ /* 0x000fe20003800000 */
[----:B------:R-:W-:Y:S01]  /*105b0*/  IMAD.MOV.U32 R59, RZ, RZ, R37 ;  /* 0x000000ffff3b7224 */ /* 0x000fe200078e0025 */
[----:B------:R-:W-:Y:S01]  /*105c0*/  MOV R58, 0xffffffff ;  /* 0xffffffff003a7802 */ /* 0x000fe20000000f00 */
[----:B------:R-:W-:-:S07]  /*105d0*/  IMAD.MOV.U32 R63, RZ, RZ, 0x1 ;  /* 0x00000001ff3f7424 */ /* 0x000fce00078e00ff */
[----:B012--5:R-:W-:Y:S05]  /*105e0*/  WARPSYNC.COLLECTIVE R58, `(.L_x_1919) ;  /* 0x000000003a087348 */ /* 0x027fea0003c00000 */
[----:B------:R3:W4:Y:S02]  /*105f0*/  SHFL.DOWN P3, R64, R59, R63, R61 ;  /* 0x0800003f3b407389 */ /* 0x000724000006003d */
[----:B012345:R-:W-:Y:S05]  /*10600*/  ENDCOLLECTIVE ;  /* 0x000000000000791b */ /* 0x03ffea0003800000 */
.L_x_1919:
[----:B------:R-:W-:Y:S05]  /*10610*/  BSYNC B0 ;  /* 0x0000000000007941 */ /* 0x000fea0003800000 */
.L_x_1918:
[----:B------:R-:W-:Y:S05]  /*10620*/  BRA `(.L_x_1920) ;  /* 0xffffffa400e07947 */ /* 0x000fea000383ffff */
.L_x_1625:
[----:B------:R-:W-:Y:S01]  /*10630*/  BSSY B0, `(.L_x_1921) ;  /* 0x0000007000007945 */ /* 0x000fe20003800000 */
[----:B------:R-:W-:Y:S02]  /*10640*/  IMAD.MOV.U32 R59, RZ, RZ, R38 ;  /* 0x000000ffff3b7224 */ /* 0x000fe400078e0026 */
[----:B------:R-:W-:Y:S02]  /*10650*/  IMAD.MOV.U32 R63, RZ, RZ, 0x1 ;  /* 0x00000001ff3f7424 */ /* 0x000fe400078e00ff */
[----:B------:R-:W-:-:S07]  /*10660*/  IMAD.MOV.U32 R58, RZ, RZ, -0x1 ;  /* 0xffffffffff3a7424 */ /* 0x000fce00078e00ff */
[----:B012--5:R-:W-:Y:S05]  /*10670*/  WARPSYNC.COLLECTIVE R58, `(.L_x_1922) ;  /* 0x000000003a087348 */ /* 0x027fea0003c00000 */
[----:B------:R3:W4:Y:S02]  /*10680*/  SHFL.DOWN P3, R64, R59, R63, R61 ;  /* 0x0800003f3b407389 */ /* 0x000724000006003d */
[----:B012345:R-:W-:Y:S05]  /*10690*/  ENDCOLLECTIVE ;  /* 0x000000000000791b */ /* 0x03ffea0003800000 */
.L_x_1922:
[----:B------:R-:W-:Y:S05]  /*106a0*/  BSYNC B0 ;  /* 0x0000000000007941 */ /* 0x000fea0003800000 */
.L_x_1921:
[----:B------:R-:W-:Y:S05]  /*106b0*/  BRA `(.L_x_1923) ;  /* 0xffffffa400c47947 */ /* 0x000fea000383ffff */
.L_x_1626:
[----:B------:R-:W-:Y:S01]  /*106c0*/  BSSY B0, `(.L_x_1924) ;  /* 0x0000007000007945 */ /* 0x000fe20003800000 */
[----:B------:R-:W-:Y:S02]  /*106d0*/  IMAD.MOV.U32 R59, RZ, RZ, R39 ;  /* 0x000000ffff3b7224 */ /* 0x000fe400078e0027 */
[----:B------:R-:W-:Y:S02]  /*106e0*/  IMAD.MOV.U32 R63, RZ, RZ, 0x1 ;  /* 0x00000001ff3f7424 */ /* 0x000fe400078e00ff */
[----:B------:R-:W-:-:S07]  /*106f0*/  IMAD.MOV.U32 R58, RZ, RZ, -0x1 ;  /* 0xffffffffff3a7424 */ /* 0x000fce00078e00ff */
[----:B012--5:R-:W-:Y:S05]  /*10700*/  WARPSYNC.COLLECTIVE R58, `(.L_x_1925) ;  /* 0x000000003a087348 */ /* 0x027fea0003c00000 */
[----:B------:R3:W4:Y:S02]  /*10710*/  SHFL.DOWN P3, R64, R59, R63, R61 ;  /* 0x0800003f3b407389 */ /* 0x000724000006003d */
[----:B012345:R-:W-:Y:S05]  /*10720*/  ENDCOLLECTIVE ;  /* 0x000000000000791b */ /* 0x03ffea0003800000 */
.L_x_1925:
[----:B------:R-:W-:Y:S05]  /*10730*/  BSYNC B0 ;  /* 0x0000000000007941 */ /* 0x000fea0003800000 */
.L_x_1924:
[----:B------:R-:W-:Y:S05]  /*10740*/  BRA `(.L_x_1926) ;  /* 0xffffffa400a87947 */ /* 0x000fea000383ffff */
.L_x_1627:
[----:B------:R-:W-:Y:S01]  /*10750*/  BSSY B0, `(.L_x_1927) ;  /* 0x0000007000007945 */ /* 0x000fe20003800000 */
[----:B-----5:R-:W-:Y:S02]  /*10760*/  IMAD.MOV.U32 R59, RZ, RZ, R32 ;  /* 0x000000ffff3b7224 */ /* 0x020fe400078e0020 */
[----:B------:R-:W-:Y:S02]  /*10770*/  IMAD.MOV.U32 R63, RZ, RZ, 0x1 ;  /* 0x00000001ff3f7424 */ /* 0x000fe400078e00ff */
[----:B------:R-:W-:-:S07]  /*10780*/  IMAD.MOV.U32 R58, RZ, RZ, -0x1 ;  /* 0xffffffffff3a7424 */ /* 0x000fce00078e00ff */
[----:B012---:R-:W-:Y:S05]  /*10790*/  WARPSYNC.COLLECTIVE R58, `(.L_x_1928) ;  /* 0x000000003a087348 */ /* 0x007fea0003c00000 */
[----:B------:R3:W4:Y:S02]  /*107a0*/  SHFL.DOWN P3, R64, R59, R63, R61 ;  /* 0x0800003f3b407389 */ /* 0x000724000006003d */
[----:B01234-:R-:W-:Y:S05]  /*107b0*/  ENDCOLLECTIVE ;  /* 0x000000000000791b */ /* 0x01ffea0003800000 */
.L_x_1928:
[----:B------:R-:W-:Y:S05]  /*107c0*/  BSYNC B0 ;  /* 0x0000000000007941 */ /* 0x000fea0003800000 */
.L_x_1927:
[----:B------:R-:W-:Y:S02]  /*107d0*/  IMAD.MOV.U32 R59, RZ, RZ, R33 ;  /* 0x000000ffff3b7224 */ /* 0x000fe400078e0021 */
[----:B------:R-:W-:Y:S02]  /*107e0*/  IMAD.MOV.U32 R63, RZ, RZ, 0x1 ;  /* 0x00000001ff3f7424 */ /* 0x000fe400078e00ff */
[----:B------:R-:W-:Y:S02]  /*107f0*/  IMAD.MOV.U32 R58, RZ, RZ, -0x1 ;  /* 0xffffffffff3a7424 */ /* 0x000fe400078e00ff */
[----:B------:R-:W-:-:S07]  /*10800*/  IMAD.MOV.U32 R10, RZ, RZ, R64 ;  /* 0x000000ffff0a7224 */ /* 0x000fce00078e0040 */
[----:B------:R-:W-:Y:S05]  /*10810*/  WARPSYNC.COLLECTIVE R58, `(.L_x_1929) ;  /* 0x000000003a087348 */ /* 0x000fea0003c00000 */
[----:B------:R0:W1:Y:S02]  /*10820*/  SHFL.DOWN P3, R64, R59, R63, R61 ;  /* 0x0800003f3b407389 */ /* 0x000064000006003d */
[----:B01----:R-:W-:Y:S05]  /*10830*/  ENDCOLLECTIVE ;  /* 0x000000000000791b */ /* 0x003fea0003800000 */
.L_x_1929:
[----:B------:R-:W-:Y:S02]  /*10840*/  IMAD.MOV.U32 R59, RZ, RZ, R34 ;  /* 0x000000ffff3b7224 */ /* 0x000fe400078e0022 */
[----:B------:R-:W-:-:S07]  /*10850*/  IMAD.MOV.U32 R9, RZ, RZ, R64 ;  /* 0x000000ffff097224 */ /* 0x000fce00078e0040 */
[----:B------:R-:W-:Y:S05]  /*10860*/  WARPSYNC.COLLECTIVE R58, `(.L_x_1930) ;  /* 0x000000003a087348 */ /* 0x000fea0003c00000 */
[----:B------:R0:W1:Y:S02]  /*10870*/  SHFL.DOWN P3, R64, R59, R63, R61 ;  /* 0x0800003f3b407389 */ /* 0x000064000006003d */
[----:B01----:R-:W-:Y:S05]  /*10880*/  ENDCOLLECTIVE ;  /* 0x000000000000791b */ /* 0x003fea0003800000 */
.L_x_1930:
[----:B------:R-:W-:Y:S02]  /*10890*/  IMAD.MOV.U32 R59, RZ, RZ, R35 ;  /* 0x000000ffff3b7224 */ /* 0x000fe400078e0023 */
[----:B------:R-:W-:-:S07]  /*108a0*/  IMAD.MOV.U32 R12, RZ, RZ, R64 ;  /* 0x000000ffff0c7224 */ /* 0x000fce00078e0040 */
[----:B------:R-:W-:Y:S05]  /*108b0*/  WARPSYNC.COLLECTIVE R58, `(.L_x_1931) ;  /* 0x000000003a087348 */ /* 0x000fea0003c00000 */
[----:B------:R0:W1:Y:S02]  /*108c0*/  SHFL.DOWN P3, R64, R59, R63, R61 ;  /* 0x0800003f3b407389 */ /* 0x000064000006003d */
[----:B01----:R-:W-:Y:S05]  /*108d0*/  ENDCOLLECTIVE ;  /* 0x000000000000791b */ /* 0x003fea0003800000 */
.L_x_1931:
[----:B------:R-:W-:Y:S05]  /*108e0*/  BRA `(.L_x_1932) ;  /* 0xffffffa400587947 */ /* 0x000fea000383ffff */
.L_x_1630:
[----:B------:R-:W-:Y:S01]  /*108f0*/  BSSY B0, `(.L_x_1933) ;  /* 0x0000007000007945 */ /* 0x000fe20003800000 */
[----:B------:R-:W-:Y:S01]  /*10900*/  IMAD.MOV.U32 R59, RZ, RZ, R36 ;  /* 0x000000ffff3b7224 */ /* 0x000fe200078e0024 */
[----:B------:R-:W-:Y:S01]  /*10910*/  MOV R58, 0xffffffff ;  /* 0xffffffff003a7802 */ /* 0x000fe20000000f00 */
[----:B------:R-:W-:-:S07]  /*10920*/  IMAD.MOV.U32 R63, RZ, RZ, 0x2 ;  /* 0x00000002ff3f7424 */ /* 0x000fce00078e00ff */
[----:B01234-:R-:W-:Y:S05]  /*10930*/  WARPSYNC.COLLECTIVE R58, `(.L_x_1934) ;  /* 0x000000003a087348 */ /* 0x01ffea0003c00000 */
[----:B0-----:R0:W0:Y:S02]  /*10940*/  SHFL.DOWN P3, R64, R59, R63, R61 ;  /* 0x0800003f3b407389 */ /* 0x001024000006003d */
[----:B01234-:R-:W-:Y:S05]  /*10950*/  ENDCOLLECTIVE ;  /* 0x000000000000791b */ /* 0x01ffea0003800000 */
.L_x_1934:
[----:B------:R-:W-:Y:S05]  /*10960*/  BSYNC B0 ;  /* 0x0000000000007941 */ /* 0x000fea0003800000 */
.L_x_1933:
[----:B------:R-:W-:Y:S01]  /*10970*/  IMAD.MOV.U32 R11, RZ, RZ, R64 ;  /* 0x000000ffff0b7224 */ /* 0x000fe200078e0040 */
[----:B------:R-:W-:Y:S06]  /*10980*/  BRA `(.L_x_1935) ;  /* 0xffffffa400687947 */ /* 0x000fec000383ffff */
.L_x_1631:
[----:B------:R-:W-:Y:S01]  /*10990*/  BSSY B0, `(.L_x_1936) ;  /* 0x0000007000007945 */ /* 0x000fe20003800000 */
[----:B------:R-:W-:Y:S02]  /*109a0*/  IMAD.MOV.U32 R59, RZ, RZ, R37 ;  /* 0x000000ffff3b7224 */ /* 0x000fe400078e0025 */
[----:B------:R-:W-:Y:S02]  /*109b0*/  IMAD.MOV.U32 R63, RZ, RZ, 0x2 ;  /* 0x00000002ff3f7424 */ /* 0x000fe400078e00ff */
[----:B------:R-:W-:-:S07]  /*109c0*/  IMAD.MOV.U32 R58, RZ, RZ, -0x1 ;  /* 0xffffffffff3a7424 */ /* 0x000fce00078e00ff */
[----:B01234-:R-:W-:Y:S05]  /*109d0*/  WARPSYNC.COLLECTIVE R58, `(.L_x_1937) ;  /* 0x000000003a087348 */ /* 0x01ffea0003c00000 */
[----:B0-----:R0:W0:Y:S02]  /*109e0*/  SHFL.DOWN P3, R64, R59, R63, R61 ;  /* 0x0800003f3b407389 */ /* 0x001024000006003d */
[----:B01234-:R-:W-:Y:S05]  /*109f0*/  ENDCOLLECTIVE ;  /* 0x000000000000791b */ /* 0x01ffea0003800000 */
.L_x_1937:
[----:B------:R-:W-:Y:S05]  /*10a00*/  BSYNC B0 ;  /* 0x0000000000007941 */ /* 0x000fea0003800000 */
.L_x_1936:
[----:B------:R-:W-:Y:S05]  /*10a10*/  BRA `(.L_x_1938) ;  /* 0xffffffa4004c7947 */ /* 0x000fea000383ffff */
.L_x_1632:
[----:B------:R-:W-:Y:S01]  /*10a20*/  BSSY B0, `(.L_x_1939) ;  /* 0x0000007000007945 */ /* 0x000fe20003800000 */
[----:B------:R-:W-:Y:S02]  /*10a30*/  IMAD.MOV.U32 R59, RZ, RZ, R38 ;  /* 0x000000ffff3b7224 */ /* 0x000fe400078e0026 */
[----:B------:R-:W-:Y:S02]  /*10a40*/  IMAD.MOV.U32 R63, RZ, RZ, 0x2 ;  /* 0x00000002ff3f7424 */ /* 0x000fe400078e00ff */
[----:B------:R-:W-:-:S07]  /*10a50*/  IMAD.MOV.U32 R58, RZ, RZ, -0x1 ;  /* 0xffffffffff3a7424 */ /* 0x000fce00078e00ff */
[----:B01234-:R-:W-:Y:S05]  /*10a60*/  WARPSYNC.COLLECTIVE R58, `(.L_x_1940) ;  /* 0x000000003a087348 */ /* 0x01ffea0003c00000 */
[----:B0-----:R0:W0:Y:S02]  /*10a70*/  SHFL.DOWN P3, R64, R59, R63, R61 ;  /* 0x0800003f3b407389 */ /* 0x001024000006003d */
[----:B01234-:R-:W-:Y:S05]  /*10a80*/  ENDCOLLECTIVE ;  /* 0x000000000000791b */ /* 0x01ffea0003800000 */
.L_x_1940:
[----:B------:R-:W-:Y:S05]  /*10a90*/  BSYNC B0 ;  /* 0x0000000000007941 */ /* 0x000fea0003800000 */
.L_x_1939:
[----:B------:R-:W-:Y:S05]  /*10aa0*/  BRA `(.L_x_1941) ;  /* 0xffffffa400307947 */ /* 0x000fea000383ffff */
.L_x_1633:
[----:B------:R-:W-:Y:S01]  /*10ab0*/  BSSY B0, `(.L_x_1942) ;  /* 0x0000007000007945 */ /* 0x000fe20003800000 */
[----:B------:R-:W-:Y:S02]  /*10ac0*/  IMAD.MOV.U32 R59, RZ, RZ, R39 ;  /* 0x000000ffff3b7224 */ /* 0x000fe400078e0027 */
[----:B------:R-:W-:Y:S02]  /*10ad0*/  IMAD.MOV.U32 R63, RZ, RZ, 0x2 ;  /* 0x00000002ff3f7424 */ /* 0x000fe400078e00ff */
[----:B------:R-:W-:-:S07]  /*10ae0*/  IMAD.MOV.U32 R58, RZ, RZ, -0x1 ;  /* 0xffffffffff3a7424 */ /* 0x000fce00078e00ff */
[----:B01234-:R-:W-:Y:S05]  /*10af0*/  WARPSYNC.COLLECTIVE R58, `(.L_x_1943) ;  /* 0x000000003a087348 */ /* 0x01ffea0003c00000 */
[----:B0-----:R0:W0:Y:S02]  /*10b00*/  SHFL.DOWN P3, R64, R59, R63, R61 ;  /* 0x0800003f3b407389 */ /* 0x001024000006003d */
[----:B01234-:R-:W-:Y:S05]  /*10b10*/  ENDCOLLECTIVE ;  /* 0x000000000000791b */ /* 0x01ffea0003800000 */
.L_x_1943:
[----:B------:R-:W-:Y:S05]  /*10b20*/  BSYNC B0 ;  /* 0x0000000000007941 */ /* 0x000fea0003800000 */
.L_x_1942:
[----:B------:R-:W-:Y:S05]  /*10b30*/  BRA `(.L_x_1944) ;  /* 0xffffffa400147947 */ /* 0x000fea000383ffff */
.L_x_1634:
[----:B------:R-:W-:Y:S01]  /*10b40*/  BSSY B0, `(.L_x_1945) ;  /* 0x0000007000007945 */ /* 0x000fe20003800000 */
[----:B------:R-:W-:Y:S02]  /*10b50*/  IMAD.MOV.U32 R59, RZ, RZ, R32 ;  /* 0x000000ffff3b7224 */ /* 0x000fe400078e0020 */
[----:B------:R-:W-:Y:S02]  /*10b60*/  IMAD.MOV.U32 R63, RZ, RZ, 0x2 ;  /* 0x00000002ff3f7424 */ /* 0x000fe400078e00ff */
[----:B------:R-:W-:-:S07]  /*10b70*/  IMAD.MOV.U32 R58, RZ, RZ, -0x1 ;  /* 0xffffffffff3a7424 */ /* 0x000fce00078e00ff */
[----:B01234-:R-:W-:Y:S05]  /*10b80*/  WARPSYNC.COLLECTIVE R58, `(.L_x_1946) ;  /* 0x000000003a087348 */ /* 0x01ffea0003c00000 */
[----:B0-----:R0:W0:Y:S02]  /*10b90*/  SHFL.DOWN P3, R64, R59, R63, R61 ;  /* 0x0800003f3b407389 */ /* 0x001024000006003d */
[----:B01234-:R-:W-:Y:S05]  /*10ba0*/  ENDCOLLECTIVE ;  /* 0x000000000000791b */ /* 0x01ffea0003800000 */
.L_x_1946:
[----:B------:R-:W-:Y:S05]  /*10bb0*/  BSYNC B0 ;  /* 0x0000000000007941 */ /* 0x000fea0003800000 */
.L_x_1945:
[----:B------:R-:W-:Y:S02]  /*10bc0*/  IMAD.MOV.U32 R59, RZ, RZ, R33 ;  /* 0x000000ffff3b7224 */ /* 0x000fe400078e0021 */
[----:B------:R-:W-:Y:S02]  /*10bd0*/  IMAD.MOV.U32 R63, RZ, RZ, 0x2 ;  /* 0x00000002ff3f7424 */ /* 0x000fe400078e00ff */
[----:B------:R-:W-:Y:S02]  /*10be0*/  IMAD.MOV.U32 R58, RZ, RZ, -0x1 ;  /* 0xffffffffff3a7424 */ /* 0x000fe400078e00ff */
[----:B------:R-:W-:-:S07]  /*10bf0*/  IMAD.MOV.U32 R10, RZ, RZ, R64 ;  /* 0x000000ffff0a7224 */ /* 0x000fce00078e0040 */
[----:B------:R-:W-:Y:S05]  /*10c00*/  WARPSYNC.COLLECTIVE R58, `(.L_x_1947) ;  /* 0x000000003a087348 */ /* 0x000fea0003c00000 */
[----:B------:R0:W1:Y:S02]  /*10c10*/  SHFL.DOWN P3, R64, R59, R63, R61 ;  /* 0x0800003f3b407389 */ /* 0x000064000006003d */
[----:B01----:R-:W-:Y:S05]  /*10c20*/  ENDCOLLECTIVE ;  /* 0x000000000000791b */ /* 0x003fea0003800000 */
.L_x_1947:
[----:B------:R-:W-:Y:S02]  /*10c30*/  IMAD.MOV.U32 R59, RZ, RZ, R34 ;  /* 0x000000ffff3b7224 */ /* 0x000fe400078e0022 */
[----:B------:R-:W-:-:S07]  /*10c40*/  IMAD.MOV.U32 R13, RZ, RZ, R64 ;  /* 0x000000ffff0d7224 */ /* 0x000fce00078e0040 */
[----:B------:R-:W-:Y:S05]  /*10c50*/  WARPSYNC.COLLECTIVE R58, `(.L_x_1948) ;  /* 0x000000003a087348 */ /* 0x000fea0003c00000 */
[----:B------:R0:W1:Y:S02]  /*10c60*/  SHFL.DOWN P3, R64, R59, R63, R61 ;  /* 0x0800003f3b407389 */ /* 0x000064000006003d */
[----:B01----:R-:W-:Y:S05]  /*10c70*/  ENDCOLLECTIVE ;  /* 0x000000000000791b */ /* 0x003fea0003800000 */
.L_x_1948:
[----:B------:R-:W-:Y:S01]  /*10c80*/  IMAD.MOV.U32 R59, RZ, RZ, R35 ;  /* 0x000000ffff3b7224 */ /* 0x000fe200078e0023 */
[----:B------:R-:W-:-:S07]  /*10c90*/  MOV R12, R64 ;  /* 0x00000040000c7202 */ /* 0x000fce0000000f00 */
[----:B------:R-:W-:Y:S05]  /*10ca0*/  WARPSYNC.COLLECTIVE R58, `(.L_x_1949) ;  /* 0x000000003a087348 */ /* 0x000fea0003c00000 */
[----:B------:R0:W1:Y:S02]  /*10cb0*/  SHFL.DOWN P3, R64, R59, R63, R61 ;  /* 0x0800003f3b407389 */ /* 0x000064000006003d */
[----:B01----:R-:W-:Y:S05]  /*10cc0*/  ENDCOLLECTIVE ;  /* 0x000000000000791b */ /* 0x003fea0003800000 */
.L_x_1949:
[----:B------:R-:W-:Y:S05]  /*10cd0*/  BRA `(.L_x_1950) ;  /* 0xffffffa000c47947 */ /* 0x000fea000383ffff */
.L_x_1637:
[----:B------:R-:W-:Y:S01]  /*10ce0*/  BSSY B0, `(.L_x_1951) ;  /* 0x0000007000007945 */ /* 0x000fe20003800000 */
[----:B------:R-:W-:Y:S02]  /*10cf0*/  IMAD.MOV.U32 R59, RZ, RZ, R36 ;  /* 0x000000ffff3b7224 */ /* 0x000fe400078e0024 */
[----:B------:R-:W-:Y:S02]  /*10d00*/  IMAD.MOV.U32 R63, RZ, RZ, 0x4 ;  /* 0x00000004ff3f7424 */ /* 0x000fe400078e00ff */
[----:B------:R-:W-:-:S07]  /*10d10*/  IMAD.MOV.U32 R58, RZ, RZ, -0x1 ;  /* 0xffffffffff3a7424 */ /* 0x000fce00078e00ff */
[----:B01234-:R-:W-:Y:S05]  /*10d20*/  WARPSYNC.COLLECTIVE R58, `(.L_x_1952) ;  /* 0x000000003a087348 */ /* 0x01ffea0003c00000 */
[----:B0-----:R0:W0:Y:S02]  /*10d30*/  SHFL.DOWN P3, R64, R59, R63, R61 ;  /* 0x0800003f3b407389 */ /* 0x001024000006003d */
[----:B01234-:R-:W-:Y:S05]  /*10d40*/  ENDCOLLECTIVE ;  /* 0x000000000000791b */ /* 0x01ffea0003800000 */
.L_x_1952:
[----:B------:R-:W-:Y:S05]  /*10d50*/  BSYNC B0 ;  /* 0x0000000000007941 */ /* 0x000fea0003800000 */
.L_x_1951:
[----:B------:R-:W-:Y:S01]  /*10d60*/  IMAD.MOV.U32 R11, RZ, RZ, R64 ;  /* 0x000000ffff0b7224 */ /* 0x000fe200078e0040 */
[----:B------:R-:W-:Y:S06]  /*10d70*/  BRA `(.L_x_1953) ;  /* 0xffffffa000d87947 */ /* 0x000fec000383ffff */
.L_x_1638:
[----:B------:R-:W-:Y:S01]  /*10d80*/  BSSY B0, `(.L_x_1954) ;  /* 0x0000007000007945 */ /* 0x000fe20003800000 */
[----:B------:R-:W-:Y:S02]  /*10d90*/  IMAD.MOV.U32 R59, RZ, RZ, R37 ;  /* 0x000000ffff3b7224 */ /* 0x000fe400078e0025 */
[----:B------:R-:W-:Y:S02]  /*10da0*/  IMAD.MOV.U32 R63, RZ, RZ, 0x4 ;  /* 0x00000004ff3f7424 */ /* 0x000fe400078e00ff */
[----:B------:R-:W-:-:S07]  /*10db0*/  IMAD.MOV.U32 R58, RZ, RZ, -0x1 ;  /* 0xffffffffff3a7424 */ /* 0x000fce00078e00ff */
[----:B01234-:R-:W-:Y:S05]  /*10dc0*/  WARPSYNC.COLLECTIVE R58, `(.L_x_1955) ;  /* 0x000000003a087348 */ /* 0x01ffea0003c00000 */
[----:B0-----:R0:W0:Y:S02]  /*10dd0*/  SHFL.DOWN P3, R64, R59, R63, R61 ;  /* 0x0800003f3b407389 */ /* 0x001024000006003d */
[----:B01234-:R-:W-:Y:S05]  /*10de0*/  ENDCOLLECTIVE ;  /* 0x000000000000791b */ /* 0x01ffea0003800000 */
.L_x_1955:
[----:B------:R-:W-:Y:S05]  /*10df0*/  BSYNC B0 ;  /* 0x0000000000007941 */ /* 0x000fea0003800000 */
.L_x_1954:
[----:B------:R-:W-:Y:S05]  /*10e00*/  BRA `(.L_x_1956) ;  /* 0xffffffa000bc7947 */ /* 0x000fea000383ffff */
.L_x_1639:
[----:B------:R-:W-:Y:S01]  /*10e10*/  BSSY B0, `(.L_x_1957) ;  /* 0x0000007000007945 */ /* 0x000fe20003800000 */
[----:B------:R-:W-:Y:S02]  /*10e20*/  IMAD.MOV.U32 R59, RZ, RZ, R38 ;  /* 0x000000ffff3b7224 */ /* 0x000fe400078e0026 */
[----:B------:R-:W-:Y:S02]  /*10e30*/  IMAD.MOV.U32 R63, RZ, RZ, 0x4 ;  /* 0x00000004ff3f7424 */ /* 0x000fe400078e00ff */
[----:B------:R-:W-:-:S07]  /*10e40*/  IMAD.MOV.U32 R58, RZ, RZ, -0x1 ;  /* 0xffffffffff3a7424 */ /* 0x000fce00078e00ff */
[----:B01234-:R-:W-:Y:S05]  /*10e50*/  WARPSYNC.COLLECTIVE R58, `(.L_x_1958) ;  /* 0x000000003a087348 */ /* 0x01ffea0003c00000 */
[----:B0-----:R0:W0:Y:S02]  /*10e60*/  SHFL.DOWN P3, R64, R59, R63, R61 ;  /* 0x0800003f3b407389 */ /* 0x001024000006003d */
[----:B01234-:R-:W-:Y:S05]  /*10e70*/  ENDCOLLECTIVE ;  /* 0x000000000000791b */ /* 0x01ffea0003800000 */
.L_x_1958:
[----:B------:R-:W-:Y:S05]  /*10e80*/  BSYNC B0 ;  /* 0x0000000000007941 */ /* 0x000fea0003800000 */
.L_x_1957:
[----:B------:R-:W-:Y:S05]  /*10e90*/  BRA `(.L_x_1959) ;  /* 0xffffffa000a07947 */ /* 0x000fea000383ffff */
.L_x_1640:
[----:B------:R-:W-:Y:S01]  /*10ea0*/  BSSY B0, `(.L_x_1960) ;  /* 0x0000007000007945 */ /* 0x000fe20003800000 */
[----:B------:R-:W-:Y:S02]  /*10eb0*/  IMAD.MOV.U32 R59, RZ, RZ, R39 ;  /* 0x000000ffff3b7224 */ /* 0x000fe400078e0027 */
[----:B------:R-:W-:Y:S02]  /*10ec0*/  IMAD.MOV.U32 R63, RZ, RZ, 0x4 ;  /* 0x00000004ff3f7424 */ /* 0x000fe400078e00ff */
[----:B------:R-:W-:-:S07]  /*10ed0*/  IMAD.MOV.U32 R58, RZ, RZ, -0x1 ;  /* 0xffffffffff3a7424 */ /* 0x000fce00078e00ff */
[----:B01234-:R-:W-:Y:S05]  /*10ee0*/  WARPSYNC.COLLECTIVE R58, `(.L_x_1961) ;  /* 0x000000003a087348 */ /* 0x01ffea0003c00000 */
[----:B0-----:R0:W0:Y:S02]  /*10ef0*/  SHFL.DOWN P3, R64, R59, R63, R61 ;  /* 0x0800003f3b407389 */ /* 0x001024000006003d */
[----:B01234-:R-:W-:Y:S05]  /*10f00*/  ENDCOLLECTIVE ;  /* 0x000000000000791b */ /* 0x01ffea0003800000 */
.L_x_1961:
[----:B------:R-:W-:Y:S05]  /*10f10*/  BSYNC B0 ;  /* 0x0000000000007941 */ /* 0x000fea0003800000 */
.L_x_1960:
[----:B------:R-:W-:Y:S05]  /*10f20*/  BRA `(.L_x_1962) ;  /* 0xffffffa000847947 */ /* 0x000fea000383ffff */
.L_x_1641:
[----:B------:R-:W-:Y:S01]  /*10f30*/  BSSY B0, `(.L_x_1963) ;  /* 0x0000007000007945 */ /* 0x000fe20003800000 */
[----:B------:R-:W-:Y:S02]  /*10f40*/  IMAD.MOV.U32 R59, RZ, RZ, R32 ;  /* 0x000000ffff3b7224 */ /* 0x000fe400078e0020 */
[----:B------:R-:W-:Y:S02]  /*10f50*/  IMAD.MOV.U32 R63, RZ, RZ, 0x4 ;  /* 0x00000004ff3f7424 */ /* 0x000fe400078e00ff */
[----:B------:R-:W-:-:S07]  /*10f60*/  IMAD.MOV.U32 R58, RZ, RZ, -0x1 ;  /* 0xffffffffff3a7424 */ /* 0x000fce00078e00ff */
[----:B01234-:R-:W-:Y:S05]  /*10f70*/  WARPSYNC.COLLECTIVE R58, `(.L_x_1964) ;  /* 0x000000003a087348 */ /* 0x01ffea0003c00000 */
[----:B0-----:R0:W0:Y:S02]  /*10f80*/  SHFL.DOWN P3, R64, R59, R63, R61 ;  /* 0x0800003f3b407389 */ /* 0x001024000006003d */
[----:B01234-:R-:W-:Y:S05]  /*10f90*/  ENDCOLLECTIVE ;  /* 0x000000000000791b */ /* 0x01ffea0003800000 */
.L_x_1964:
[----:B------:R-:W-:Y:S05]  /*10fa0*/  BSYNC B0 ;  /* 0x0000000000007941 */ /* 0x000fea0003800000 */
.L_x_1963:
[----:B------:R-:W-:Y:S02]  /*10fb0*/  HFMA2 R63, -RZ, RZ, 0, 2.384185791015625e-07 ;  /* 0x00000004ff3f7431 */ /* 0x000fe400000001ff */
[----:B------:R-:W-:Y:S02]  /*10fc0*/  IMAD.MOV.U32 R59, RZ, RZ, R33 ;  /* 0x000000ffff3b7224 */ /* 0x000fe400078e0021 */
[----:B------:R-:W-:Y:S02]  /*10fd0*/  IMAD.MOV.U32 R58, RZ, RZ, -0x1 ;  /* 0xffffffffff3a7424 */ /* 0x000fe400078e00ff */
[----:B------:R-:W-:-:S07]  /*10fe0*/  IMAD.MOV.U32 R12, RZ, RZ, R64 ;  /* 0x000000ffff0c7224 */ /* 0x000fce00078e0040 */
[----:B------:R-:W-:Y:S05]  /*10ff0*/  WARPSYNC.COLLECTIVE R58, `(.L_x_1965) ;  /* 0x000000003a087348 */ /* 0x000fea0003c00000 */
[----:B------:R0:W1:Y:S02]  /*11000*/  SHFL.DOWN P3, R64, R59, R63, R61 ;  /* 0x0800003f3b407389 */ /* 0x000064000006003d */
[----:B01----:R-:W-:Y:S05]  /*11010*/  ENDCOLLECTIVE ;  /* 0x000000000000791b */ /* 0x003fea0003800000 */
.L_x_1965:
[----:B------:R-:W-:Y:S02]  /*11020*/  IMAD.MOV.U32 R59, RZ, RZ, R34 ;  /* 0x000000ffff3b7224 */ /* 0x000fe400078e0022 */
[----:B------:R-:W-:-:S07]  /*11030*/  IMAD.MOV.U32 R13, RZ, RZ, R64 ;  /* 0x000000ffff0d7224 */ /* 0x000fce00078e0040 */
[----:B------:R-:W-:Y:S05]  /*11040*/  WARPSYNC.COLLECTIVE R58, `(.L_x_1966) ;  /* 0x000000003a087348 */ /* 0x000fea0003c00000 */
[----:B------:R0:W1:Y:S02]  /*11050*/  SHFL.DOWN P3, R64, R59, R63, R61 ;  /* 0x0800003f3b407389 */ /* 0x000064000006003d */
[----:B01----:R-:W-:Y:S05]  /*11060*/  ENDCOLLECTIVE ;  /* 0x000000000000791b */ /* 0x003fea0003800000 */
.L_x_1966:
[----:B------:R-:W-:Y:S02]  /*11070*/  IMAD.MOV.U32 R59, RZ, RZ, R35 ;  /* 0x000000ffff3b7224 */ /* 0x000fe400078e0023 */
[----:B------:R-:W-:-:S07]  /*11080*/  IMAD.MOV.U32 R15, RZ, RZ, R64 ;  /* 0x000000ffff0f7224 */ /* 0x000fce00078e0040 */
[----:B------:R-:W-:Y:S05]  /*11090*/  WARPSYNC.COLLECTIVE R58, `(.L_x_1967) ;  /* 0x000000003a087348 */ /* 0x000fea0003c00000 */
[----:B------:R0:W1:Y:S02]  /*110a0*/  SHFL.DOWN P3, R64, R59, R63, R61 ;  /* 0x0800003f3b407389 */ /* 0x000064000006003d */
[----:B01----:R-:W-:Y:S05]  /*110b0*/  ENDCOLLECTIVE ;  /* 0x000000000000791b */ /* 0x003fea0003800000 */
.L_x_1967:
[----:B------:R-:W-:Y:S05]  /*110c0*/  BRA `(.L_x_1968) ;  /* 0xffffffa000347947 */ /* 0x000fea000383ffff */
.L_x_1644:
[----:B------:R-:W-:Y:S01]  /*110d0*/  BSSY B0, `(.L_x_1969) ;  /* 0x0000007000007945 */ /* 0x000fe20003800000 */
[----:B------:R-:W-:Y:S02]  /*110e0*/  IMAD.MOV.U32 R59, RZ, RZ, R36 ;  /* 0x000000ffff3b7224 */ /* 0x000fe400078e0024 */
[----:B------:R-:W-:Y:S02]  /*110f0*/  IMAD.MOV.U32 R63, RZ, RZ, 0x8 ;  /* 0x00000008ff3f7424 */ /* 0x000fe400078e00ff */
[----:B------:R-:W-:-:S07]  /*11100*/  IMAD.MOV.U32 R58, RZ, RZ, -0x1 ;  /* 0xffffffffff3a7424 */ /* 0x000fce00078e00ff */
[----:B01234-:R-:W-:Y:S05]  /*11110*/  WARPSYNC.COLLECTIVE R58, `(.L_x_1970) ;  /* 0x000000003a087348 */ /* 0x01ffea0003c00000 */
[----:B0-----:R0:W0:Y:S02]  /*11120*/  SHFL.DOWN P3, R64, R59, R63, R61 ;  /* 0x0800003f3b407389 */ /* 0x001024000006003d */
[----:B01234-:R-:W-:Y:S05]  /*11130*/  ENDCOLLECTIVE ;  /* 0x000000000000791b */ /* 0x01ffea0003800000 */
.L_x_1970:
[----:B------:R-:W-:Y:S05]  /*11140*/  BSYNC B0 ;  /* 0x0000000000007941 */ /* 0x000fea0003800000 */
.L_x_1969:
[----:B------:R-:W-:Y:S01]  /*11150*/  IMAD.MOV.U32 R13, RZ, RZ, R64 ;  /* 0x000000ffff0d7224 */ /* 0x000fe200078e0040 */
[----:B------:R-:W-:Y:S06]  /*11160*/  BRA `(.L_x_1971) ;  /* 0xffffffa000447947 */ /* 0x000fec000383ffff */
.L_x_1645:
[----:B------:R-:W-:Y:S01]  /*11170*/  BSSY B0, `(.L_x_1972) ;  /* 0x0000007000007945 */ /* 0x000fe20003800000 */
[----:B------:R-:W-:Y:S02]  /*11180*/  IMAD.MOV.U32 R59, RZ, RZ, R37 ;  /* 0x000000ffff3b7224 */ /* 0x000fe400078e0025 */
[----:B------:R-:W-:Y:S02]  /*11190*/  IMAD.MOV.U32 R63, RZ, RZ, 0x8 ;  /* 0x00000008ff3f7424 */ /* 0x000fe400078e00ff */
[----:B------:R-:W-:-:S07]  /*111a0*/  IMAD.MOV.U32 R58, RZ, RZ, -0x1 ;  /* 0xffffffffff3a7424 */ /* 0x000fce00078e00ff */
[----:B01234-:R-:W-:Y:S05]  /*111b0*/  WARPSYNC.COLLECTIVE R58, `(.L_x_1973) ;  /* 0x000000003a087348 */ /* 0x01ffea0003c00000 */
[----:B------:R0:W0:Y:S02]  /*111c0*/  SHFL.DOWN P3, R64, R59, R63, R61 ;  /* 0x0800003f3b407389 */ /* 0x000024000006003d */
[----:B01234-:R-:W-:Y:S05]  /*111d0*/  ENDCOLLECTIVE ;  /* 0x000000000000791b */ /* 0x01ffea0003800000 */
.L_x_1973:
[----:B------:R-:W-:Y:S05]  /*111e0*/  BSYNC B0 ;  /* 0x0000000000007941 */ /* 0x000fea0003800000 */
.L_x_1972:
[----:B------:R-:W-:Y:S05]  /*111f0*/  BRA `(.L_x_1974) ;  /* 0xffffffa000287947 */ /* 0x000fea000383ffff */
.L_x_1646:
[----:B------:R-:W-:Y:S01]  /*11200*/  BSSY B0, `(.L_x_1975) ;  /* 0x0000007000007945 */ /* 0x000fe20003800000 */
[----:B------:R-:W-:Y:S02]  /*11210*/  IMAD.MOV.U32 R59, RZ, RZ, R38 ;  /* 0x000000ffff3b7224 */ /* 0x000fe400078e0026 */
[----:B------:R-:W-:Y:S02]  /*11220*/  IMAD.MOV.U32 R63, RZ, RZ, 0x8 ;  /* 0x00000008ff3f7424 */ /* 0x000fe400078e00ff */
[----:B------:R-:W-:-:S07]  /*11230*/  IMAD.MOV.U32 R58, RZ, RZ, -0x1 ;  /* 0xffffffffff3a7424 */ /* 0x000fce00078e00ff */
[----:B01234-:R-:W-:Y:S05]  /*11240*/  WARPSYNC.COLLECTIVE R58, `(.L_x_1976) ;  /* 0x000000003a087348 */ /* 0x01ffea0003c00000 */
[----:B------:R0:W0:Y:S02]  /*11250*/  SHFL.DOWN P3, R64, R59, R63, R61 ;  /* 0x0800003f3b407389 */ /* 0x000024000006003d */
[----:B01234-:R-:W-:Y:S05]  /*11260*/  ENDCOLLECTIVE ;  /* 0x000000000000791b */ /* 0x01ffea0003800000 */
.L_x_1976:
[----:B------:R-:W-:Y:S05]  /*11270*/  BSYNC B0 ;  /* 0x0000000000007941 */ /* 0x000fea0003800000 */
.L_x_1975:
[----:B------:R-:W-:Y:S05]  /*11280*/  BRA `(.L_x_1977) ;  /* 0xffffffa0000c7947 */ /* 0x000fea000383ffff */
.L_x_1647:
[----:B------:R-:W-:Y:S01]  /*11290*/  BSSY B0, `(.L_x_1978) ;  /* 0x0000007000007945 */ /* 0x000fe20003800000 */
[----:B------:R-:W-:Y:S02]  /*112a0*/  IMAD.MOV.U32 R59, RZ, RZ, R39 ;  /* 0x000000ffff3b7224 */ /* 0x000fe400078e0027 */
[----:B------:R-:W-:Y:S02]  /*112b0*/  IMAD.MOV.U32 R63, RZ, RZ, 0x8 ;  /* 0x00000008ff3f7424 */ /* 0x000fe400078e00ff */
[----:B------:R-:W-:-:S07]  /*112c0*/  IMAD.MOV.U32 R58, RZ, RZ, -0x1 ;  /* 0xffffffffff3a7424 */ /* 0x000fce00078e00ff */
[----:B01234-:R-:W-:Y:S05]  /*112d0*/  WARPSYNC.COLLECTIVE R58, `(.L_x_1979) ;  /* 0x000000003a087348 */ /* 0x01ffea0003c00000 */
[----:B------:R0:W0:Y:S02]  /*112e0*/  SHFL.DOWN P3, R64, R59, R63, R61 ;  /* 0x0800003f3b407389 */ /* 0x000024000006003d */
[----:B01234-:R-:W-:Y:S05]  /*112f0*/  ENDCOLLECTIVE ;  /* 0x000000000000791b */ /* 0x01ffea0003800000 */
.L_x_1979:
[----:B------:R-:W-:Y:S05]  /*11300*/  BSYNC B0 ;  /* 0x0000000000007941 */ /* 0x000fea0003800000 */
.L_x_1978:
[----:B------:R-:W-:Y:S05]  /*11310*/  BRA `(.L_x_1980) ;  /* 0xffffff9c00f07947 */ /* 0x000fea000383ffff */
.L_x_1648:
[----:B------:R-:W-:Y:S01]  /*11320*/  BSSY B0, `(.L_x_1981) ;  /* 0x0000007000007945 */ /* 0x000fe20003800000 */
[----:B------:R-:W-:Y:S01]  /*11330*/  IMAD.MOV.U32 R59, RZ, RZ, R32 ;  /* 0x000000ffff3b7224 */ /* 0x000fe200078e0020 */
[----:B------:R-:W-:Y:S01]  /*11340*/  MOV R63, 0x8 ;  /* 0x00000008003f7802 */ /* 0x000fe20000000f00 */
[----:B------:R-:W-:-:S07]  /*11350*/  IMAD.MOV.U32 R58, RZ, RZ, -0x1 ;  /* 0xffffffffff3a7424 */ /* 0x000fce00078e00ff */
[----:B01234-:R-:W-:Y:S05]  /*11360*/  WARPSYNC.COLLECTIVE R58, `(.L_x_1982) ;  /* 0x000000003a087348 */ /* 0x01ffea0003c00000 */
[----:B------:R0:W0:Y:S02]  /*11370*/  SHFL.DOWN P3, R64, R59, R63, R61 ;  /* 0x0800003f3b407389 */ /* 0x000024000006003d */
[----:B01234-:R-:W-:Y:S05]  /*11380*/  ENDCOLLECTIVE ;  /* 0x000000000000791b */ /* 0x01ffea0003800000 */
.L_x_1982:
[----:B------:R-:W-:Y:S05]  /*11390*/  BSYNC B0 ;  /* 0x0000000000007941 */ /* 0x000fea0003800000 */
.L_x_1981:
[----:B------:R-:W-:Y:S02]  /*113a0*/  IMAD.MOV.U32 R59, RZ, RZ, R33 ;  /* 0x000000ffff3b7224 */ /* 0x000fe400078e0021 */
[----:B------:R-:W-:Y:S02]  /*113b0*/  IMAD.MOV.U32 R63, RZ, RZ, 0x8 ;  /* 0x00000008ff3f7424 */ /* 0x000fe400078e00ff */
[----:B------:R-:W-:Y:S02]  /*113c0*/  IMAD.MOV.U32 R58, RZ, RZ, -0x1 ;  /* 0xffffffffff3a7424 */ /* 0x000fe400078e00ff */
[----:B------:R-:W-:-:S07]  /*113d0*/  IMAD.MOV.U32 R12, RZ, RZ, R64 ;  /* 0x000000ffff0c7224 */ /* 0x000fce00078e0040 */
[----:B------:R-:W-:Y:S05]  /*113e0*/  WARPSYNC.COLLECTIVE R58, `(.L_x_1983) ;  /* 0x000000003a087348 */ /* 0x000fea0003c00000 */
[----:B------:R0:W1:Y:S02]  /*113f0*/  SHFL.DOWN P3, R64, R59, R63, R61 ;  /* 0x0800003f3b407389 */ /* 0x000064000006003d */
[----:B01----:R-:W-:Y:S05]  /*11400*/  ENDCOLLECTIVE ;  /* 0x000000000000791b */ /* 0x003fea0003800000 */
.L_x_1983:
[----:B------:R-:W-:Y:S02]  /*11410*/  IMAD.MOV.U32 R59, RZ, RZ, R34 ;  /* 0x000000ffff3b7224 */ /* 0x000fe400078e0022 */
[----:B------:R-:W-:-:S07]  /*11420*/  IMAD.MOV.U32 R15, RZ, RZ, R64 ;  /* 0x000000ffff0f7224 */ /* 0x000fce00078e0040 */
[----:B------:R-:W-:Y:S05]  /*11430*/  WARPSYNC.COLLECTIVE R58, `(.L_x_1984) ;  /* 0x000000003a087348 */ /* 0x000fea0003c00000 */
[----:B------:R0:W1:Y:S02]  /*11440*/  SHFL.DOWN P3, R64, R59, R63, R61 ;  /* 0x0800003f3b407389 */ /* 0x000064000006003d */
[----:B01----:R-:W-:Y:S05]  /*11450*/  ENDCOLLECTIVE ;  /* 0x000000000000791b */ /* 0x003fea0003800000 */
.L_x_1984:
[----:B------:R-:W-:Y:S02]  /*11460*/  IMAD.MOV.U32 R59, RZ, RZ, R35 ;  /* 0x000000ffff3b7224 */ /* 0x000fe400078e0023 */
[----:B------:R-:W-:-:S07]  /*11470*/  IMAD.MOV.U32 R25, RZ, RZ, R64 ;  /* 0x000000ffff197224 */ /* 0x000fce00078e0040 */
[----:B------:R-:W-:Y:S05]  /*11480*/  WARPSYNC.COLLECTIVE R58, `(.L_x_1985) ;  /* 0x000000003a087348 */ /* 0x000fea0003c00000 */
[----:B------:R0:W1:Y:S02]  /*11490*/  SHFL.DOWN P3, R64, R59, R63, R61 ;  /* 0x0800003f3b407389 */ /* 0x000064000006003d */
[----:B01----:R-:W-:Y:S05]  /*114a0*/  ENDCOLLECTIVE ;  /* 0x000000000000791b */ /* 0x003fea0003800000 */
.L_x_1985:
[----:B------:R-:W-:Y:S05]  /*114b0*/  BRA `(.L_x_1986) ;  /* 0xffffff9c00a07947 */ /* 0x000fea000383ffff */
.L_x_1651:
[----:B------:R-:W-:Y:S01]  /*114c0*/  BSSY B0, `(.L_x_1987) ;  /* 0x0000007000007945 */ /* 0x000fe20003800000 */
[----:B------:R-:W-:Y:S02]  /*114d0*/  IMAD.MOV.U32 R59, RZ, RZ, R36 ;  /* 0x000000ffff3b7224 */ /* 0x000fe400078e0024 */
[----:B------:R-:W-:Y:S02]  /*114e0*/  IMAD.MOV.U32 R63, RZ, RZ, 0x10 ;  /* 0x00000010ff3f7424 */ /* 0x000fe400078e00ff */
[----:B------:R-:W-:-:S07]  /*114f0*/  IMAD.MOV.U32 R58, RZ, RZ, -0x1 ;  /* 0xffffffffff3a7424 */ /* 0x000fce00078e00ff */
[----:B01234-:R-:W-:Y:S05]  /*11500*/  WARPSYNC.COLLECTIVE R58, `(.L_x_1988) ;  /* 0x000000003a087348 */ /* 0x01ffea0003c00000 */
[----:B0-----:R0:W0:Y:S02]  /*11510*/  SHFL.DOWN P3, R64, R59, R63, R61 ;  /* 0x0800003f3b407389 */ /* 0x001024000006003d */
[----:B01234-:R-:W-:Y:S05]  /*11520*/  ENDCOLLECTIVE ;  /* 0x000000000000791b */ /* 0x01ffea0003800000 */
.L_x_1988:
[----:B------:R-:W-:Y:S05]  /*11530*/  BSYNC B0 ;  /* 0x0000000000007941 */ /* 0x000fea0003800000 */
.L_x_1987:
[----:B------:R-:W-:Y:S01]  /*11540*/  IMAD.MOV.U32 R13, RZ, RZ, R64 ;  /* 0x000000ffff0d7224 */ /* 0x000fe200078e0040 */
[----:B------:R-:W-:Y:S06]  /*11550*/  BRA `(.L_x_1989) ;  /* 0xffffff9c00b47947 */ /* 0x000fec000383ffff */
.L_x_1652:
[----:B------:R-:W-:Y:S01]  /*11560*/  BSSY B0, `(.L_x_1990) ;  /* 0x0000007000007945 */ /* 0x000fe20003800000 */
[----:B------:R-:W-:Y:S02]  /*11570*/  IMAD.MOV.U32 R59, RZ, RZ, R37 ;  /* 0x000000ffff3b7224 */ /* 0x000fe400078e0025 */
[----:B------:R-:W-:Y:S02]  /*11580*/  IMAD.MOV.U32 R63, RZ, RZ, 0x10 ;  /* 0x00000010ff3f7424 */ /* 0x000fe400078e00ff */
[----:B------:R-:W-:-:S07]  /*11590*/  IMAD.MOV.U32 R58, RZ, RZ, -0x1 ;  /* 0xffffffffff3a7424 */ /* 0x000fce00078e00ff */
[----:B01234-:R-:W-:Y:S05]  /*115a0*/  WARPSYNC.COLLECTIVE R58, `(.L_x_1991) ;  /* 0x000000003a087348 */ /* 0x01ffea0003c00000 */
[----:B------:R0:W0:Y:S02]  /*115b0*/  SHFL.DOWN P3, R64, R59, R63, R61 ;  /* 0x0800003f3b407389 */ /* 0x000024000006003d */
[----:B01234-:R-:W-:Y:S05]  /*115c0*/  ENDCOLLECTIVE ;  /* 0x000000000000791b */ /* 0x01ffea0003800000 */
.L_x_1991:
[----:B------:R-:W-:Y:S05]  /*115d0*/  BSYNC B0 ;  /* 0x0000000000007941 */ /* 0x000fea0003800000 */
.L_x_1990:
[----:B------:R-:W-:Y:S05]  /*115e0*/  BRA `(.L_x_1992) ;  /* 0xffffff9c00987947 */ /* 0x000fea000383ffff */
.L_x_1653:
[----:B------:R-:W-:Y:S01]  /*115f0*/  BSSY B0, `(.L_x_1993) ;  /* 0x0000007000007945 */ /* 0x000fe20003800000 */
[----:B------:R-:W-:Y:S02]  /*11600*/  IMAD.MOV.U32 R59, RZ, RZ, R38 ;  /* 0x000000ffff3b7224 */ /* 0x000fe400078e0026 */
[----:B------:R-:W-:Y:S02]  /*11610*/  IMAD.MOV.U32 R63, RZ, RZ, 0x10 ;  /* 0x00000010ff3f7424 */ /* 0x000fe400078e00ff */
[----:B------:R-:W-:-:S07]  /*11620*/  IMAD.MOV.U32 R58, RZ, RZ, -0x1 ;  /* 0xffffffffff3a7424 */ /* 0x000fce00078e00ff */
[----:B01234-:R-:W-:Y:S05]  /*11630*/  WARPSYNC.COLLECTIVE R58, `(.L_x_1994) ;  /* 0x000000003a087348 */ /* 0x01ffea0003c00000 */
[----:B------:R0:W0:Y:S02]  /*11640*/  SHFL.DOWN P3, R64, R59, R63, R61 ;  /* 0x0800003f3b407389 */ /* 0x000024000006003d */
[----:B01234-:R-:W-:Y:S05]  /*11650*/  ENDCOLLECTIVE ;  /* 0x000000000000791b */ /* 0x01ffea0003800000 */
.L_x_1994:
[----:B------:R-:W-:Y:S05]  /*11660*/  BSYNC B0 ;  /* 0x0000000000007941 */ /* 0x000fea0003800000 */
.L_x_1993:
[----:B------:R-:W-:Y:S05]  /*11670*/  BRA `(.L_x_1995) ;  /* 0xffffff9c007c7947 */ /* 0x000fea000383ffff */
.L_x_1654:
[----:B------:R-:W-:Y:S01]  /*11680*/  BSSY B0, `(.L_x_1996) ;  /* 0x0000007000007945 */ /* 0x000fe20003800000 */
[----:B------:R-:W-:Y:S01]  /*11690*/  MOV R59, R39 ;  /* 0x00000027003b7202 */ /* 0x000fe20000000f00 */
[----:B------:R-:W-:Y:S02]  /*116a0*/  IMAD.MOV.U32 R63, RZ, RZ, 0x10 ;  /* 0x00000010ff3f7424 */ /* 0x000fe400078e00ff */
[----:B------:R-:W-:-:S07]  /*116b0*/  IMAD.MOV.U32 R58, RZ, RZ, -0x1 ;  /* 0xffffffffff3a7424 */ /* 0x000fce00078e00ff */
[----:B01234-:R-:W-:Y:S05]  /*116c0*/  WARPSYNC.COLLECTIVE R58, `(.L_x_1997) ;  /* 0x000000003a087348 */ /* 0x01ffea0003c00000 */
[----:B------:R0:W0:Y:S02]  /*116d0*/  SHFL.DOWN P3, R64, R59, R63, R61 ;  /* 0x0800003f3b407389 */ /* 0x000024000006003d */
[----:B01234-:R-:W-:Y:S05]  /*116e0*/  ENDCOLLECTIVE ;  /* 0x000000000000791b */ /* 0x01ffea0003800000 */
.L_x_1997:
[----:B------:R-:W-:Y:S05]  /*116f0*/  BSYNC B0 ;  /* 0x0000000000007941 */ /* 0x000fea0003800000 */
.L_x_1996:
[----:B------:R-:W-:Y:S05]  /*11700*/  BRA `(.L_x_1998) ;  /* 0xffffff9c00607947 */ /* 0x000fea000383ffff */
.L_x_1655:
[----:B------:R-:W-:Y:S01]  /*11710*/  BSSY B0, `(.L_x_1999) ;  /* 0x0000007000007945 */ /* 0x000fe20003800000 */
[----:B------:R-:W-:Y:S02]  /*11720*/  IMAD.MOV.U32 R59, RZ, RZ, R32 ;  /* 0x000000ffff3b7224 */ /* 0x000fe400078e0020 */
[----:B------:R-:W-:Y:S02]  /*11730*/  IMAD.MOV.U32 R63, RZ, RZ, 0x10 ;  /* 0x00000010ff3f7424 */ /* 0x000fe400078e00ff */
[----:B------:R-:W-:-:S07]  /*11740*/  IMAD.MOV.U32 R58, RZ, RZ, -0x1 ;  /* 0xffffffffff3a7424 */ /* 0x000fce00078e00ff */
[----:B01234-:R-:W-:Y:S05]  /*11750*/  WARPSYNC.COLLECTIVE R58, `(.L_x_2000) ;  /* 0x000000003a087348 */ /* 0x01ffea0003c00000 */
[----:B------:R0:W0:Y:S02]  /*11760*/  SHFL.DOWN P3, R64, R59, R63, R61 ;  /* 0x0800003f3b407389 */ /* 0x000024000006003d */
[----:B01234-:R-:W-:Y:S05]  /*11770*/  ENDCOLLECTIVE ;  /* 0x000000000000791b */ /* 0x01ffea0003800000 */
.L_x_2000:
[----:B------:R-:W-:Y:S05]  /*11780*/  BSYNC B0 ;  /* 0x0000000000007941 */ /* 0x000fea0003800000 */
.L_x_1999:
[----:B------:R-:W-:Y:S02]  /*11790*/  IMAD.MOV.U32 R59, RZ, RZ, R33 ;  /* 0x000000ffff3b7224 */ /* 0x000fe400078e0021 */
[----:B------:R-:W-:Y:S02]  /*117a0*/  IMAD.MOV.U32 R63, RZ, RZ, 0x10 ;  /* 0x00000010ff3f7424 */ /* 0x000fe400078e00ff */
[----:B------:R-:W-:Y:S02]  /*117b0*/  IMAD.MOV.U32 R58, RZ, RZ, -0x1 ;  /* 0xffffffffff3a7424 */ /* 0x000fe400078e00ff */
[----:B------:R-:W-:-:S07]  /*117c0*/  IMAD.MOV.U32 R12, RZ, RZ, R64 ;  /* 0x000000ffff0c7224 */ /* 0x000fce00078e0040 */
[----:B------:R-:W-:Y:S05]  /*117d0*/  WARPSYNC.COLLECTIVE R58, `(.L_x_2001) ;  /* 0x000000003a087348 */ /* 0x000fea0003c00000 */
[----:B------:R0:W1:Y:S02]  /*117e0*/  SHFL.DOWN P3, R64, R59, R63, R61 ;  /* 0x0800003f3b407389 */ /* 0x000064000006003d */
[----:B01----:R-:W-:Y:S05]  /*117f0*/  ENDCOLLECTIVE ;  /* 0x000000000000791b */ /* 0x003fea0003800000 */
.L_x_2001:
[----:B------:R-:W-:Y:S02]  /*11800*/  IMAD.MOV.U32 R59, RZ, RZ, R34 ;  /* 0x000000ffff3b7224 */ /* 0x000fe400078e0022 */
[----:B------:R-:W-:-:S07]  /*11810*/  IMAD.MOV.U32 R15, RZ, RZ, R64 ;  /* 0x000000ffff0f7224 */ /* 0x000fce00078e0040 */
[----:B------:R-:W-:Y:S05]  /*11820*/  WARPSYNC.COLLECTIVE R58, `(.L_x_2002) ;  /* 0x000000003a087348 */ /* 0x000fea0003c00000 */
[----:B------:R0:W1:Y:S02]  /*11830*/  SHFL.DOWN P3, R64, R59, R63, R61 ;  /* 0x0800003f3b407389 */ /* 0x000064000006003d */
[----:B01----:R-:W-:Y:S05]  /*11840*/  ENDCOLLECTIVE ;  /* 0x000000000000791b */ /* 0x003fea0003800000 */
.L_x_2002:
[----:B------:R-:W-:Y:S02]  /*11850*/  IMAD.MOV.U32 R59, RZ, RZ, R35 ;  /* 0x000000ffff3b7224 */ /* 0x000fe400078e0023 */
[----:B------:R-:W-:-:S07]  /*11860*/  IMAD.MOV.U32 R26, RZ, RZ, R64 ;  /* 0x000000ffff1a7224 */ /* 0x000fce00078e0040 */
[----:B------:R-:W-:Y:S05]  /*11870*/  WARPSYNC.COLLECTIVE R58, `(.L_x_2003) ;  /* 0x000000003a087348 */ /* 0x000fea0003c00000 */
[----:B------:R0:W1:Y:S02]  /*11880*/  SHFL.DOWN P3, R64, R59, R63, R61 ;  /* 0x0800003f3b407389 */ /* 0x000064000006003d */
[----:B01----:R-:W-:Y:S05]  /*11890*/  ENDCOLLECTIVE ;  /* 0x000000000000791b */ /* 0x003fea0003800000 */
.L_x_2003:
[----:B------:R-:W-:Y:S05]  /*118a0*/  BRA `(.L_x_2004) ;  /* 0xffffff9c00107947 */ /* 0x000fea000383ffff */
.L_x_1658:
[----:B------:R-:W-:Y:S01]  /*118b0*/  BSSY B0, `(.L_x_2005) ;  /* 0x0000005000007945 */ /* 0x000fe20003800000 */
[----:B------:R-:W-:-:S07]  /*118c0*/  IMAD.MOV.U32 R58, RZ, RZ, -0x1 ;  /* 0xffffffffff3a7424 */ /* 0x000fce00078e00ff */
[----:B01234-:R-:W-:Y:S05]  /*118d0*/  WARPSYNC.COLLECTIVE R58, `(.L_x_2006) ;  /* 0x000000003a087348 */ /* 0x01ffea0003c00000 */
[----:B------:R-:W-:Y:S01]  /*118e0*/  VOTE.ALL P3, P3 ;  /* 0x0000000000ff7806 */ /* 0x000fe20001860000 */
[----:B01234-:R-:W-:-:S12]  /*118f0*/  ENDCOLLECTIVE ;  /* 0x000000000000791b */ /* 0x01ffd80003800000 */
.L_x_2006:
[----:B------:R-:W-:Y:S05]  /*11900*/  BSYNC B0 ;  /* 0x0000000000007941 */ /* 0x000fea0003800000 */
.L_x_2005:
[----:B------:R-:W-:Y:S05]  /*11910*/  BRA `(.L_x_2007) ;  /* 0xffffff9c00347947 */ /* 0x000fea000383ffff */
.L_x_1660:
[----:B------:R-:W-:Y:S01]  /*11920*/  BSSY B0, `(.L_x_2008) ;  /* 0x0000006000007945 */ /* 0x000fe20003800000 */
[----:B------:R-:W-:Y:S01]  /*11930*/  PLOP3.LUT P3, PT, P3, PT, PT, 0x8, 0x80 ;  /* 0x000000000080781c */ /* 0x000fe20001f6e170 */
[----:B------:R-:W-:-:S12]  /*11940*/  IMAD.MOV.U32 R58, RZ, RZ, -0x1 ;  /* 0xffffffffff3a7424 */ /* 0x000fd800078e00ff */
[----:B-1234-:R-:W-:Y:S05]  /*11950*/  WARPSYNC.COLLECTIVE R58, `(.L_x_2009) ;  /* 0x000000003a087348 */ /* 0x01efea0003c00000 */
[----:B------:R-:W-:Y:S01]  /*11960*/  VOTE.ANY P3, P3 ;  /* 0x0000000000ff7806 */ /* 0x000fe20001860100 */
[----:B-1234-:R-:W-:-:S12]  /*11970*/  ENDCOLLECTIVE ;  /* 0x000000000000791b */ /* 0x01efd80003800000 */
.L_x_2009:
[----:B------:R-:W-:Y:S05]  /*11980*/  BSYNC B0 ;  /* 0x0000000000007941 */ /* 0x000fea0003800000 */
.L_x_2008:
[----:B------:R-:W-:Y:S05]  /*11990*/  BRA `(.L_x_2010) ;  /* 0xffffff9c004c7947 */ /* 0x000fea000383ffff */
.L_x_1665:
[----:B------:R-:W-:Y:S01]  /*119a0*/  BSSY B0, `(.L_x_2011) ;  /* 0x0000006000007945 */ /* 0x000fe20003800000 */
[----:B------:R-:W-:Y:S01]  /*119b0*/  PLOP3.LUT P3, PT, P3, PT, PT, 0x8, 0x80 ;  /* 0x000000000080781c */ /* 0x000fe20001f6e170 */
[----:B------:R-:W-:-:S12]  /*119c0*/  IMAD.MOV.U32 R58, RZ, RZ, -0x1 ;  /* 0xffffffffff3a7424 */ /* 0x000fd800078e00ff */
[----:B-12345:R-:W-:Y:S05]  /*119d0*/  WARPSYNC.COLLECTIVE R58, `(.L_x_2012) ;  /* 0x000000003a087348 */ /* 0x03efea0003c00000 */
[----:B------:R-:W-:Y:S01]  /*119e0*/  VOTE.ANY R58, PT, P3 ;  /* 0x00000000003a7806 */ /* 0x000fe200018e0100 */
[----:B-12345:R-:W-:Y:S06]  /*119f0*/  ENDCOLLECTIVE ;  /* 0x000000000000791b */ /* 0x03efec0003800000 */
.L_x_2012:
[----:B------:R-:W-:Y:S05]  /*11a00*/  BSYNC B0 ;  /* 0x0000000000007941 */ /* 0x000fea0003800000 */
.L_x_2011:
[----:B------:R-:W-:Y:S01]  /*11a10*/  LOP3.LUT R58, R58, 0x80000000, R8, 0xec, !PT ;  /* 0x800000003a3a7812 */ /* 0x000fe200078eec08 */
[----:B------:R-:W-:Y:S02]  /*11a20*/  IMAD.MOV.U32 R59, RZ, RZ, R40 ;  /* 0x000000ffff3b7224 */ /* 0x000fe400078e0028 */
[----:B------:R-:W-:Y:S02]  /*11a30*/  IMAD.MOV.U32 R63, RZ, RZ, 0x1 ;  /* 0x00000001ff3f7424 */ /* 0x000fe400078e00ff */
[----:B------:R-:W-:-:S05]  /*11a40*/  VIADD R43, R58, 0xffffffff ;  /* 0xffffffff3a2b7836 */ /* 0x000fca0000000000 */
[----:B------:R-:W-:Y:S02]  /*11a50*/  LOP3.LUT R43, R58, R43, RZ, 0xc, !PT ;  /* 0x0000002b3a2b7212 */ /* 0x000fe400078e0cff */
[----:B------:R-:W-:Y:S02]  /*11a60*/  MOV R58, 0xffffffff ;  /* 0xffffffff003a7802 */ /* 0x000fe40000000f00 */
[----:B------:R0:W1:Y:S05]  /*11a70*/  POPC R61, R43 ;  /* 0x0000002b003d7309 */ /* 0x00006a0000000000 */
[----:B01----:R-:W-:Y:S05]  /*11a80*/  WARPSYNC.COLLECTIVE R58, `(.L_x_2013) ;  /* 0x000000003a087348 */ /* 0x003fea0003c00000 */
[----:B-1----:R1:W2:Y:S02]  /*11a90*/  SHFL.DOWN P3, R64, R59, R63, R61 ;  /* 0x0800003f3b407389 */ /* 0x0022a4000006003d */
[----:B012---:R-:W-:Y:S05]  /*11aa0*/  ENDCOLLECTIVE ;  /* 0x000000000000791b */ /* 0x007fea0003800000 */
.L_x_2013:
[----:B------:R-:W-:Y:S01]  /*11ab0*/  IMAD.MOV.U32 R65, RZ, RZ, R64 ;  /* 0x000000ffff417224 */ /* 0x000fe200078e0040 */
[----:B------:R-:W-:Y:S06]  /*11ac0*/  BRA `(.L_x_2014) ;  /* 0xffffff9c00f07947 */ /* 0x000fec000383ffff */
.L_x_1666:
[----:B------:R-:W-:Y:S01]  /*11ad0*/  BSSY B0, `(.L_x_2015) ;  /* 0x0000007000007945 */ /* 0x000fe20003800000 */
[----:B------:R-:W-:Y:S02]  /*11ae0*/  IMAD.MOV.U32 R59, RZ, RZ, R60 ;  /* 0x000000ffff3b7224 */ /* 0x000fe400078e003c */
[----:B------:R-:W-:Y:S02]  /*11af0*/  IMAD.MOV.U32 R63, RZ, RZ, 0x1 ;  /* 0x00000001ff3f7424 */ /* 0x000fe400078e00ff */
[----:B------:R-:W-:-:S07]  /*11b00*/  IMAD.MOV.U32 R58, RZ, RZ, -0x1 ;  /* 0xffffffffff3a7424 */ /* 0x000fce00078e00ff */
[----:B01---5:R-:W-:Y:S05]  /*11b10*/  WARPSYNC.COLLECTIVE R58, `(.L_x_2016) ;  /* 0x000000003a087348 */ /* 0x023fea0003c00000 */
[----:B------:R2:W3:Y:S02]  /*11b20*/  SHFL.DOWN P3, R64, R59, R63, R61 ;  /* 0x0800003f3b407389 */ /* 0x0004e4000006003d */
[----:B0123-5:R-:W-:Y:S05]  /*11b30*/  ENDCOLLECTIVE ;  /* 0x000000000000791b */ /* 0x02ffea0003800000 */
.L_x_2016:
[----:B------:R-:W-:Y:S05]  /*11b40*/  BSYNC B0 ;  /* 0x0000000000007941 */ /* 0x000fea0003800000 */
.L_x_2015:
[----:B------:R-:W-:Y:S05]  /*11b50*/  BRA `(.L_x_2017) ;  /* 0xffffff9c00d47947 */ /* 0x000fea000383ffff */
.L_x_1667:
[----:B------:R-:W-:Y:S01]  /*11b60*/  BSSY B0, `(.L_x_2018) ;  /* 0x0000007000007945 */ /* 0x000fe20003800000 */
[----:B------:R-:W-:Y:S02]  /*11b70*/  IMAD.MOV.U32 R59, RZ, RZ, R27 ;  /* 0x000000ffff3b7224 */ /* 0x000fe400078e001b */
[----:B------:R-:W-:Y:S02]  /*11b80*/  IMAD.MOV.U32 R63, RZ, RZ, 0x1 ;  /* 0x00000001ff3f7424 */ /* 0x000fe400078e00ff */
[----:B------:R-:W-:-:S07]  /*11b90*/  IMAD.MOV.U32 R58, RZ, RZ, -0x1 ;  /* 0xffffffffff3a7424 */ /* 0x000fce00078e00ff */
[----:B01---5:R-:W-:Y:S05]  /*11ba0*/  WARPSYNC.COLLECTIVE R58, `(.L_x_2019) ;  /* 0x000000003a087348 */ /* 0x023fea0003c00000 */
[----:B------:R2:W3:Y:S02]  /*11bb0*/  SHFL.DOWN P3, R64, R59, R63, R61 ;  /* 0x0800003f3b407389 */ /* 0x0004e4000006003d */
[----:B0123-5:R-:W-:Y:S05]  /*11bc0*/  ENDCOLLECTIVE ;  /* 0x000000000000791b */ /* 0x02ffea0003800000 */
.L_x_2019:
[----:B------:R-:W-:Y:S05]  /*11bd0*/  BSYNC B0 ;  /* 0x0000000000007941 */ /* 0x000fea0003800000 */
.L_x_2018:
[----:B------:R-:W-:Y:S05]  /*11be0*/  BRA `(.L_x_2020) ;  /* 0xffffff9c00b87947 */ /* 0x000fea000383ffff */
.L_x_1668:
[----:B------:R-:W-:Y:S01]  /*11bf0*/  BSSY B0, `(.L_x_2021) ;  /* 0x0000007000007945 */ /* 0x000fe20003800000 */
[----:B------:R-:W-:Y:S02]  /*11c00*/  IMAD.MOV.U32 R59, RZ, RZ, R41 ;  /* 0x000000ffff3b7224 */ /* 0x000fe400078e0029 */
[----:B------:R-:W-:Y:S02]  /*11c10*/  IMAD.MOV.U32 R63, RZ, RZ, 0x1 ;  /* 0x00000001ff3f7424 */ /* 0x000fe400078e00ff */
[----:B------:R-:W-:-:S07]  /*11c20*/  IMAD.MOV.U32 R58, RZ, RZ, -0x1 ;  /* 0xffffffffff3a7424 */ /* 0x000fce00078e00ff */
[----:B01---5:R-:W-:Y:S05]  /*11c30*/  WARPSYNC.COLLECTIVE R58, `(.L_x_2022) ;  /* 0x000000003a087348 */ /* 0x023fea0003c00000 */
[----:B------:R2:W3:Y:S02]  /*11c40*/  SHFL.DOWN P3, R64, R59, R63, R61 ;  /* 0x0800003f3b407389 */ /* 0x0004e4000006003d */
[----:B0123-5:R-:W-:Y:S05]  /*11c50*/  ENDCOLLECTIVE ;  /* 0x000000000000791b */ /* 0x02ffea0003800000 */
.L_x_2022:
[----:B------:R-:W-:Y:S05]  /*11c60*/  BSYNC B0 ;  /* 0x0000000000007941 */ /* 0x000fea0003800000 */
.L_x_2021:
[----:B------:R-:W-:Y:S05]  /*11c70*/  BRA `(.L_x_2023) ;  /* 0xffffff9c009c7947 */ /* 0x000fea000383ffff */
.L_x_1669:
[----:B------:R-:W-:Y:S01]  /*11c80*/  BSSY B0, `(.L_x_2024) ;  /* 0x0000007000007945 */ /* 0x000fe20003800000 */
[----:B-----5:R-:W-:Y:S02]  /*11c90*/  IMAD.MOV.U32 R59, RZ, RZ, R12 ;  /* 0x000000ffff3b7224 */ /* 0x020fe400078e000c */
[----:B------:R-:W-:Y:S02]  /*11ca0*/  IMAD.MOV.U32 R63, RZ, RZ, 0x1 ;  /* 0x00000001ff3f7424 */ /* 0x000fe400078e00ff */
[----:B------:R-:W-:-:S07]  /*11cb0*/  IMAD.MOV.U32 R58, RZ, RZ, -0x1 ;  /* 0xffffffffff3a7424 */ /* 0x000fce00078e00ff */
[----:B01----:R-:W-:Y:S05]  /*11cc0*/  WARPSYNC.COLLECTIVE R58, `(.L_x_2025) ;  /* 0x000000003a087348 */ /* 0x003fea0003c00000 */
[----:B------:R2:W3:Y:S02]  /*11cd0*/  SHFL.DOWN P3, R64, R59, R63, R61 ;  /* 0x0800003f3b407389 */ /* 0x0004e4000006003d */
[----:B0123--:R-:W-:Y:S05]  /*11ce0*/  ENDCOLLECTIVE ;  /* 0x000000000000791b */ /* 0x00ffea0003800000 */
.L_x_2025:
[----:B------:R-:W-:Y:S05]  /*11cf0*/  BSYNC B0 ;  /* 0x0000000000007941 */ /* 0x000fea0003800000 */
.L_x_2024:
[----:B------:R-:W-:Y:S02]  /*11d00*/  IMAD.MOV.U32 R59, RZ, RZ, R13 ;  /* 0x000000ffff3b7224 */ /* 0x000fe400078e000d */
[----:B------:R-:W-:Y:S02]  /*11d10*/  IMAD.MOV.U32 R63, RZ, RZ, 0x1 ;  /* 0x00000001ff3f7424 */ /* 0x000fe400078e00ff */
[----:B------:R-:W-:Y:S02]  /*11d20*/  IMAD.MOV.U32 R58, RZ, RZ, -0x1 ;  /* 0xffffffffff3a7424 */ /* 0x000fe400078e00ff */
[----:B------:R-:W-:-:S07]  /*11d30*/  IMAD.MOV.U32 R66, RZ, RZ, R64 ;  /* 0x000000ffff427224 */ /* 0x000fce00078e0040 */
[----:B------:R-:W-:Y:S05]  /*11d40*/  WARPSYNC.COLLECTIVE R58, `(.L_x_2026) ;  /* 0x000000003a087348 */ /* 0x000fea0003c00000 */
[----:B------:R0:W1:Y:S02]  /*11d50*/  SHFL.DOWN P3, R64, R59, R63, R61 ;  /* 0x0800003f3b407389 */ /* 0x000064000006003d */
[----:B01----:R-:W-:Y:S05]  /*11d60*/  ENDCOLLECTIVE ;  /* 0x000000000000791b */ /* 0x003fea0003800000 */
.L_x_2026:
[----:B------:R-:W-:Y:S02]  /*11d70*/  IMAD.MOV.U32 R59, RZ, RZ, R14 ;  /* 0x000000ffff3b7224 */ /* 0x000fe400078e000e */
[----:B------:R-:W-:-:S07]  /*11d80*/  IMAD.MOV.U32 R67, RZ, RZ, R64 ;  /* 0x000000ffff437224 */ /* 0x000fce00078e0040 */
[----:B------:R-:W-:Y:S05]  /*11d90*/  WARPSYNC.COLLECTIVE R58, `(.L_x_2027) ;  /* 0x000000003a087348 */ /* 0x000fea0003c00000 */
[----:B------:R0:W1:Y:S02]  /*11da0*/  SHFL.DOWN P3, R64, R59, R63, R61 ;  /* 0x0800003f3b407389 */ /* 0x000064000006003d */
[----:B01----:R-:W-:Y:S05]  /*11db0*/  ENDCOLLECTIVE ;  /* 0x000000000000791b */ /* 0x003fea0003800000 */
.L_x_2027:
[----:B------:R-:W-:Y:S01]  /*11dc0*/  IMAD.MOV.U32 R59, RZ, RZ, R15 ;  /* 0x000000ffff3b7224 */ /* 0x000fe200078e000f */
[----:B------:R-:W-:-:S07]  /*11dd0*/  MOV R68, R64 ;  /* 0x0000004000447202 */ /* 0x000fce0000000f00 */
[----:B------:R-:W-:Y:S05]  /*11de0*/  WARPSYNC.COLLECTIVE R58, `(.L_x_2028) ;  /* 0x000000003a087348 */ /* 0x000fea0003c00000 */
[----:B------:R0:W1:Y:S02]  /*11df0*/  SHFL.DOWN P3, R64, R59, R63, R61 ;  /* 0x0800003f3b407389 */ /* 0x000064000006003d */
[----:B01----:R-:W-:Y:S05]  /*11e00*/  ENDCOLLECTIVE ;  /* 0x000000000000791b */ /* 0x003fea0003800000 */
.L_x_2028:
[----:B------:R-:W-:Y:S05]  /*11e10*/  BRA `(.L_x_2029) ;  /* 0xffffff9c004c7947 */ /* 0x000fea000383ffff */
.L_x_1672:
[----:B------:R-:W-:Y:S01]  /*11e20*/  BSSY B0, `(.L_x_2030) ;  /* 0x0000007000007945 */ /* 0x000fe20003800000 */
[----:B------:R-:W-:Y:S02]  /*11e30*/  IMAD.MOV.U32 R59, RZ, RZ, R62 ;  /* 0x000000ffff3b7224 */ /* 0x000fe400078e003e */
[----:B------:R-:W-:Y:S02]  /*11e40*/  IMAD.MOV.U32 R63, RZ, RZ, 0x2 ;  /* 0x00000002ff3f7424 */ /* 0x000fe400078e00ff */
[----:B------:R-:W-:-:S07]  /*11e50*/  IMAD.MOV.U32 R58, RZ, RZ, -0x1 ;  /* 0xffffffffff3a7424 */ /* 0x000fce00078e00ff */
[----:B01234-:R-:W-:Y:S05]  /*11e60*/  WARPSYNC.COLLECTIVE R58, `(.L_x_2031) ;  /* 0x000000003a087348 */ /* 0x01ffea0003c00000 */
[----:B0-----:R0:W0:Y:S02]  /*11e70*/  SHFL.DOWN P3, R64, R59, R63, R61 ;  /* 0x0800003f3b407389 */ /* 0x001024000006003d */
[----:B01234-:R-:W-:Y:S05]  /*11e80*/  ENDCOLLECTIVE ;  /* 0x000000000000791b */ /* 0x01ffea0003800000 */
.L_x_2031:
[----:B------:R-:W-:Y:S05]  /*11e90*/  BSYNC B0 ;  /* 0x0000000000007941 */ /* 0x000fea0003800000 */
.L_x_2030:
[----:B------:R-:W-:Y:S01]  /*11ea0*/  IMAD.MOV.U32 R65, RZ, RZ, R64 ;  /* 0x000000ffff417224 */ /* 0x000fe200078e0040 */
[----:B------:R-:W-:Y:S06]  /*11eb0*/  BRA `(.L_x_2032) ;  /* 0xffffff9c00747947 */ /* 0x000fec000383ffff */
.L_x_1673:
[----:B------:R-:W-:Y:S01]  /*11ec0*/  BSSY B0, `(.L_x_2033) ;  /* 0x0000007000007945 */ /* 0x000fe20003800000 */
[----:B------:R-:W-:Y:S02]  /*11ed0*/  IMAD.MOV.U32 R59, RZ, RZ, R60 ;  /* 0x000000ffff3b7224 */ /* 0x000fe400078e003c */
[----:B------:R-:W-:Y:S02]  /*11ee0*/  IMAD.MOV.U32 R63, RZ, RZ, 0x2 ;  /* 0x00000002ff3f7424 */ /* 0x000fe400078e00ff */
[----:B------:R-:W-:-:S07]  /*11ef0*/  IMAD.MOV.U32 R58, RZ, RZ, -0x1 ;  /* 0xffffffffff3a7424 */ /* 0x000fce00078e00ff */
[----:B01234-:R-:W-:Y:S05]  /*11f00*/  WARPSYNC.COLLECTIVE R58, `(.L_x_2034) ;  /* 0x000000003a087348 */ /* 0x01ffea0003c00000 */
[----:B0-----:R0:W0:Y:S02]  /*11f10*/  SHFL.DOWN P3, R64, R59, R63, R61 ;  /* 0x0800003f3b407389 */ /* 0x001024000006003d */
[----:B01234-:R-:W-:Y:S05]  /*11f20*/  ENDCOLLECTIVE ;  /* 0x000000000000791b */ /* 0x01ffea0003800000 */
.L_x_2034:
[----:B------:R-:W-:Y:S05]  /*11f30*/  BSYNC B0 ;  /* 0x0000000000007941 */ /* 0x000fea0003800000 */
.L_x_2033:
[----:B------:R-:W-:Y:S05]  /*11f40*/  BRA `(.L_x_2035) ;  /* 0xffffff9c00587947 */ /* 0x000fea000383ffff */
.L_x_1674:
[----:B------:R-:W-:Y:S01]  /*11f50*/  BSSY B0, `(.L_x_2036) ;  /* 0x0000007000007945 */ /* 0x000fe20003800000 */
[----:B------:R-:W-:Y:S02]  /*11f60*/  IMAD.MOV.U32 R59, RZ, RZ, R27 ;  /* 0x000000ffff3b7224 */ /* 0x000fe400078e001b */
[----:B------:R-:W-:Y:S02]  /*11f70*/  IMAD.MOV.U32 R63, RZ, RZ, 0x2 ;  /* 0x00000002ff3f7424 */ /* 0x000fe400078e00ff */
[----:B------:R-:W-:-:S07]  /*11f80*/  IMAD.MOV.U32 R58, RZ, RZ, -0x1 ;  /* 0xffffffffff3a7424 */ /* 0x000fce00078e00ff */
[----:B01234-:R-:W-:Y:S05]  /*11f90*/  WARPSYNC.COLLECTIVE R58, `(.L_x_2037) ;  /* 0x000000003a087348 */ /* 0x01ffea0003c00000 */
[----:B0-----:R0:W0:Y:S02]  /*11fa0*/  SHFL.DOWN P3, R64, R59, R63, R61 ;  /* 0x0800003f3b407389 */ /* 0x001024000006003d */
[----:B01234-:R-:W-:Y:S05]  /*11fb0*/  ENDCOLLECTIVE ;  /* 0x000000000000791b */ /* 0x01ffea0003800000 */
.L_x_2037:
[----:B------:R-:W-:Y:S05]  /*11fc0*/  BSYNC B0 ;  /* 0x0000000000007941 */ /* 0x000fea0003800000 */
.L_x_2036:
[----:B------:R-:W-:Y:S05]  /*11fd0*/  BRA `(.L_x_2038) ;  /* 0xffffff9c003c7947 */ /* 0x000fea000383ffff */
.L_x_1675:
[----:B------:R-:W-:Y:S01]  /*11fe0*/  BSSY B0, `(.L_x_2039) ;  /* 0x0000007000007945 */ /* 0x000fe20003800000 */
[----:B------:R-:W-:Y:S02]  /*11ff0*/  IMAD.MOV.U32 R59, RZ, RZ, R41 ;  /* 0x000000ffff3b7224 */ /* 0x000fe400078e0029 */
[----:B------:R-:W-:Y:S02]  /*12000*/  IMAD.MOV.U32 R63, RZ, RZ, 0x2 ;  /* 0x00000002ff3f7424 */ /* 0x000fe400078e00ff */
[----:B------:R-:W-:-:S07]  /*12010*/  IMAD.MOV.U32 R58, RZ, RZ, -0x1 ;  /* 0xffffffffff3a7424 */ /* 0x000fce00078e00ff */
[----:B01234-:R-:W-:Y:S05]  /*12020*/  WARPSYNC.COLLECTIVE R58, `(.L_x_2040) ;  /* 0x000000003a087348 */ /* 0x01ffea0003c00000 */
[----:B0-----:R0:W0:Y:S02]  /*12030*/  SHFL.DOWN P3, R64, R59, R63, R61 ;  /* 0x0800003f3b407389 */ /* 0x001024000006003d */
[----:B01234-:R-:W-:Y:S05]  /*12040*/  ENDCOLLECTIVE ;  /* 0x000000000000791b */ /* 0x01ffea0003800000 */
.L_x_2040:
[----:B------:R-:W-:Y:S05]  /*12050*/  BSYNC B0 ;  /* 0x0000000000007941 */ /* 0x000fea0003800000 */
.L_x_2039:
[----:B------:R-:W-:Y:S05]  /*12060*/  BRA `(.L_x_2041) ;  /* 0xffffff9c00207947 */ /* 0x000fea000383ffff */
.L_x_1676:
[----:B------:R-:W-:Y:S01]  /*12070*/  BSSY B0, `(.L_x_2042) ;  /* 0x0000007000007945 */ /* 0x000fe20003800000 */
[----:B------:R-:W-:Y:S02]  /*12080*/  IMAD.MOV.U32 R59, RZ, RZ, R56 ;  /* 0x000000ffff3b7224 */ /* 0x000fe400078e0038 */
[----:B------:R-:W-:Y:S02]  /*12090*/  IMAD.MOV.U32 R63, RZ, RZ, 0x2 ;  /* 0x00000002ff3f7424 */ /* 0x000fe400078e00ff */
[----:B------:R-:W-:-:S07]  /*120a0*/  IMAD.MOV.U32 R58, RZ, RZ, -0x1 ;  /* 0xffffffffff3a7424 */ /* 0x000fce00078e00ff */
[----:B01234-:R-:W-:Y:S05]  /*120b0*/  WARPSYNC.COLLECTIVE R58, `(.L_x_2043) ;  /* 0x000000003a087348 */ /* 0x01ffea0003c00000 */
[----:B0-----:R0:W0:Y:S02]  /*120c0*/  SHFL.DOWN P3, R64, R59, R63, R61 ;  /* 0x0800003f3b407389 */ /* 0x001024000006003d */
[----:B01234-:R-:W-:Y:S05]  /*120d0*/  ENDCOLLECTIVE ;  /* 0x000000000000791b */ /* 0x01ffea0003800000 */
.L_x_2043:
[----:B------:R-:W-:Y:S05]  /*120e0*/  BSYNC B0 ;  /* 0x0000000000007941 */ /* 0x000fea0003800000 */
.L_x_2042:
[----:B------:R-:W-:Y:S02]  /*120f0*/  HFMA2 R63, -RZ, RZ, 0, 1.1920928955078125e-07 ;  /* 0x00000002ff3f7431 */ /* 0x000fe400000001ff */
[----:B------:R-:W-:Y:S02]  /*12100*/  IMAD.MOV.U32 R59, RZ, RZ, R57 ;  /* 0x000000ffff3b7224 */ /* 0x000fe400078e0039 */
[----:B------:R-:W-:Y:S02]  /*12110*/  IMAD.MOV.U32 R58, RZ, RZ, -0x1 ;  /* 0xffffffffff3a7424 */ /* 0x000fe400078e00ff */
[----:B------:R-:W-:-:S07]  /*12120*/  IMAD.MOV.U32 R66, RZ, RZ, R64 ;  /* 0x000000ffff427224 */ /* 0x000fce00078e0040 */
[----:B------:R-:W-:Y:S05]  /*12130*/  WARPSYNC.COLLECTIVE R58, `(.L_x_2044) ;  /* 0x000000003a087348 */ /* 0x000fea0003c00000 */
[----:B------:R0:W1:Y:S02]  /*12140*/  SHFL.DOWN P3, R64, R59, R63, R61 ;  /* 0x0800003f3b407389 */ /* 0x000064000006003d */
[----:B01----:R-:W-:Y:S05]  /*12150*/  ENDCOLLECTIVE ;  /* 0x000000000000791b */ /* 0x003fea0003800000 */
.L_x_2044:
[----:B------:R-:W-:Y:S02]  /*12160*/  IMAD.MOV.U32 R59, RZ, RZ, R42 ;  /* 0x000000ffff3b7224 */ /* 0x000fe400078e002a */
[----:B------:R-:W-:-:S07]  /*12170*/  IMAD.MOV.U32 R67, RZ, RZ, R64 ;  /* 0x000000ffff437224 */ /* 0x000fce00078e0040 */
[----:B------:R-:W-:Y:S05]  /*12180*/  WARPSYNC.COLLECTIVE R58, `(.L_x_2045) ;  /* 0x000000003a087348 */ /* 0x000fea0003c00000 */
[----:B------:R0:W1:Y:S02]  /*12190*/  SHFL.DOWN P3, R64, R59, R63, R61 ;  /* 0x0800003f3b407389 */ /* 0x000064000006003d */
[----:B01----:R-:W-:Y:S05]  /*121a0*/  ENDCOLLECTIVE ;  /* 0x000000000000791b */ /* 0x003fea0003800000 */
.L_x_2045:
[----:B------:R-:W-:Y:S02]  /*121b0*/  IMAD.MOV.U32 R59, RZ, RZ, R43 ;  /* 0x000000ffff3b7224 */ /* 0x000fe400078e002b */
[----:B------:R-:W-:-:S07]  /*121c0*/  IMAD.MOV.U32 R68, RZ, RZ, R64 ;  /* 0x000000ffff447224 */ /* 0x000fce00078e0040 */
[----:B------:R-:W-:Y:S05]  /*121d0*/  WARPSYNC.COLLECTIVE R58, `(.L_x_2046) ;  /* 0x000000003a087348 */ /* 0x000fea0003c00000 */
[----:B------:R0:W1:Y:S02]  /*121e0*/  SHFL.DOWN P3, R64, R59, R63, R61 ;  /* 0x0800003f3b407389 */ /* 0x000064000006003d */
[----:B01----:R-:W-:Y:S05]  /*121f0*/  ENDCOLLECTIVE ;  /* 0x000000000000791b */ /* 0x003fea0003800000 */
.L_x_2046:
[----:B------:R-:W-:Y:S05]  /*12200*/  BRA `(.L_x_2047) ;  /* 0xffffff9800d07947 */ /* 0x000fea000383ffff */
.L_x_1679:
[----:B------:R-:W-:Y:S01]  /*12210*/  BSSY B0, `(.L_x_2048) ;  /* 0x0000007000007945 */ /* 0x000fe20003800000 */
[----:B------:R-:W-:Y:S02]  /*12220*/  IMAD.MOV.U32 R59, RZ, RZ, R62 ;  /* 0x000000ffff3b7224 */ /* 0x000fe400078e003e */
[----:B------:R-:W-:Y:S02]  /*12230*/  IMAD.MOV.U32 R63, RZ, RZ, 0x4 ;  /* 0x00000004ff3f7424 */ /* 0x000fe400078e00ff */
[----:B------:R-:W-:-:S07]  /*12240*/  IMAD.MOV.U32 R58, RZ, RZ, -0x1 ;  /* 0xffffffffff3a7424 */ /* 0x000fce00078e00ff */
[----:B01234-:R-:W-:Y:S05]  /*12250*/  WARPSYNC.COLLECTIVE R58, `(.L_x_2049) ;  /* 0x000000003a087348 */ /* 0x01ffea0003c00000 */
[----:B0-----:R0:W0:Y:S02]  /*12260*/  SHFL.DOWN P3, R64, R59, R63, R61 ;  /* 0x0800003f3b407389 */ /* 0x001024000006003d */
[----:B01234-:R-:W-:Y:S05]  /*12270*/  ENDCOLLECTIVE ;  /* 0x000000000000791b */ /* 0x01ffea0003800000 */
.L_x_2049:
[----:B------:R-:W-:Y:S05]  /*12280*/  BSYNC B0 ;  /* 0x0000000000007941 */ /* 0x000fea0003800000 */
.L_x_2048:
[----:B------:R-:W-:Y:S01]  /*12290*/  IMAD.MOV.U32 R65, RZ, RZ, R64 ;  /* 0x000000ffff417224 */ /* 0x000fe200078e0040 */
[----:B------:R-:W-:Y:S06]  /*122a0*/  BRA `(.L_x_2050) ;  /* 0xffffff9800e47947 */ /* 0x000fec000383ffff */
.L_x_1680:
[----:B------:R-:W-:Y:S01]  /*122b0*/  BSSY B0, `(.L_x_2051) ;  /* 0x0000007000007945 */ /* 0x000fe20003800000 */
[----:B------:R-:W-:Y:S02]  /*122c0*/  IMAD.MOV.U32 R59, RZ, RZ, R60 ;  /* 0x000000ffff3b7224 */ /* 0x000fe400078e003c */
[----:B------:R-:W-:Y:S02]  /*122d0*/  IMAD.MOV.U32 R63, RZ, RZ, 0x4 ;  /* 0x00000004ff3f7424 */ /* 0x000fe400078e00ff */
[----:B------:R-:W-:-:S07]  /*122e0*/  IMAD.MOV.U32 R58, RZ, RZ, -0x1 ;  /* 0xffffffffff3a7424 */ /* 0x000fce00078e00ff */
[----:B01234-:R-:W-:Y:S05]  /*122f0*/  WARPSYNC.COLLECTIVE R58, `(.L_x_2052) ;  /* 0x000000003a087348 */ /* 0x01ffea0003c00000 */
[----:B0-----:R0:W0:Y:S02]  /*12300*/  SHFL.DOWN P3, R64, R59, R63, R61 ;  /* 0x0800003f3b407389 */ /* 0x001024000006003d */
[----:B01234-:R-:W-:Y:S05]  /*12310*/  ENDCOLLECTIVE ;  /* 0x000000000000791b */ /* 0x01ffea0003800000 */
.L_x_2052:
[----:B------:R-:W-:Y:S05]  /*12320*/  BSYNC B0 ;  /* 0x0000000000007941 */ /* 0x000fea0003800000 */
.L_x_2051:
[----:B------:R-:W-:Y:S05]  /*12330*/  BRA `(.L_x_2053) ;  /* 0xffffff9800c87947 */ /* 0x000fea000383ffff */
.L_x_1681:
[----:B------:R-:W-:Y:S01]  /*12340*/  BSSY B0, `(.L_x_2054) ;  /* 0x0000007000007945 */ /* 0x000fe20003800000 */
[----:B------:R-:W-:Y:S02]  /*12350*/  IMAD.MOV.U32 R59, RZ, RZ, R27 ;  /* 0x000000ffff3b7224 */ /* 0x000fe400078e001b */
[----:B------:R-:W-:Y:S02]  /*12360*/  IMAD.MOV.U32 R63, RZ, RZ, 0x4 ;  /* 0x00000004ff3f7424 */ /* 0x000fe400078e00ff */
[----:B------:R-:W-:-:S07]  /*12370*/  IMAD.MOV.U32 R58, RZ, RZ, -0x1 ;  /* 0xffffffffff3a7424 */ /* 0x000fce00078e00ff */
[----:B01234-:R-:W-:Y:S05]  /*12380*/  WARPSYNC.COLLECTIVE R58, `(.L_x_2055) ;  /* 0x000000003a087348 */ /* 0x01ffea0003c00000 */
[----:B0-----:R0:W0:Y:S02]  /*12390*/  SHFL.DOWN P3, R64, R59, R63, R61 ;  /* 0x0800003f3b407389 */ /* 0x001024000006003d */
[----:B01234-:R-:W-:Y:S05]  /*123a0*/  ENDCOLLECTIVE ;  /* 0x000000000000791b */ /* 0x01ffea0003800000 */
.L_x_2055:
[----:B------:R-:W-:Y:S05]  /*123b0*/  BSYNC B0 ;  /* 0x0000000000007941 */ /* 0x000fea0003800000 */
.L_x_2054:
[----:B------:R-:W-:Y:S05]  /*123c0*/  BRA `(.L_x_2056) ;  /* 0xffffff9800ac7947 */ /* 0x000fea000383ffff */
.L_x_1682:
[----:B------:R-:W-:Y:S01]  /*123d0*/  BSSY B0, `(.L_x_2057) ;  /* 0x0000007000007945 */ /* 0x000fe20003800000 */
[----:B------:R-:W-:Y:S02]  /*123e0*/  IMAD.MOV.U32 R59, RZ, RZ, R41 ;  /* 0x000000ffff3b7224 */ /* 0x000fe400078e0029 */
[----:B------:R-:W-:Y:S02]  /*123f0*/  IMAD.MOV.U32 R63, RZ, RZ, 0x4 ;  /* 0x00000004ff3f7424 */ /* 0x000fe400078e00ff */
[----:B------:R-:W-:-:S07]  /*12400*/  IMAD.MOV.U32 R58, RZ, RZ, -0x1 ;  /* 0xffffffffff3a7424 */ /* 0x000fce00078e00ff */
[----:B01234-:R-:W-:Y:S05]  /*12410*/  WARPSYNC.COLLECTIVE R58, `(.L_x_2058) ;  /* 0x000000003a087348 */ /* 0x01ffea0003c00000 */
[----:B0-----:R0:W0:Y:S02]  /*12420*/  SHFL.DOWN P3, R64, R59, R63, R61 ;  /* 0x0800003f3b407389 */ /* 0x001024000006003d */
[----:B01234-:R-:W-:Y:S05]  /*12430*/  ENDCOLLECTIVE ;  /* 0x000000000000791b */ /* 0x01ffea0003800000 */
.L_x_2058:
[----:B------:R-:W-:Y:S05]  /*12440*/  BSYNC B0 ;  /* 0x0000000000007941 */ /* 0x000fea0003800000 */
.L_x_2057:
[----:B------:R-:W-:Y:S05]  /*12450*/  BRA `(.L_x_2059) ;  /* 0xffffff9800907947 */ /* 0x000fea000383ffff */
.L_x_1683:
[----:B------:R-:W-:Y:S01]  /*12460*/  BSSY B0, `(.L_x_2060) ;  /* 0x0000007000007945 */ /* 0x000fe20003800000 */
[----:B------:R-:W-:Y:S01]  /*12470*/  IMAD.MOV.U32 R59, RZ, RZ, R56 ;  /* 0x000000ffff3b7224 */ /* 0x000fe200078e0038 */
[----:B------:R-:W-:Y:S01]  /*12480*/  MOV R63, 0x4 ;  /* 0x00000004003f7802 */ /* 0x000fe20000000f00 */
[----:B------:R-:W-:-:S07]  /*12490*/  IMAD.MOV.U32 R58, RZ, RZ, -0x1 ;  /* 0xffffffffff3a7424 */ /* 0x000fce00078e00ff */
[----:B01234-:R-:W-:Y:S05]  /*124a0*/  WARPSYNC.COLLECTIVE R58, `(.L_x_2061) ;  /* 0x000000003a087348 */ /* 0x01ffea0003c00000 */
[----:B0-----:R0:W0:Y:S02]  /*124b0*/  SHFL.DOWN P3, R64, R59, R63, R61 ;  /* 0x0800003f3b407389 */ /* 0x001024000006003d */
[----:B01234-:R-:W-:Y:S05]  /*124c0*/  ENDCOLLECTIVE ;  /* 0x000000000000791b */ /* 0x01ffea0003800000 */
.L_x_2061:
[----:B------:R-:W-:Y:S05]  /*124d0*/  BSYNC B0 ;  /* 0x0000000000007941 */ /* 0x000fea0003800000 */
.L_x_2060:
[----:B------:R-:W-:Y:S02]  /*124e0*/  IMAD.MOV.U32 R59, RZ, RZ, R57 ;  /* 0x000000ffff3b7224 */ /* 0x000fe400078e0039 */
[----:B------:R-:W-:Y:S02]  /*124f0*/  IMAD.MOV.U32 R63, RZ, RZ, 0x4 ;  /* 0x00000004ff3f7424 */ /* 0x000fe400078e00ff */
[----:B------:R-:W-:Y:S02]  /*12500*/  IMAD.MOV.U32 R58, RZ, RZ, -0x1 ;  /* 0xffffffffff3a7424 */ /* 0x000fe400078e00ff */
[----:B------:R-:W-:-:S07]  /*12510*/  IMAD.MOV.U32 R66, RZ, RZ, R64 ;  /* 0x000000ffff427224 */ /* 0x000fce00078e0040 */
[----:B------:R-:W-:Y:S05]  /*12520*/  WARPSYNC.COLLECTIVE R58, `(.L_x_2062) ;  /* 0x000000003a087348 */ /* 0x000fea0003c00000 */
[----:B------:R0:W1:Y:S02]  /*12530*/  SHFL.DOWN P3, R64, R59, R63, R61 ;  /* 0x0800003f3b407389 */ /* 0x000064000006003d */
[----:B01----:R-:W-:Y:S05]  /*12540*/  ENDCOLLECTIVE ;  /* 0x000000000000791b */ /* 0x003fea0003800000 */
.L_x_2062:
[----:B------:R-:W-:Y:S02]  /*12550*/  IMAD.MOV.U32 R59, RZ, RZ, R42 ;  /* 0x000000ffff3b7224 */ /* 0x000fe400078e002a */
[----:B------:R-:W-:-:S07]  /*12560*/  IMAD.MOV.U32 R67, RZ, RZ, R64 ;  /* 0x000000ffff437224 */ /* 0x000fce00078e0040 */
[----:B------:R-:W-:Y:S05]  /*12570*/  WARPSYNC.COLLECTIVE R58, `(.L_x_2063) ;  /* 0x000000003a087348 */ /* 0x000fea0003c00000 */
[----:B------:R0:W1:Y:S02]  /*12580*/  SHFL.DOWN P3, R64, R59, R63, R61 ;  /* 0x0800003f3b407389 */ /* 0x000064000006003d */
[----:B01----:R-:W-:Y:S05]  /*12590*/  ENDCOLLECTIVE ;  /* 0x000000000000791b */ /* 0x003fea0003800000 */
.L_x_2063:
[----:B------:R-:W-:Y:S02]  /*125a0*/  IMAD.MOV.U32 R59, RZ, RZ, R43 ;  /* 0x000000ffff3b7224 */ /* 0x000fe400078e002b */
[----:B------:R-:W-:-:S07]  /*125b0*/  IMAD.MOV.U32 R68, RZ, RZ, R64 ;  /* 0x000000ffff447224 */ /* 0x000fce00078e0040 */
[----:B------:R-:W-:Y:S05]  /*125c0*/  WARPSYNC.COLLECTIVE R58, `(.L_x_2064) ;  /* 0x000000003a087348 */ /* 0x000fea0003c00000 */
[----:B------:R0:W1:Y:S02]  /*125d0*/  SHFL.DOWN P3, R64, R59, R63, R61 ;  /* 0x0800003f3b407389 */ /* 0x000064000006003d */
[----:B01----:R-:W-:Y:S05]  /*125e0*/  ENDCOLLECTIVE ;  /* 0x000000000000791b */ /* 0x003fea0003800000 */
.L_x_2064:
[----:B------:R-:W-:Y:S05]  /*125f0*/  BRA `(.L_x_2065) ;  /* 0xffffff9800407947 */ /* 0x000fea000383ffff */
.L_x_1686:
[----:B------:R-:W-:Y:S01]  /*12600*/  BSSY B0, `(.L_x_2066) ;  /* 0x0000007000007945 */ /* 0x000fe20003800000 */
[----:B------:R-:W-:Y:S02]  /*12610*/  IMAD.MOV.U32 R59, RZ, RZ, R62 ;  /* 0x000000ffff3b7224 */ /* 0x000fe400078e003e */
[----:B------:R-:W-:Y:S02]  /*12620*/  IMAD.MOV.U32 R63, RZ, RZ, 0x8 ;  /* 0x00000008ff3f7424 */ /* 0x000fe400078e00ff */
[----:B------:R-:W-:-:S07]  /*12630*/  IMAD.MOV.U32 R58, RZ, RZ, -0x1 ;  /* 0xffffffffff3a7424 */ /* 0x000fce00078e00ff */
[----:B01234-:R-:W-:Y:S05]  /*12640*/  WARPSYNC.COLLECTIVE R58, `(.L_x_2067) ;  /* 0x000000003a087348 */ /* 0x01ffea0003c00000 */
[----:B0-----:R0:W0:Y:S02]  /*12650*/  SHFL.DOWN P3, R64, R59, R63, R61 ;  /* 0x0800003f3b407389 */ /* 0x001024000006003d */
[----:B01234-:R-:W-:Y:S05]  /*12660*/  ENDCOLLECTIVE ;  /* 0x000000000000791b */ /* 0x01ffea0003800000 */
.L_x_2067:
[----:B------:R-:W-:Y:S05]  /*12670*/  BSYNC B0 ;  /* 0x0000000000007941 */ /* 0x000fea0003800000 */
.L_x_2066:
[----:B------:R-:W-:Y:S01]  /*12680*/  IMAD.MOV.U32 R65, RZ, RZ, R64 ;  /* 0x000000ffff417224 */ /* 0x000fe200078e0040 */
[----:B------:R-:W-:Y:S06]  /*12690*/  BRA `(.L_x_2068) ;  /* 0xffffff9800547947 */ /* 0x000fec000383ffff */
.L_x_1687:
[----:B------:R-:W-:Y:S01]  /*126a0*/  BSSY B0, `(.L_x_2069) ;  /* 0x0000007000007945 */ /* 0x000fe20003800000 */
[----:B------:R-:W-:Y:S02]  /*126b0*/  IMAD.MOV.U32 R59, RZ, RZ, R60 ;  /* 0x000000ffff3b7224 */ /* 0x000fe400078e003c */
[----:B------:R-:W-:Y:S02]  /*126c0*/  IMAD.MOV.U32 R63, RZ, RZ, 0x8 ;  /* 0x00000008ff3f7424 */ /* 0x000fe400078e00ff */
[----:B------:R-:W-:-:S07]  /*126d0*/  IMAD.MOV.U32 R58, RZ, RZ, -0x1 ;  /* 0xffffffffff3a7424 */ /* 0x000fce00078e00ff */
[----:B01234-:R-:W-:Y:S05]  /*126e0*/  WARPSYNC.COLLECTIVE R58, `(.L_x_2070) ;  /* 0x000000003a087348 */ /* 0x01ffea0003c00000 */
[----:B0-----:R0:W0:Y:S02]  /*126f0*/  SHFL.DOWN P3, R64, R59, R63, R61 ;  /* 0x0800003f3b407389 */ /* 0x001024000006003d */
[----:B01234-:R-:W-:Y:S05]  /*12700*/  ENDCOLLECTIVE ;  /* 0x000000000000791b */ /* 0x01ffea0003800000 */
.L_x_2070:
[----:B------:R-:W-:Y:S05]  /*12710*/  BSYNC B0 ;  /* 0x0000000000007941 */ /* 0x000fea0003800000 */
.L_x_2069:
[----:B------:R-:W-:Y:S05]  /*12720*/  BRA `(.L_x_2071) ;  /* 0xffffff9800387947 */ /* 0x000fea000383ffff */
.L_x_1688:
[----:B------:R-:W-:Y:S01]  /*12730*/  BSSY B0, `(.L_x_2072) ;  /* 0x0000007000007945 */ /* 0x000fe20003800000 */
[----:B------:R-:W-:Y:S02]  /*12740*/  IMAD.MOV.U32 R59, RZ, RZ, R27 ;  /* 0x000000ffff3b7224 */ /* 0x000fe400078e001b */
[----:B------:R-:W-:Y:S02]  /*12750*/  IMAD.MOV.U32 R63, RZ, RZ, 0x8 ;  /* 0x00000008ff3f7424 */ /* 0x000fe400078e00ff */
[----:B------:R-:W-:-:S07]  /*12760*/  IMAD.MOV.U32 R58, RZ, RZ, -0x1 ;  /* 0xffffffffff3a7424 */ /* 0x000fce00078e00ff */
[----:B01234-:R-:W-:Y:S05]  /*12770*/  WARPSYNC.COLLECTIVE R58, `(.L_x_2073) ;  /* 0x000000003a087348 */ /* 0x01ffea0003c00000 */
[----:B0-----:R0:W0:Y:S02]  /*12780*/  SHFL.DOWN P3, R64, R59, R63, R61 ;  /* 0x0800003f3b407389 */ /* 0x001024000006003d */
[----:B01234-:R-:W-:Y:S05]  /*12790*/  ENDCOLLECTIVE ;  /* 0x000000000000791b */ /* 0x01ffea0003800000 */
.L_x_2073:
[----:B------:R-:W-:Y:S05]  /*127a0*/  BSYNC B0 ;  /* 0x0000000000007941 */ /* 0x000fea0003800000 */
.L_x_2072:
[----:B------:R-:W-:Y:S05]  /*127b0*/  BRA `(.L_x_2074) ;  /* 0xffffff98001c7947 */ /* 0x000fea000383ffff */
.L_x_1689:
[----:B------:R-:W-:Y:S01]  /*127c0*/  BSSY B0, `(.L_x_2075) ;  /* 0x0000007000007945 */ /* 0x000fe20003800000 */
[----:B------:R-:W-:Y:S01]  /*127d0*/  MOV R59, R41 ;  /* 0x00000029003b7202 */ /* 0x000fe20000000f00 */
[----:B------:R-:W-:Y:S02]  /*127e0*/  IMAD.MOV.U32 R63, RZ, RZ, 0x8 ;  /* 0x00000008ff3f7424 */ /* 0x000fe400078e00ff */
[----:B------:R-:W-:-:S07]  /*127f0*/  IMAD.MOV.U32 R58, RZ, RZ, -0x1 ;  /* 0xffffffffff3a7424 */ /* 0x000fce00078e00ff */
[----:B01234-:R-:W-:Y:S05]  /*12800*/  WARPSYNC.COLLECTIVE R58, `(.L_x_2076) ;  /* 0x000000003a087348 */ /* 0x01ffea0003c00000 */
[----:B0-----:R0:W0:Y:S02]  /*12810*/  SHFL.DOWN P3, R64, R59, R63, R61 ;  /* 0x0800003f3b407389 */ /* 0x001024000006003d */
[----:B01234-:R-:W-:Y:S05]  /*12820*/  ENDCOLLECTIVE ;  /* 0x000000000000791b */ /* 0x01ffea0003800000 */
.L_x_2076:
[----:B------:R-:W-:Y:S05]  /*12830*/  BSYNC B0 ;  /* 0x0000000000007941 */ /* 0x000fea0003800000 */
.L_x_2075:
[----:B------:R-:W-:Y:S05]  /*12840*/  BRA `(.L_x_2077) ;  /* 0xffffff9800007947 */ /* 0x000fea000383ffff */
.L_x_1690:
[----:B------:R-:W-:Y:S01]  /*12850*/  BSSY B0, `(.L_x_2078) ;  /* 0x0000007000007945 */ /* 0x000fe20003800000 */
[----:B------:R-:W-:Y:S02]  /*12860*/  IMAD.MOV.U32 R59, RZ, RZ, R56 ;  /* 0x000000ffff3b7224 */ /* 0x000fe400078e0038 */
[----:B------:R-:W-:Y:S02]  /*12870*/  IMAD.MOV.U32 R63, RZ, RZ, 0x8 ;  /* 0x00000008ff3f7424 */ /* 0x000fe400078e00ff */
[----:B------:R-:W-:-:S07]  /*12880*/  IMAD.MOV.U32 R58, RZ, RZ, -0x1 ;  /* 0xffffffffff3a7424 */ /* 0x000fce00078e00ff */
[----:B01234-:R-:W-:Y:S05]  /*12890*/  WARPSYNC.COLLECTIVE R58, `(.L_x_2079) ;  /* 0x000000003a087348 */ /* 0x01ffea0003c00000 */
[----:B0-----:R0:W0:Y:S02]  /*128a0*/  SHFL.DOWN P3, R64, R59, R63, R61 ;  /* 0x0800003f3b407389 */ /* 0x001024000006003d */
[----:B01234-:R-:W-:Y:S05]  /*128b0*/  ENDCOLLECTIVE ;  /* 0x000000000000791b */ /* 0x01ffea0003800000 */
.L_x_2079:
[----:B------:R-:W-:Y:S05]  /*128c0*/  BSYNC B0 ;  /* 0x0000000000007941 */ /* 0x000fea0003800000 */
.L_x_2078:
[----:B------:R-:W-:Y:S02]  /*128d0*/  IMAD.MOV.U32 R59, RZ, RZ, R57 ;  /* 0x000000ffff3b7224 */ /* 0x000fe400078e0039 */
[----:B------:R-:W-:Y:S02]  /*128e0*/  IMAD.MOV.U32 R63, RZ, RZ, 0x8 ;  /* 0x00000008ff3f7424 */ /* 0x000fe400078e00ff */
[----:B------:R-:W-:Y:S02]  /*128f0*/  IMAD.MOV.U32 R58, RZ, RZ, -0x1 ;  /* 0xffffffffff3a7424 */ /* 0x000fe400078e00ff */
[----:B------:R-:W-:-:S07]  /*12900*/  IMAD.MOV.U32 R66, RZ, RZ, R64 ;  /* 0x000000ffff427224 */ /* 0x000fce00078e0040 */
[----:B------:R-:W-:Y:S05]  /*12910*/  WARPSYNC.COLLECTIVE R58, `(.L_x_2080) ;  /* 0x000000003a087348 */ /* 0x000fea0003c00000 */
[----:B------:R0:W1:Y:S02]  /*12920*/  SHFL.DOWN P3, R64, R59, R63, R61 ;  /* 0x0800003f3b407389 */ /* 0x000064000006003d */
[----:B01----:R-:W-:Y:S05]  /*12930*/  ENDCOLLECTIVE ;  /* 0x000000000000791b */ /* 0x003fea0003800000 */
.L_x_2080:
[----:B------:R-:W-:Y:S02]  /*12940*/  IMAD.MOV.U32 R59, RZ, RZ, R42 ;  /* 0x000000ffff3b7224 */ /* 0x000fe400078e002a */
[----:B------:R-:W-:-:S07]  /*12950*/  IMAD.MOV.U32 R67, RZ, RZ, R64 ;  /* 0x000000ffff437224 */ /* 0x000fce00078e0040 */
[----:B------:R-:W-:Y:S05]  /*12960*/  WARPSYNC.COLLECTIVE R58, `(.L_x_2081) ;  /* 0x000000003a087348 */ /* 0x000fea0003c00000 */
[----:B------:R0:W1:Y:S02]  /*12970*/  SHFL.DOWN P3, R64, R59, R63, R61 ;  /* 0x0800003f3b407389 */ /* 0x000064000006003d */
[----:B01----:R-:W-:Y:S05]  /*12980*/  ENDCOLLECTIVE ;  /* 0x000000000000791b */ /* 0x003fea0003800000 */
.L_x_2081:
[----:B------:R-:W-:Y:S02]  /*12990*/  IMAD.MOV.U32 R59, RZ, RZ, R43 ;  /* 0x000000ffff3b7224 */ /* 0x000fe400078e002b */
[----:B------:R-:W-:-:S07]  /*129a0*/  IMAD.MOV.U32 R68, RZ, RZ, R64 ;  /* 0x000000ffff447224 */ /* 0x000fce00078e0040 */
[----:B------:R-:W-:Y:S05]  /*129b0*/  WARPSYNC.COLLECTIVE R58, `(.L_x_2082) ;  /* 0x000000003a087348 */ /* 0x000fea0003c00000 */
[----:B------:R0:W1:Y:S02]  /*129c0*/  SHFL.DOWN P3, R64, R59, R63, R61 ;  /* 0x0800003f3b407389 */ /* 0x000064000006003d */
[----:B01----:R-:W-:Y:S05]  /*129d0*/  ENDCOLLECTIVE ;  /* 0x000000000000791b */ /* 0x003fea0003800000 */
.L_x_2082:
[----:B------:R-:W-:Y:S05]  /*129e0*/  BRA `(.L_x_2083) ;  /* 0xffffff9400b07947 */ /* 0x000fea000383ffff */
.L_x_1693:
[----:B------:R-:W-:Y:S01]  /*129f0*/  BSSY B0, `(.L_x_2084) ;  /* 0x0000007000007945 */ /* 0x000fe20003800000 */
[----:B------:R-:W-:Y:S02]  /*12a00*/  IMAD.MOV.U32 R59, RZ, RZ, R62 ;  /* 0x000000ffff3b7224 */ /* 0x000fe400078e003e */
[----:B------:R-:W-:Y:S02]  /*12a10*/  IMAD.MOV.U32 R63, RZ, RZ, 0x10 ;  /* 0x00000010ff3f7424 */ /* 0x000fe400078e00ff */
[----:B------:R-:W-:-:S07]  /*12a20*/  IMAD.MOV.U32 R58, RZ, RZ, -0x1 ;  /* 0xffffffffff3a7424 */ /* 0x000fce00078e00ff */
[----:B01234-:R-:W-:Y:S05]  /*12a30*/  WARPSYNC.COLLECTIVE R58, `(.L_x_2085) ;  /* 0x000000003a087348 */ /* 0x01ffea0003c00000 */
[----:B0-----:R0:W0:Y:S02]  /*12a40*/  SHFL.DOWN P3, R64, R59, R63, R61 ;  /* 0x0800003f3b407389 */ /* 0x001024000006003d */
[----:B01234-:R-:W-:Y:S05]  /*12a50*/  ENDCOLLECTIVE ;  /* 0x000000000000791b */ /* 0x01ffea0003800000 */
.L_x_2085:
[----:B------:R-:W-:Y:S05]  /*12a60*/  BSYNC B0 ;  /* 0x0000000000007941 */ /* 0x000fea0003800000 */
.L_x_2084:
[----:B------:R-:W-:Y:S01]  /*12a70*/  IMAD.MOV.U32 R65, RZ, RZ, R64 ;  /* 0x000000ffff417224 */ /* 0x000fe200078e0040 */
[----:B------:R-:W-:Y:S06]  /*12a80*/  BRA `(.L_x_2086) ;  /* 0xffffff9400c47947 */ /* 0x000fec000383ffff */
.L_x_1694:
[----:B------:R-:W-:Y:S01]  /*12a90*/  BSSY B0, `(.L_x_2087) ;  /* 0x0000007000007945 */ /* 0x000fe20003800000 */
[----:B------:R-:W-:Y:S01]  /*12aa0*/  IMAD.MOV.U32 R59, RZ, RZ, R60 ;  /* 0x000000ffff3b7224 */ /* 0x000fe200078e003c */
[----:B------:R-:W-:Y:S01]  /*12ab0*/  MOV R58, 0xffffffff ;  /* 0xffffffff003a7802 */ /* 0x000fe20000000f00 */
[----:B------:R-:W-:-:S07]  /*12ac0*/  IMAD.MOV.U32 R63, RZ, RZ, 0x10 ;  /* 0x00000010ff3f7424 */ /* 0x000fce00078e00ff */
[----:B01234-:R-:W-:Y:S05]  /*12ad0*/  WARPSYNC.COLLECTIVE R58, `(.L_x_2088) ;  /* 0x000000003a087348 */ /* 0x01ffea0003c00000 */
[----:B0-----:R0:W0:Y:S02]  /*12ae0*/  SHFL.DOWN P3, R64, R59, R63, R61 ;  /* 0x0800003f3b407389 */ /* 0x001024000006003d */
[----:B01234-:R-:W-:Y:S05]  /*12af0*/  ENDCOLLECTIVE ;  /* 0x000000000000791b */ /* 0x01ffea0003800000 */
.L_x_2088:
[----:B------:R-:W-:Y:S05]  /*12b00*/  BSYNC B0 ;  /* 0x0000000000007941 */ /* 0x000fea0003800000 */
.L_x_2087:
[----:B------:R-:W-:Y:S05]  /*12b10*/  BRA `(.L_x_2089) ;  /* 0xffffff9400a87947 */ /* 0x000fea000383ffff */
.L_x_1695:
[----:B------:R-:W-:Y:S01]  /*12b20*/  BSSY B0, `(.L_x_2090) ;  /* 0x0000007000007945 */ /* 0x000fe20003800000 */
[----:B------:R-:W-:Y:S02]  /*12b30*/  IMAD.MOV.U32 R59, RZ, RZ, R27 ;  /* 0x000000ffff3b7224 */ /* 0x000fe400078e001b */
[----:B------:R-:W-:Y:S02]  /*12b40*/  IMAD.MOV.U32 R63, RZ, RZ, 0x10 ;  /* 0x00000010ff3f7424 */ /* 0x000fe400078e00ff */
[----:B------:R-:W-:-:S07]  /*12b50*/  IMAD.MOV.U32 R58, RZ, RZ, -0x1 ;  /* 0xffffffffff3a7424 */ /* 0x000fce00078e00ff */
[----:B01234-:R-:W-:Y:S05]  /*12b60*/  WARPSYNC.COLLECTIVE R58, `(.L_x_2091) ;  /* 0x000000003a087348 */ /* 0x01ffea0003c00000 */
[----:B0-----:R0:W0:Y:S02]  /*12b70*/  SHFL.DOWN P3, R64, R59, R63, R61 ;  /* 0x0800003f3b407389 */ /* 0x001024000006003d */
[----:B01234-:R-:W-:Y:S05]  /*12b80*/  ENDCOLLECTIVE ;  /* 0x000000000000791b */ /* 0x01ffea0003800000 */
.L_x_2091:
[----:B------:R-:W-:Y:S05]  /*12b90*/  BSYNC B0 ;  /* 0x0000000000007941 */ /* 0x000fea0003800000 */
.L_x_2090:
[----:B------:R-:W-:Y:S05]  /*12ba0*/  BRA `(.L_x_2092) ;  /* 0xffffff94008c7947 */ /* 0x000fea000383ffff */
.L_x_1696:
[----:B------:R-:W-:Y:S01]  /*12bb0*/  BSSY B0, `(.L_x_2093) ;  /* 0x0000007000007945 */ /* 0x000fe20003800000 */
[----:B------:R-:W-:Y:S02]  /*12bc0*/  IMAD.MOV.U32 R59, RZ, RZ, R41 ;  /* 0x000000ffff3b7224 */ /* 0x000fe400078e0029 */
[----:B------:R-:W-:Y:S02]  /*12bd0*/  IMAD.MOV.U32 R63, RZ, RZ, 0x10 ;  /* 0x00000010ff3f7424 */ /* 0x000fe400078e00ff */
[----:B------:R-:W-:-:S07]  /*12be0*/  IMAD.MOV.U32 R58, RZ, RZ, -0x1 ;  /* 0xffffffffff3a7424 */ /* 0x000fce00078e00ff */
[----:B01234-:R-:W-:Y:S05]  /*12bf0*/  WARPSYNC.COLLECTIVE R58, `(.L_x_2094) ;  /* 0x000000003a087348 */ /* 0x01ffea0003c00000 */
[----:B0-----:R0:W0:Y:S02]  /*12c00*/  SHFL.DOWN P3, R64, R59, R63, R61 ;  /* 0x0800003f3b407389 */ /* 0x001024000006003d */
[----:B01234-:R-:W-:Y:S05]  /*12c10*/  ENDCOLLECTIVE ;  /* 0x000000000000791b */ /* 0x01ffea0003800000 */
.L_x_2094:
[----:B------:R-:W-:Y:S05]  /*12c20*/  BSYNC B0 ;  /* 0x0000000000007941 */ /* 0x000fea0003800000 */
.L_x_2093:
[----:B------:R-:W-:Y:S05]  /*12c30*/  BRA `(.L_x_2095) ;  /* 0xffffff9400707947 */ /* 0x000fea000383ffff */
.L_x_1697:
[----:B------:R-:W-:Y:S01]  /*12c40*/  BSSY B0, `(.L_x_2096) ;  /* 0x0000007000007945 */ /* 0x000fe20003800000 */
[----:B------:R-:W-:Y:S02]  /*12c50*/  IMAD.MOV.U32 R59, RZ, RZ, R56 ;  /* 0x000000ffff3b7224 */ /* 0x000fe400078e0038 */
[----:B------:R-:W-:Y:S02]  /*12c60*/  IMAD.MOV.U32 R63, RZ, RZ, 0x10 ;  /* 0x00000010ff3f7424 */ /* 0x000fe400078e00ff */
[----:B------:R-:W-:-:S07]  /*12c70*/  IMAD.MOV.U32 R58, RZ, RZ, -0x1 ;  /* 0xffffffffff3a7424 */ /* 0x000fce00078e00ff */
[----:B01234-:R-:W-:Y:S05]  /*12c80*/  WARPSYNC.COLLECTIVE R58, `(.L_x_2097) ;  /* 0x000000003a087348 */ /* 0x01ffea0003c00000 */
[----:B0-----:R0:W0:Y:S02]  /*12c90*/  SHFL.DOWN P3, R64, R59, R63, R61 ;  /* 0x0800003f3b407389 */ /* 0x001024000006003d */
[----:B01234-:R-:W-:Y:S05]  /*12ca0*/  ENDCOLLECTIVE ;  /* 0x000000000000791b */ /* 0x01ffea0003800000 */
.L_x_2097:
[----:B------:R-:W-:Y:S05]  /*12cb0*/  BSYNC B0 ;  /* 0x0000000000007941 */ /* 0x000fea0003800000 */
.L_x_2096:
[----:B------:R-:W-:Y:S02]  /*12cc0*/  IMAD.MOV.U32 R59, RZ, RZ, R57 ;  /* 0x000000ffff3b7224 */ /* 0x000fe400078e0039 */
[----:B------:R-:W-:Y:S02]  /*12cd0*/  IMAD.MOV.U32 R63, RZ, RZ, 0x10 ;  /* 0x00000010ff3f7424 */ /* 0x000fe400078e00ff */
[----:B------:R-:W-:Y:S02]  /*12ce0*/  IMAD.MOV.U32 R58, RZ, RZ, -0x1 ;  /* 0xffffffffff3a7424 */ /* 0x000fe400078e00ff */
[----:B------:R-:W-:-:S07]  /*12cf0*/  IMAD.MOV.U32 R66, RZ, RZ, R64 ;  /* 0x000000ffff427224 */ /* 0x000fce00078e0040 */
[----:B------:R-:W-:Y:S05]  /*12d00*/  WARPSYNC.COLLECTIVE R58, `(.L_x_2098) ;  /* 0x000000003a087348 */ /* 0x000fea0003c00000 */
[----:B------:R0:W1:Y:S02]  /*12d10*/  SHFL.DOWN P3, R64, R59, R63, R61 ;  /* 0x0800003f3b407389 */ /* 0x000064000006003d */
[----:B01----:R-:W-:Y:S05]  /*12d20*/  ENDCOLLECTIVE ;  /* 0x000000000000791b */ /* 0x003fea0003800000 */
.L_x_2098:
[----:B------:R-:W-:Y:S02]  /*12d30*/  IMAD.MOV.U32 R59, RZ, RZ, R42 ;  /* 0x000000ffff3b7224 */ /* 0x000fe400078e002a */
[----:B------:R-:W-:-:S07]  /*12d40*/  IMAD.MOV.U32 R67, RZ, RZ, R64 ;  /* 0x000000ffff437224 */ /* 0x000fce00078e0040 */
[----:B------:R-:W-:Y:S05]  /*12d50*/  WARPSYNC.COLLECTIVE R58, `(.L_x_2099) ;  /* 0x000000003a087348 */ /* 0x000fea0003c00000 */
[----:B------:R0:W1:Y:S02]  /*12d60*/  SHFL.DOWN P3, R64, R59, R63, R61 ;  /* 0x0800003f3b407389 */ /* 0x000064000006003d */
[----:B01----:R-:W-:Y:S05]  /*12d70*/  ENDCOLLECTIVE ;  /* 0x000000000000791b */ /* 0x003fea0003800000 */
.L_x_2099:
[----:B------:R-:W-:Y:S02]  /*12d80*/  IMAD.MOV.U32 R59, RZ, RZ, R43 ;  /* 0x000000ffff3b7224 */ /* 0x000fe400078e002b */
[----:B------:R-:W-:-:S07]  /*12d90*/  IMAD.MOV.U32 R68, RZ, RZ, R64 ;  /* 0x000000ffff447224 */ /* 0x000fce00078e0040 */
[----:B------:R-:W-:Y:S05]  /*12da0*/  WARPSYNC.COLLECTIVE R58, `(.L_x_2100) ;  /* 0x000000003a087348 */ /* 0x000fea0003c00000 */
[----:B------:R0:W1:Y:S02]  /*12db0*/  SHFL.DOWN P3, R64, R59, R63, R61 ;  /* 0x0800003f3b407389 */ /* 0x000064000006003d */
[----:B01----:R-:W-:Y:S05]  /*12dc0*/  ENDCOLLECTIVE ;  /* 0x000000000000791b */ /* 0x003fea0003800000 */
.L_x_2100:
[----:B------:R-:W-:Y:S05]  /*12dd0*/  BRA `(.L_x_2101) ;  /* 0xffffff9400207947 */ /* 0x000fea000383ffff */
.L_x_1700:
[----:B------:R-:W-:Y:S01]  /*12de0*/  BSSY B0, `(.L_x_2102) ;  /* 0x0000005000007945 */ /* 0x000fe20003800000 */
[----:B------:R-:W-:-:S07]  /*12df0*/  IMAD.MOV.U32 R58, RZ, RZ, -0x1 ;  /* 0xffffffffff3a7424 */ /* 0x000fce00078e00ff */
[----:B--2---:R-:W-:Y:S05]  /*12e00*/  WARPSYNC.COLLECTIVE R58, `(.L_x_2103) ;  /* 0x000000003a087348 */ /* 0x004fea0003c00000 */
[----:B------:R-:W-:Y:S01]  /*12e10*/  VOTE.ALL P3, P3 ;  /* 0x0000000000ff7806 */ /* 0x000fe20001860000 */
[----:B--2---:R-:W-:-:S12]  /*12e20*/  ENDCOLLECTIVE ;  /* 0x000000000000791b */ /* 0x004fd80003800000 */
.L_x_2103:
[----:B------:R-:W-:Y:S05]  /*12e30*/  BSYNC B0 ;  /* 0x0000000000007941 */ /* 0x000fea0003800000 */
.L_x_2102:
[----:B------:R-:W-:Y:S05]  /*12e40*/  BRA `(.L_x_2104) ;  /* 0xffffff9400687947 */ /* 0x000fea000383ffff */
.L_x_2105:
        /* <DEDUP_REMOVED lines=11> */
.L_x_2179:


//--------------------- .text._ZN6thrust24THRUST_300001_SM_1000_NS8cuda_cub4core6detail13_kernel_agentINS1_15__reduce_by_key9InitAgentIN3cub18CUB_300001_SM_100024ReduceByKeyScanTileStateI7double2iLb0EEEiPiEEJSB_iSC_EEEvDpT0_ --------------------------
	.section	.text._ZN6thrust24THRUST_300001_SM_1000_NS8cuda_cub4core6detail13_kernel_agentINS1_15__reduce_by_key9InitAgentIN3cub18CUB_300001_SM_100024ReduceByKeyScanTileStateI7double2iLb0EEEiPiEEJSB_iSC_EEEvDpT0_,"ax",@progbits
	.align	128
        .global         _ZN6thrust24THRUST_300001_SM_1000_NS8cuda_cub4core6detail13_kernel_agentINS1_15__reduce_by_key9InitAgentIN3cub18CUB_300001_SM_100024ReduceByKeyScanTileStateI7double2iLb0EEEiPiEEJSB_iSC_EEEvDpT0_
        .type           _ZN6thrust24THRUST_300001_SM_1000_NS8cuda_cub4core6detail13_kernel_agentINS1_15__reduce_by_key9InitAgentIN3cub18CUB_300001_SM_100024ReduceByKeyScanTileStateI7double2iLb0EEEiPiEEJSB_iSC_EEEvDpT0_,@function
        .size           _ZN6thrust24THRUST_300001_SM_1000_NS8cuda_cub4core6detail13_kernel_agentINS1_15__reduce_by_key9InitAgentIN3cub18CUB_300001_SM_100024ReduceByKeyScanTileStateI7double2iLb0EEEiPiEEJSB_iSC_EEEvDpT0_,(.L_x_2180 - _ZN6thrust24THRUST_300001_SM_1000_NS8cuda_cub4core6detail13_kernel_agentINS1_15__reduce_by_key9InitAgentIN3cub18CUB_300001_SM_100024ReduceByKeyScanTileStateI7double2iLb0EEEiPiEEJSB_iSC_EEEvDpT0_)
        .other          _ZN6thrust24THRUST_300001_SM_1000_NS8cuda_cub4core6detail13_kernel_agentINS1_15__reduce_by_key9InitAgentIN3cub18CUB_300001_SM_100024ReduceByKeyScanTileStateI7double2iLb0EEEiPiEEJSB_iSC_EEEvDpT0_,@"STO_CUDA_ENTRY STV_DEFAULT"
_ZN6thrust24THRUST_300001_SM_1000_NS8cuda_cub4core6detail13_kernel_agentINS1_15__reduce_by_key9InitAgentIN3cub18CUB_300001_SM_100024ReduceByKeyScanTileStateI7double2iLb0EEEiPiEEJSB_iSC_EEEvDpT0_:
.text._ZN6thrust24THRUST_300001_SM_1000_NS8cuda_cub4core6detail13_kernel_agentINS1_15__reduce_by_key9InitAgentIN3cub18CUB_300001_SM_100024ReduceByKeyScanTileStateI7double2iLb0EEEiPiEEJSB_iSC_EEEvDpT0_:
        /* <DEDUP_REMOVED lines=20> */
[----:B0-----:R-:W-:Y:S01]  /*0140*/  STG.E desc[UR4][R2.64], RZ ;  /* 0x000000ff02007986 */ /* 0x001fe2000c101904 */
[----:B------:R-:W-:Y:S05]  /*0150*/  EXIT ;  /* 0x000000000000794d */ /* 0x000fea0003800000 */
.L_x_2106:
        /* <DEDUP_REMOVED lines=10> */
.L_x_2180:


//--------------------- .text._Z32resample_from_kept_states_kernelPhP17curandStateXORWOWP7double2iiPKmPKdi --------------------------
	.section	.text._Z32resample_from_kept_states_kernelPhP17curandStateXORWOWP7double2iiPKmPKdi,"ax",@progbits
	.align	128
        .global         _Z32resample_from_kept_states_kernelPhP17curandStateXORWOWP7double2iiPKmPKdi
        .type           _Z32resample_from_kept_states_kernelPhP17curandStateXORWOWP7double2iiPKmPKdi,@function
        .size           _Z32resample_from_kept_states_kernelPhP17curandStateXORWOWP7double2iiPKmPKdi,(.L_x_2181 - _Z32resample_from_kept_states_kernelPhP17curandStateXORWOWP7double2iiPKmPKdi)
        .other          _Z32resample_from_kept_states_kernelPhP17curandStateXORWOWP7double2iiPKmPKdi,@"STO_CUDA_ENTRY STV_DEFAULT"
_Z32resample_from_kept_states_kernelPhP17curandStateXORWOWP7double2iiPKmPKdi:
.text._Z32resample_from_kept_states_kernelPhP17curandStateXORWOWP7double2iiPKmPKdi:
[----:B------:R-:W-:Y:S01]  /*0000*/  LDC R1, c[0x0][0x37c] ;  /* 0x0000df00ff017b82 */ /* 0x000fe20000000800 */
[----:B------:R-:W0:Y:S07]  /*0010*/  S2R R3, SR_TID.X ;  /* 0x0000000000037919 */ /* 0x000e2e0000002100 */
[----:B------:R-:W0:Y:S01]  /*0020*/  S2UR UR4, SR_CTAID.X ;  /* 0x00000000000479c3 */ /* 0x000e220000002500 */
[----:B------:R-:W1:Y:S07]  /*0030*/  LDCU UR5, c[0x0][0x398] ;  /* 0x00007300ff0577ac */ /* 0x000e6e0008000800 */
[----:B------:R-:W0:Y:S02]  /*0040*/  LDC R0, c[0x0][0x360] ;  /* 0x0000d800ff007b82 */ /* 0x000e240000000800 */
[----:B0-----:R-:W-:-:S05]  /*0050*/  IMAD R0, R0, UR4, R3 ;  /* 0x0000000400007c24 */ /* 0x001fca000f8e0203 */
[----:B-1----:R-:W-:-:S13]  /*0060*/  ISETP.GE.AND P0, PT, R0, UR5, PT ;  /* 0x0000000500007c0c */ /* 0x002fda000bf06270 */
[----:B------:R-:W-:Y:S05]  /*0070*/  @P0 EXIT ;  /* 0x000000000000094d */ /* 0x000fea0003800000 */
[----:B------:R-:W0:Y:S01]  /*0080*/  LDC.64 R2, c[0x0][0x388] ;  /* 0x0000e200ff027b82 */ /* 0x000e220000000a00 */
[----:B------:R-:W1:Y:S01]  /*0090*/  LDCU.64 UR12, c[0x0][0x358] ;  /* 0x00006b00ff0c77ac */ /* 0x000e620008000a00 */
[----:B------:R-:W2:Y:S01]  /*00a0*/  LDCU UR4, c[0x0][0x3b0] ;  /* 0x00007600ff0477ac */ /* 0x000ea20008000800 */
[----:B0-----:R-:W-:-:S05]  /*00b0*/  IMAD.WIDE R2, R0, 0x30, R2 ;  /* 0x0000003000027825 */ /* 0x001fca00078e0202 */
[----:B-1----:R-:W3:Y:S04]  /*00c0*/  LDG.E.64 R4, desc[UR12][R2.64] ;  /* 0x0000000c02047981 */ /* 0x002ee8000c1e1b00 */
[----:B------:R-:W4:Y:S04]  /*00d0*/  LDG.E.64 R10, desc[UR12][R2.64+0x10] ;  /* 0x0000100c020a7981 */ /* 0x000f28000c1e1b00 */
[----:B------:R-:W5:Y:S01]  /*00e0*/  LDG.E.64 R8, desc[UR12][R2.64+0x8] ;  /* 0x0000080c02087981 */ /* 0x000f62000c1e1b00 */
[----:B--2---:R-:W-:Y:S01]  /*00f0*/  UISETP.GE.AND UP0, UPT, UR4, 0x2, UPT ;  /* 0x000000020400788c */ /* 0x004fe2000bf06270 */
[----:B---3--:R-:W-:Y:S01]  /*0100*/  SHF.R.U32.HI R6, RZ, 0x2, R5 ;  /* 0x00000002ff067819 */ /* 0x008fe20000011605 */
[----:B------:R-:W-:-:S03]  /*0110*/  VIADD R12, R4, 0x587c5 ;  /* 0x000587c5040c7836 */ /* 0x000fc60000000000 */
[----:B------:R-:W-:Y:S01]  /*0120*/  LOP3.LUT R6, R6, R5, RZ, 0x3c, !PT ;  /* 0x0000000506067212 */ /* 0x000fe200078e3cff */
[----:B----4-:R-:W-:Y:S02]  /*0130*/  IMAD.SHL.U32 R5, R11, 0x10, RZ ;  /* 0x000000100b057824 */ /* 0x010fe400078e00ff */
[----:B------:R-:W-:Y:S02]  /*0140*/  IMAD.MOV.U32 R14, RZ, RZ, R11 ;  /* 0x000000ffff0e7224 */ /* 0x000fe400078e000b */
[----:B------:R-:W-:Y:S02]  /*0150*/  IMAD.SHL.U32 R7, R6, 0x2, RZ ;  /* 0x0000000206077824 */ /* 0x000fe400078e00ff */
[----:B-----5:R-:W-:-:S03]  /*0160*/  IMAD.MOV.U32 R13, RZ, RZ, R8 ;  /* 0x000000ffff0d7224 */ /* 0x020fc600078e0008 */
[----:B------:R-:W-:Y:S01]  /*0170*/  LOP3.LUT R6, R6, R7, R5, 0x96, !PT ;  /* 0x0000000706067212 */ /* 0x000fe200078e9605 */
[----:B------:R-:W-:Y:S01]  /*0180*/  IMAD.MOV.U32 R7, RZ, RZ, R10 ;  /* 0x000000ffff077224 */ /* 0x000fe200078e000a */
[----:B------:R0:W-:Y:S01]  /*0190*/  STG.E.64 desc[UR12][R2.64], R12 ;  /* 0x0000000c02007986 */ /* 0x0001e2000c101b0c */
[----:B------:R-:W-:Y:S01]  /*01a0*/  IMAD.MOV.U32 R5, RZ, RZ, 0x2f800000 ;  /* 0x2f800000ff057424 */ /* 0x000fe200078e00ff */
[----:B------:R-:W-:Y:S01]  /*01b0*/  LOP3.LUT R15, R6, R11, RZ, 0x3c, !PT ;  /* 0x0000000b060f7212 */ /* 0x000fe200078e3cff */
[----:B------:R-:W-:-:S04]  /*01c0*/  IMAD.MOV.U32 R6, RZ, RZ, R9 ;  /* 0x000000ffff067224 */ /* 0x000fc800078e0009 */
[----:B------:R0:W-:Y:S01]  /*01d0*/  STG.E.64 desc[UR12][R2.64+0x10], R14 ;  /* 0x0000100e02007986 */ /* 0x0001e2000c101b0c */
[----:B------:R-:W-:-:S03]  /*01e0*/  IMAD.IADD R4, R15, 0x1, R12 ;  /* 0x000000010f047824 */ /* 0x000fc600078e020c */
[----:B------:R0:W-:Y:S02]  /*01f0*/  STG.E.64 desc[UR12][R2.64+0x8], R6 ;  /* 0x0000080602007986 */ /* 0x0001e4000c101b0c */
[----:B------:R-:W-:-:S05]  /*0200*/  I2FP.F32.U32 R4, R4 ;  /* 0x0000000400047245 */ /* 0x000fca0000201000 */
[----:B------:R-:W-:Y:S01]  /*0210*/  FFMA R8, R4, R5, 1.1641532182693481445e-10 ;  /* 0x2f00000004087423 */ /* 0x000fe20000000005 */
[----:B------:R-:W-:Y:S01]  /*0220*/  CS2R R4, SRZ ;  /* 0x0000000000047805 */ /* 0x000fe2000001ff00 */
[----:B------:R-:W-:Y:S06]  /*0230*/  BRA.U !UP0, `(.L_x_2107) ;  /* 0x00000001084c7547 */ /* 0x000fec000b800000 */
[----:B0-----:R-:W0:Y:S01]  /*0240*/  LDC.64 R6, c[0x0][0x3a8] ;  /* 0x0000ea00ff067b82 */ /* 0x001e220000000a00 */
[----:B------:R-:W1:Y:S01]  /*0250*/  F2F.F64.F32 R2, R8 ;  /* 0x0000000800027310 */ /* 0x000e620000201800 */
[----:B------:R-:W-:Y:S01]  /*0260*/  FSETP.NEU.AND P0, PT, R8, 1, PT ;  /* 0x3f8000000800780b */ /* 0x000fe20003f0d000 */
[----:B------:R-:W-:Y:S01]  /*0270*/  BSSY.RECONVERGENT B0, `(.L_x_2108) ;  /* 0x000000d000007945 */ /* 0x000fe20003800200 */
[----:B------:R-:W-:Y:S01]  /*0280*/  IMAD.MOV.U32 R9, RZ, RZ, RZ ;  /* 0x000000ffff097224 */ /* 0x000fe200078e00ff */
[----:B------:R-:W-:Y:S01]  /*0290*/  UIADD3 UR4, UPT, UPT, UR4, -0x1, URZ ;  /* 0xffffffff04047890 */ /* 0x000fe2000fffe0ff */
[----:B-1----:R-:W-:Y:S02]  /*02a0*/  FSEL R4, R2, -QNAN , P0 ;  /* 0xffffdcd102047808 */ /* 0x002fe40000000000 */
[----:B------:R-:W-:-:S09]  /*02b0*/  FSEL R5, R3, 1.8749998807907104492, P0 ;  /* 0x3fefffff03057808 */ /* 0x000fd20000000000 */
.L_x_2110:
[----:B0-----:R-:W-:-:S06]  /*02c0*/  IMAD.WIDE.U32 R2, R9, 0x8, R6 ;  /* 0x0000000809027825 */ /* 0x001fcc00078e0006 */
[----:B------:R-:W2:Y:S02]  /*02d0*/  LDG.E.64 R2, desc[UR12][R2.64] ;  /* 0x0000000c02027981 */ /* 0x000ea4000c1e1b00 */
[----:B--2---:R-:W-:-:S14]  /*02e0*/  DSETP.GT.AND P0, PT, R4, R2, PT ;  /* 0x000000020400722a */ /* 0x004fdc0003f04000 */
[----:B------:R-:W-:Y:S05]  /*02f0*/  @!P0 BRA `(.L_x_2109) ;  /* 0x0000000000108947 */ /* 0x000fea0003800000 */
[----:B------:R-:W-:-:S05]  /*0300*/  VIADD R9, R9, 0x1 ;  /* 0x0000000109097836 */ /* 0x000fca0000000000 */
[----:B------:R-:W-:-:S13]  /*0310*/  ISETP.NE.AND P0, PT, R9, UR4, PT ;  /* 0x0000000409007c0c */ /* 0x000fda000bf05270 */
[----:B------:R-:W-:Y:S05]  /*0320*/  @P0 BRA `(.L_x_2110) ;  /* 0xfffffffc00e40947 */ /* 0x000fea000383ffff */
[----:B------:R-:W-:-:S07]  /*0330*/  IMAD.U32 R9, RZ, RZ, UR4 ;  /* 0x00000004ff097e24 */ /* 0x000fce000f8e00ff */
.L_x_2109:
[----:B------:R-:W-:Y:S05]  /*0340*/  BSYNC.RECONVERGENT B0 ;  /* 0x0000000000007941 */ /* 0x000fea0003800200 */
.L_x_2108:
[----:B------:R-:W-:Y:S02]  /*0350*/  IMAD.MOV.U32 R4, RZ, RZ, R9 ;  /* 0x000000ffff047224 */ /* 0x000fe400078e0009 */
[----:B------:R-:W-:-:S07]  /*0360*/  IMAD.MOV.U32 R5, RZ, RZ, RZ ;  /* 0x000000ffff057224 */ /* 0x000fce00078e00ff */
.L_x_2107:
[----:B------:R-:W1:Y:S01]  /*0370*/  LDCU UR14, c[0x0][0x39c] ;  /* 0x00007380ff0e77ac */ /* 0x000e620008000800 */
[----:B------:R-:W0:Y:S01]  /*0380*/  LDCU.64 UR4, c[0x0][0x3a0] ;  /* 0x00007400ff0477ac */ /* 0x000e220008000a00 */
[----:B-1----:R-:W-:Y:S01]  /*0390*/  UISETP.GE.AND UP0, UPT, UR14, 0x1, UPT ;  /* 0x000000010e00788c */ /* 0x002fe2000bf06270 */
[----:B0-----:R-:W-:-:S04]  /*03a0*/  LEA R2, P0, R4, UR4, 0x3 ;  /* 0x0000000404027c11 */ /* 0x001fc8000f8018ff */
[----:B------:R-:W-:-:S04]  /*03b0*/  LEA.HI.X R3, R4, UR5, R5, 0x3, P0 ;  /* 0x0000000504037c11 */ /* 0x000fc800080f1c05 */
[----:B------:R-:W-:Y:S05]  /*03c0*/  BRA.U !UP0, `(.L_x_2111) ;  /* 0x0000000508787547 */ /* 0x000fea000b800000 */
[----:B------:R-:W5:Y:S01]  /*03d0*/  LDG.E.64 R2, desc[UR12][R2.64] ;  /* 0x0000000c02027981 */ /* 0x000f62000c1e1b00 */
[----:B------:R-:W-:Y:S02]  /*03e0*/  UISETP.GE.U32.AND UP1, UPT, UR14, 0x8, UPT ;  /* 0x000000080e00788c */ /* 0x000fe4000bf26070 */
[----:B------:R-:W-:Y:S01]  /*03f0*/  ULOP3.LUT UR7, UR14, 0x7, URZ, 0xc0, !UPT ;  /* 0x000000070e077892 */ /* 0x000fe2000f8ec0ff */
[----:B------:R-:W-:-:S03]  /*0400*/  UMOV UR4, URZ ;  /* 0x000000ff00047c82 */ /* 0x000fc60008000000 */
[----:B------:R-:W-:-:S03]  /*0410*/  UISETP.NE.AND UP0, UPT, UR7, URZ, UPT ;  /* 0x000000ff0700728c */ /* 0x000fc6000bf05270 */
[----:B------:R-:W-:Y:S08]  /*0420*/  BRA.U !UP1, `(.L_x_2112) ;  /* 0x0000000109907547 */ /* 0x000ff0000b800000 */
[----:B-----5:R-:W-:Y:S01]  /*0430*/  IMAD.MOV.U32 R4, RZ, RZ, R2 ;  /* 0x000000ffff047224 */ /* 0x020fe200078e0002 */
[----:B------:R-:W0:Y:S04]  /*0440*/  LDCU.64 UR16, c[0x0][0x380] ;  /* 0x00007000ff1077ac */ /* 0x000e280008000a00 */
[----:B------:R-:W-:Y:S01]  /*0450*/  PRMT R6, R4, 0x7610, R6 ;  /* 0x0000761004067816 */ /* 0x000fe20000000006 */
[----:B------:R-:W-:Y:S01]  /*0460*/  ULOP3.LUT UR4, UR14, 0x7ffffff8, URZ, 0xc0, !UPT ;  /* 0x7ffffff80e047892 */ /* 0x000fe2000f8ec0ff */
[----:B------:R-:W-:-:S11]  /*0470*/  UMOV UR5, URZ ;  /* 0x000000ff00057c82 */ /* 0x000fd60008000000 */
.L_x_2113:
[----:B------:R-:W-:Y:S02]  /*0480*/  USHF.L.U32 UR6, UR5, 0x3, URZ ;  /* 0x0000000305067899 */ /* 0x000fe400080006ff */
[----:B-1----:R-:W-:Y:S01]  /*0490*/  IMAD.U32 R4, RZ, RZ, UR5 ;  /* 0x00000005ff047e24 */ /* 0x002fe2000f8e00ff */
[----:B------:R-:W-:Y:S01]  /*04a0*/  UIADD3 UR5, UPT, UPT, UR5, 0x8, URZ ;  /* 0x0000000805057890 */ /* 0x000fe2000fffe0ff */
[----:B------:R-:W-:Y:S01]  /*04b0*/  IMAD.MOV.U32 R5, RZ, RZ, RZ ;  /* 0x000000ffff057224 */ /* 0x000fe200078e00ff */
[----:B------:R-:W-:Y:S02]  /*04c0*/  UIADD3 UR8, UPT, UPT, UR6, 0x8, URZ ;  /* 0x0000000806087890 */ /* 0x000fe4000fffe0ff */
[----:B------:R-:W-:Y:S01]  /*04d0*/  UIADD3 UR9, UPT, UPT, UR6, 0x10, URZ ;  /* 0x0000001006097890 */ /* 0x000fe2000fffe0ff */
[----:B------:R-:W-:Y:S01]  /*04e0*/  IMAD.WIDE R4, R0, UR14, R4 ;  /* 0x0000000e00047c25 */ /* 0x000fe2000f8e0204 */
[----:B------:R-:W-:Y:S02]  /*04f0*/  UIADD3 UR10, UPT, UPT, UR6, 0x18, URZ ;  /* 0x00000018060a7890 */ /* 0x000fe4000fffe0ff */
[C-C-:B------:R-:W-:Y:S01]  /*0500*/  SHF.R.U64 R19, R2.reuse, UR8, R3.reuse ;  /* 0x0000000802137c19 */ /* 0x140fe20008001203 */
[----:B------:R-:W-:Y:S01]  /*0510*/  UIADD3 UR11, UPT, UPT, UR6, 0x20, URZ ;  /* 0x00000020060b7890 */ /* 0x000fe2000fffe0ff */
[--C-:B------:R-:W-:Y:S01]  /*0520*/  SHF.R.U64 R17, R2, UR9, R3.reuse ;  /* 0x0000000902117c19 */ /* 0x100fe20008001203 */
[----:B------:R-:W-:Y:S01]  /*0530*/  UIADD3 UR8, UPT, UPT, UR6, 0x28, URZ ;  /* 0x0000002806087890 */ /* 0x000fe2000fffe0ff */
[----:B0-----:R-:W-:Y:S01]  /*0540*/  IADD3 R4, P0, PT, R4, UR16, RZ ;  /* 0x0000001004047c10 */ /* 0x001fe2000ff1e0ff */
[----:B------:R-:W-:Y:S01]  /*0550*/  UIADD3 UR9, UPT, UPT, UR6, 0x30, URZ ;  /* 0x0000003006097890 */ /* 0x000fe2000fffe0ff */
[C-C-:B------:R-:W-:Y:S01]  /*0560*/  SHF.R.U64 R15, R2.reuse, UR10, R3.reuse ;  /* 0x0000000a020f7c19 */ /* 0x140fe20008001203 */
[----:B------:R-:W-:Y:S01]  /*0570*/  UIADD3 UR6, UPT, UPT, UR6, 0x38, URZ ;  /* 0x0000003806067890 */ /* 0x000fe2000fffe0ff */
[----:B------:R-:W-:Y:S01]  /*0580*/  IADD3.X R5, PT, PT, R5, UR17, RZ, P0, !PT ;  /* 0x0000001105057c10 */ /* 0x000fe200087fe4ff */
[----:B------:R-:W-:Y:S01]  /*0590*/  UISETP.NE.AND UP1, UPT, UR5, UR4, UPT ;  /* 0x000000040500728c */ /* 0x000fe2000bf25270 */
[----:B------:R-:W-:-:S02]  /*05a0*/  SHF.R.U64 R13, R2, UR11, R3 ;  /* 0x0000000b020d7c19 */ /* 0x000fc40008001203 */
[C-C-:B------:R-:W-:Y:S01]  /*05b0*/  SHF.R.U64 R11, R2.reuse, UR8, R3.reuse ;  /* 0x00000008020b7c19 */ /* 0x140fe20008001203 */
[----:B------:R1:W-:Y:S01]  /*05c0*/  STG.E.U8 desc[UR12][R4.64+0x1], R19 ;  /* 0x0000011304007986 */ /* 0x0003e2000c10110c */
[C-C-:B------:R-:W-:Y:S02]  /*05d0*/  SHF.R.U64 R9, R2.reuse, UR9, R3.reuse ;  /* 0x0000000902097c19 */ /* 0x140fe40008001203 */
[----:B------:R-:W-:Y:S01]  /*05e0*/  SHF.R.U64 R7, R2, UR6, R3 ;  /* 0x0000000602077c19 */ /* 0x000fe20008001203 */
[----:B------:R1:W-:Y:S04]  /*05f0*/  STG.E.U8 desc[UR12][R4.64+0x2], R17 ;  /* 0x0000021104007986 */ /* 0x0003e8000c10110c */
[----:B------:R1:W-:Y:S04]  /*0600*/  STG.E.U8 desc[UR12][R4.64+0x3], R15 ;  /* 0x0000030f04007986 */ /* 0x0003e8000c10110c */
[----:B------:R1:W-:Y:S04]  /*0610*/  STG.E.U8 desc[UR12][R4.64+0x4], R13 ;  /* 0x0000040d04007986 */ /* 0x0003e8000c10110c */
[----:B------:R1:W-:Y:S04]  /*0620*/  STG.E.U8 desc[UR12][R4.64+0x5], R11 ;  /* 0x0000050b04007986 */ /* 0x0003e8000c10110c */
[----:B------:R1:W-:Y:S04]  /*0630*/  STG.E.U8 desc[UR12][R4.64+0x6], R9 ;  /* 0x0000060904007986 */ /* 0x0003e8000c10110c */
[----:B------:R1:W-:Y:S04]  /*0640*/  STG.E.U8 desc[UR12][R4.64+0x7], R7 ;  /* 0x0000070704007986 */ /* 0x0003e8000c10110c */
[----:B------:R1:W-:Y:S01]  /*0650*/  STG.E.U8 desc[UR12][R4.64], R6 ;  /* 0x0000000604007986 */ /* 0x0003e2000c10110c */
[----:B------:R-:W-:Y:S05]  /*0660*/  BRA.U UP1, `(.L_x_2113) ;  /* 0xfffffffd01847547 */ /* 0x000fea000b83ffff */
.L_x_2112:
[----:B------:R-:W-:Y:S05]  /*0670*/  BRA.U !UP0, `(.L_x_2111) ;  /* 0x0000000108cc7547 */ /* 0x000fea000b800000 */
[----:B------:R-:W-:Y:S02]  /*0680*/  UISETP.GE.U32.AND UP0, UPT, UR7, 0x4, UPT ;  /* 0x000000040700788c */ /* 0x000fe4000bf06070 */
[----:B------:R-:W-:-:S04]  /*0690*/  ULOP3.LUT UR6, UR14, 0x3, URZ, 0xc0, !UPT ;  /* 0x000000030e067892 */ /* 0x000fc8000f8ec0ff */
[----:B------:R-:W-:-:S03]  /*06a0*/  UISETP.NE.AND UP1, UPT, UR6, URZ, UPT ;  /* 0x000000ff0600728c */ /* 0x000fc6000bf25270 */
[----:B------:R-:W-:Y:S08]  /*06b0*/  BRA.U !UP0, `(.L_x_2114) ;  /* 0x00000001084c7547 */ /* 0x000ff0000b800000 */
[----:B------:R-:W0:Y:S01]  /*06c0*/  LDCU.64 UR10, c[0x0][0x380] ;  /* 0x00007000ff0a77ac */ /* 0x000e220008000a00 */
[----:B-1----:R-:W-:Y:S02]  /*06d0*/  IMAD.U32 R4, RZ, RZ, UR4 ;  /* 0x00000004ff047e24 */ /* 0x002fe4000f8e00ff */
[----:B------:R-:W-:Y:S01]  /*06e0*/  IMAD.MOV.U32 R5, RZ, RZ, RZ ;  /* 0x000000ffff057224 */ /* 0x000fe200078e00ff */
[----:B------:R-:W-:Y:S01]  /*06f0*/  USHF.L.U32 UR5, UR4, 0x3, URZ ;  /* 0x0000000304057899 */ /* 0x000fe200080006ff */
[----:B-----5:R-:W-:Y:S01]  /*0700*/  IMAD.MOV.U32 R13, RZ, RZ, R2 ;  /* 0x000000ffff0d7224 */ /* 0x020fe200078e0002 */
[----:B------:R-:W-:Y:S01]  /*0710*/  UIADD3 UR4, UPT, UPT, UR4, 0x4, URZ ;  /* 0x0000000404047890 */ /* 0x000fe2000fffe0ff */
[----:B------:R-:W-:Y:S01]  /*0720*/  IMAD.WIDE R4, R0, UR14, R4 ;  /* 0x0000000e00047c25 */ /* 0x000fe2000f8e0204 */
[----:B------:R-:W-:Y:S02]  /*0730*/  UIADD3 UR7, UPT, UPT, UR5, 0x8, URZ ;  /* 0x0000000805077890 */ /* 0x000fe4000fffe0ff */
[----:B------:R-:W-:-:S02]  /*0740*/  UIADD3 UR8, UPT, UPT, UR5, 0x10, URZ ;  /* 0x0000001005087890 */ /* 0x000fc4000fffe0ff */
[----:B------:R-:W-:Y:S02]  /*0750*/  UIADD3 UR5, UPT, UPT, UR5, 0x18, URZ ;  /* 0x0000001805057890 */ /* 0x000fe4000fffe0ff */
[C-C-:B------:R-:W-:Y:S02]  /*0760*/  SHF.R.U64 R11, R2.reuse, UR7, R3.reuse ;  /* 0x00000007020b7c19 */ /* 0x140fe40008001203 */
[--C-:B------:R-:W-:Y:S02]  /*0770*/  SHF.R.U64 R9, R2, UR8, R3.reuse ;  /* 0x0000000802097c19 */ /* 0x100fe40008001203 */
[----:B0-----:R-:W-:Y:S02]  /*0780*/  IADD3 R4, P0, PT, R4, UR10, RZ ;  /* 0x0000000a04047c10 */ /* 0x001fe4000ff1e0ff */
[----:B------:R-:W-:Y:S02]  /*0790*/  SHF.R.U64 R7, R2, UR5, R3 ;  /* 0x0000000502077c19 */ /* 0x000fe40008001203 */
[----:B------:R-:W-:-:S05]  /*07a0*/  IADD3.X R5, PT, PT, R5, UR11, RZ, P0, !PT ;  /* 0x0000000b05057c10 */ /* 0x000fca00087fe4ff */
[----:B------:R0:W-:Y:S04]  /*07b0*/  STG.E.U8 desc[UR12][R4.64], R13 ;  /* 0x0000000d04007986 */ /* 0x0001e8000c10110c */
[----:B------:R0:W-:Y:S04]  /*07c0*/  STG.E.U8 desc[UR12][R4.64+0x1], R11 ;  /* 0x0000010b04007986 */ /* 0x0001e8000c10110c */
[----:B------:R0:W-:Y:S04]  /*07d0*/  STG.E.U8 desc[UR12][R4.64+0x2], R9 ;  /* 0x0000020904007986 */ /* 0x0001e8000c10110c */
[----:B------:R0:W-:Y:S02]  /*07e0*/  STG.E.U8 desc[UR12][R4.64+0x3], R7 ;  /* 0x0000030704007986 */ /* 0x0001e4000c10110c */
.L_x_2114:
[----:B------:R-:W-:Y:S05]  /*07f0*/  BRA.U !UP1, `(.L_x_2111) ;  /* 0x00000001096c7547 */ /* 0x000fea000b800000 */
[----:B------:R-:W-:Y:S02]  /*0800*/  UISETP.NE.AND UP0, UPT, UR6, 0x1, UPT ;  /* 0x000000010600788c */ /* 0x000fe4000bf05270 */
[----:B------:R-:W-:-:S04]  /*0810*/  ULOP3.LUT UR5, UR14, 0x1, URZ, 0xc0, !UPT ;  /* 0x000000010e057892 */ /* 0x000fc8000f8ec0ff */
[----:B------:R-:W-:-:S03]  /*0820*/  UISETP.NE.U32.AND UP1, UPT, UR5, 0x1, UPT ;  /* 0x000000010500788c */ /* 0x000fc6000bf25070 */
[----:B------:R-:W-:Y:S08]  /*0830*/  BRA.U !UP0, `(.L_x_2115) ;  /* 0x0000000108347547 */ /* 0x000ff0000b800000 */
[----:B------:R-:W2:Y:S01]  /*0840*/  LDCU.64 UR6, c[0x0][0x380] ;  /* 0x00007000ff0677ac */ /* 0x000ea20008000a00 */
[----:B01----:R-:W-:Y:S02]  /*0850*/  IMAD.U32 R4, RZ, RZ, UR4 ;  /* 0x00000004ff047e24 */ /* 0x003fe4000f8e00ff */
[----:B------:R-:W-:Y:S01]  /*0860*/  IMAD.MOV.U32 R5, RZ, RZ, RZ ;  /* 0x000000ffff057224 */ /* 0x000fe200078e00ff */
[----:B------:R-:W-:Y:S02]  /*0870*/  USHF.L.U32 UR5, UR4, 0x3, URZ ;  /* 0x0000000304057899 */ /* 0x000fe400080006ff */
[----:B------:R-:W-:Y:S01]  /*0880*/  UIADD3 UR4, UPT, UPT, UR4, 0x2, URZ ;  /* 0x0000000204047890 */ /* 0x000fe2000fffe0ff */
[----:B------:R-:W-:Y:S01]  /*0890*/  IMAD.WIDE R4, R0, UR14, R4 ;  /* 0x0000000e00047c25 */ /* 0x000fe2000f8e0204 */
[----:B------:R-:W-:Y:S02]  /*08a0*/  UIADD3 UR8, UPT, UPT, UR5, 0x8, URZ ;  /* 0x0000000805087890 */ /* 0x000fe4000fffe0ff */
[----:B-----5:R-:W-:-:S04]  /*08b0*/  SHF.R.U64 R7, R2, UR5, R3 ;  /* 0x0000000502077c19 */ /* 0x020fc80008001203 */
[----:B------:R-:W-:Y:S02]  /*08c0*/  SHF.R.U64 R9, R2, UR8, R3 ;  /* 0x0000000802097c19 */ /* 0x000fe40008001203 */
[----:B--2---:R-:W-:-:S04]  /*08d0*/  IADD3 R4, P0, PT, R4, UR6, RZ ;  /* 0x0000000604047c10 */ /* 0x004fc8000ff1e0ff */
[----:B------:R-:W-:-:S05]  /*08e0*/  IADD3.X R5, PT, PT, R5, UR7, RZ, P0, !PT ;  /* 0x0000000705057c10 */ /* 0x000fca00087fe4ff */
[----:B------:R2:W-:Y:S04]  /*08f0*/  STG.E.U8 desc[UR12][R4.64], R7 ;  /* 0x0000000704007986 */ /* 0x0005e8000c10110c */
[----:B------:R2:W-:Y:S02]  /*0900*/  STG.E.U8 desc[UR12][R4.64+0x1], R9 ;  /* 0x0000010904007986 */ /* 0x0005e4000c10110c */
.L_x_2115:
[----:B------:R-:W-:Y:S05]  /*0910*/  BRA.U UP1, `(.L_x_2111) ;  /* 0x0000000101247547 */ /* 0x000fea000b800000 */
[----:B------:R-:W3:Y:S01]  /*0920*/  LDCU.64 UR6, c[0x0][0x380] ;  /* 0x00007000ff0677ac */ /* 0x000ee20008000a00 */
[----:B012---:R-:W-:Y:S02]  /*0930*/  IMAD.U32 R4, RZ, RZ, UR4 ;  /* 0x00000004ff047e24 */ /* 0x007fe4000f8e00ff */
[----:B------:R-:W-:Y:S01]  /*0940*/  IMAD.MOV.U32 R5, RZ, RZ, RZ ;  /* 0x000000ffff057224 */ /* 0x000fe200078e00ff */
[----:B------:R-:W-:Y:S01]  /*0950*/  USHF.L.U32 UR4, UR4, 0x3, URZ ;  /* 0x0000000304047899 */ /* 0x000fe200080006ff */
[----:B------:R-:W-:-:S05]  /*0960*/  IMAD.WIDE R4, R0, UR14, R4 ;  /* 0x0000000e00047c25 */ /* 0x000fca000f8e0204 */
[----:B-----5:R-:W-:Y:S02]  /*0970*/  SHF.R.U64 R3, R2, UR4, R3 ;  /* 0x0000000402037c19 */ /* 0x020fe40008001203 */
[----:B---3--:R-:W-:-:S04]  /*0980*/  IADD3 R4, P0, PT, R4, UR6, RZ ;  /* 0x0000000604047c10 */ /* 0x008fc8000ff1e0ff */
[----:B------:R-:W-:-:S05]  /*0990*/  IADD3.X R5, PT, PT, R5, UR7, RZ, P0, !PT ;  /* 0x0000000705057c10 */ /* 0x000fca00087fe4ff */
[----:B------:R3:W-:Y:S04]  /*09a0*/  STG.E.U8 desc[UR12][R4.64], R3 ;  /* 0x0000000304007986 */ /* 0x0007e8000c10110c */
.L_x_2111:
[----:B---3-5:R-:W3:Y:S01]  /*09b0*/  LDC.64 R2, c[0x0][0x390] ;  /* 0x0000e400ff027b82 */ /* 0x028ee20000000a00 */
[----:B012---:R-:W-:Y:S01]  /*09c0*/  IMAD.MOV.U32 R4, RZ, RZ, 0x0 ;  /* 0x00000000ff047424 */ /* 0x007fe200078e00ff */
[----:B------:R-:W-:Y:S01]  /*09d0*/  CS2R R6, SRZ ;  /* 0x0000000000067805 */ /* 0x000fe2000001ff00 */
[----:B------:R-:W-:Y:S02]  /*09e0*/  IMAD.MOV.U32 R5, RZ, RZ, 0x3ff00000 ;  /* 0x3ff00000ff057424 */ /* 0x000fe400078e00ff */
[----:B---3--:R-:W-:-:S05]  /*09f0*/  IMAD.WIDE R2, R0, 0x10, R2 ;  /* 0x0000001000027825 */ /* 0x008fca00078e0202 */
[----:B------:R-:W-:Y:S01]  /*0a00*/  STG.E.128 desc[UR12][R2.64], R4 ;  /* 0x0000000402007986 */ /* 0x000fe2000c101d0c */
[----:B------:R-:W-:Y:S05]  /*0a10*/  EXIT ;  /* 0x000000000000794d */ /* 0x000fea0003800000 */
.L_x_2116:
        /* <DEDUP_REMOVED lines=14> */
.L_x_2181:


//--------------------- .text._Z21pack_to_uint64_kernelPhPmii --------------------------
	.section	.text._Z21pack_to_uint64_kernelPhPmii,"ax",@progbits
	.align	128
        .global         _Z21pack_to_uint64_kernelPhPmii
        .type           _Z21pack_to_uint64_kernelPhPmii,@function
        .size           _Z21pack_to_uint64_kernelPhPmii,(.L_x_2182 - _Z21pack_to_uint64_kernelPhPmii)
        .other          _Z21pack_to_uint64_kernelPhPmii,@"STO_CUDA_ENTRY STV_DEFAULT"
_Z21pack_to_uint64_kernelPhPmii:
.text._Z21pack_to_uint64_kernelPhPmii:
        /* <DEDUP_REMOVED lines=8> */
[----:B------:R-:W0:Y:S01]  /*0080*/  LDCU UR14, c[0x0][0x394] ;  /* 0x00007280ff0e77ac */ /* 0x000e220008000800 */
[----:B------:R-:W-:Y:S01]  /*0090*/  CS2R R2, SRZ ;  /* 0x0000000000027805 */ /* 0x000fe2000001ff00 */
[----:B------:R-:W1:Y:S01]  /*00a0*/  LDCU.64 UR12, c[0x0][0x358] ;  /* 0x00006b00ff0c77ac */ /* 0x000e620008000a00 */
[----:B0-----:R-:W-:-:S09]  /*00b0*/  UISETP.GE.AND UP0, UPT, UR14, 0x1, UPT ;  /* 0x000000010e00788c */ /* 0x001fd2000bf06270 */
[----:B-1----:R-:W-:Y:S05]  /*00c0*/  BRA.U !UP0, `(.L_x_2117) ;  /* 0x0000000508b47547 */ /* 0x002fea000b800000 */
[----:B------:R-:W-:Y:S02]  /*00d0*/  UISETP.GE.U32.AND UP0, UPT, UR14, 0x10, UPT ;  /* 0x000000100e00788c */ /* 0x000fe4000bf06070 */
[----:B------:R-:W-:Y:S01]  /*00e0*/  ULOP3.LUT UR5, UR14, 0xf, URZ, 0xc0, !UPT ;  /* 0x0000000f0e057892 */ /* 0x000fe2000f8ec0ff */
[----:B------:R-:W-:-:S08]  /*00f0*/  UMOV UR4, URZ ;  /* 0x000000ff00047c82 */ /* 0x000fd00008000000 */
[----:B------:R-:W-:Y:S02]  /*0100*/  @UP0 ULOP3.LUT UR4, UR14, 0x7ffffff0, URZ, 0xc0, !UPT ;  /* 0x7ffffff00e040892 */ /* 0x000fe4000f8ec0ff */
[----:B------:R-:W-:-:S09]  /*0110*/  UISETP.NE.AND UP0, UPT, UR5, URZ, UPT ;  /* 0x000000ff0500728c */ /* 0x000fd2000bf05270 */
[----:B------:R-:W-:Y:S05]  /*0120*/  BRA.U !UP0, `(.L_x_2117) ;  /* 0x00000005089c7547 */ /* 0x000fea000b800000 */
[----:B------:R-:W-:Y:S01]  /*0130*/  UISETP.GE.U32.AND UP0, UPT, UR5, 0x8, UPT ;  /* 0x000000080500788c */ /* 0x000fe2000bf06070 */
[----:B------:R-:W-:Y:S01]  /*0140*/  CS2R R2, SRZ ;  /* 0x0000000000027805 */ /* 0x000fe2000001ff00 */
[----:B------:R-:W-:-:S04]  /*0150*/  ULOP3.LUT UR6, UR14, 0x7, URZ, 0xc0, !UPT ;  /* 0x000000070e067892 */ /* 0x000fc8000f8ec0ff */
[----:B------:R-:W-:-:S03]  /*0160*/  UISETP.NE.AND UP1, UPT, UR6, URZ, UPT ;  /* 0x000000ff0600728c */ /* 0x000fc6000bf25270 */
[----:B------:R-:W-:Y:S08]  /*0170*/  BRA.U !UP0, `(.L_x_2118) ;  /* 0x0000000108b07547 */ /* 0x000ff0000b800000 */
[----:B------:R-:W0:Y:S01]  /*0180*/  LDCU.64 UR8, c[0x0][0x380] ;  /* 0x00007000ff0877ac */ /* 0x000e220008000a00 */
[----:B------:R-:W-:Y:S02]  /*0190*/  IMAD.U32 R2, RZ, RZ, UR4 ;  /* 0x00000004ff027e24 */ /* 0x000fe4000f8e00ff */
[----:B------:R-:W-:Y:S02]  /*01a0*/  IMAD.MOV.U32 R3, RZ, RZ, RZ ;  /* 0x000000ffff037224 */ /* 0x000fe400078e00ff */
[----:B------:R-:W-:-:S03]  /*01b0*/  IMAD.WIDE R2, R0, UR14, R2 ;  /* 0x0000000e00027c25 */ /* 0x000fc6000f8e0202 */
[----:B0-----:R-:W-:-:S04]  /*01c0*/  IADD3 R2, P0, PT, R2, UR8, RZ ;  /* 0x0000000802027c10 */ /* 0x001fc8000ff1e0ff */
[----:B------:R-:W-:-:S05]  /*01d0*/  IADD3.X R3, PT, PT, R3, UR9, RZ, P0, !PT ;  /* 0x0000000903037c10 */ /* 0x000fca00087fe4ff */
[----:B------:R-:W2:Y:S04]  /*01e0*/  LDG.E.U8 R5, desc[UR12][R2.64+0x1] ;  /* 0x0000010c02057981 */ /* 0x000ea8000c1e1100 */
[----:B------:R-:W3:Y:S04]  /*01f0*/  LDG.E.U8 R6, desc[UR12][R2.64+0x2] ;  /* 0x0000020c02067981 */ /* 0x000ee8000c1e1100 */
[----:B------:R-:W4:Y:S04]  /*0200*/  LDG.E.U8 R4, desc[UR12][R2.64] ;  /* 0x0000000c02047981 */ /* 0x000f28000c1e1100 */
[----:B------:R-:W5:Y:S04]  /*0210*/  LDG.E.U8 R7, desc[UR12][R2.64+0x3] ;  /* 0x0000030c02077981 */ /* 0x000f68000c1e1100 */
[----:B------:R-:W5:Y:S04]  /*0220*/  LDG.E.U8 R8, desc[UR12][R2.64+0x4] ;  /* 0x0000040c02087981 */ /* 0x000f68000c1e1100 */
[----:B------:R-:W5:Y:S04]  /*0230*/  LDG.E.U8 R9, desc[UR12][R2.64+0x5] ;  /* 0x0000050c02097981 */ /* 0x000f68000c1e1100 */
[----:B------:R-:W5:Y:S04]  /*0240*/  LDG.E.U8 R10, desc[UR12][R2.64+0x6] ;  /* 0x0000060c020a7981 */ /* 0x000f68000c1e1100 */
[----:B------:R0:W5:Y:S01]  /*0250*/  LDG.E.U8 R11, desc[UR12][R2.64+0x7] ;  /* 0x0000070c020b7981 */ /* 0x000162000c1e1100 */
[----:B------:R-:W-:-:S02]  /*0260*/  USHF.L.U32 UR5, UR4, 0x3, URZ ;  /* 0x0000000304057899 */ /* 0x000fc400080006ff */
[----:B------:R-:W-:Y:S02]  /*0270*/  UIADD3 UR4, UPT, UPT, UR4, 0x8, URZ ;  /* 0x0000000804047890 */ /* 0x000fe4000fffe0ff */
[----:B------:R-:W-:Y:S02]  /*0280*/  UIADD3 UR7, UPT, UPT, UR5, 0x8, URZ ;  /* 0x0000000805077890 */ /* 0x000fe4000fffe0ff */
[----:B------:R-:W-:Y:S02]  /*0290*/  UIADD3 UR8, UPT, UPT, UR5, 0x10, URZ ;  /* 0x0000001005087890 */ /* 0x000fe4000fffe0ff */
[----:B------:R-:W-:Y:S02]  /*02a0*/  UIADD3 UR9, UPT, UPT, UR5, 0x18, URZ ;  /* 0x0000001805097890 */ /* 0x000fe4000fffe0ff */
[----:B------:R-:W-:Y:S02]  /*02b0*/  UIADD3 UR10, UPT, UPT, UR5, 0x20, URZ ;  /* 0x00000020050a7890 */ /* 0x000fe4000fffe0ff */
[----:B------:R-:W-:Y:S01]  /*02c0*/  UIADD3 UR11, UPT, UPT, UR5, 0x28, URZ ;  /* 0x00000028050b7890 */ /* 0x000fe2000fffe0ff */
[----:B--2---:R-:W-:-:S02]  /*02d0*/  SHF.L.U32 R12, R5, UR7, RZ ;  /* 0x00000007050c7c19 */ /* 0x004fc400080006ff */
[----:B---3--:R-:W-:-:S04]  /*02e0*/  SHF.L.U32 R13, R6, UR8, RZ ;  /* 0x00000008060d7c19 */ /* 0x008fc800080006ff */
[----:B----4-:R-:W-:Y:S02]  /*02f0*/  LOP3.LUT R4, R13, R12, R4, 0xfe, !PT ;  /* 0x0000000c0d047212 */ /* 0x010fe400078efe04 */
[----:B------:R-:W-:Y:S01]  /*0300*/  SHF.L.U64.HI R12, R5, UR7, RZ ;  /* 0x00000007050c7c19 */ /* 0x000fe200080102ff */
[----:B------:R-:W-:Y:S01]  /*0310*/  UIADD3 UR7, UPT, UPT, UR5, 0x30, URZ ;  /* 0x0000003005077890 */ /* 0x000fe2000fffe0ff */
[----:B------:R-:W-:Y:S01]  /*0320*/  SHF.L.U64.HI R5, R6, UR8, RZ ;  /* 0x0000000806057c19 */ /* 0x000fe200080102ff */
[----:B------:R-:W-:Y:S01]  /*0330*/  UIADD3 UR5, UPT, UPT, UR5, 0x38, URZ ;  /* 0x0000003805057890 */ /* 0x000fe2000fffe0ff */
[C---:B-----5:R-:W-:Y:S02]  /*0340*/  SHF.L.U64.HI R6, R7.reuse, UR9, RZ ;  /* 0x0000000907067c19 */ /* 0x060fe400080102ff */
[----:B0-----:R-:W-:Y:S02]  /*0350*/  SHF.L.U32 R2, R7, UR9, RZ ;  /* 0x0000000907027c19 */ /* 0x001fe400080006ff */
[----:B------:R-:W-:-:S02]  /*0360*/  SHF.L.U32 R3, R8, UR10, RZ ;  /* 0x0000000a08037c19 */ /* 0x000fc400080006ff */
[----:B------:R-:W-:Y:S02]  /*0370*/  LOP3.LUT R6, R6, R5, R12, 0xfe, !PT ;  /* 0x0000000506067212 */ /* 0x000fe400078efe0c */
[----:B------:R-:W-:Y:S02]  /*0380*/  LOP3.LUT R3, R3, R2, R4, 0xfe, !PT ;  /* 0x0000000203037212 */ /* 0x000fe400078efe04 */
[C---:B------:R-:W-:Y:S02]  /*0390*/  SHF.L.U32 R2, R9.reuse, UR11, RZ ;  /* 0x0000000b09027c19 */ /* 0x040fe400080006ff */
[----:B------:R-:W-:Y:S02]  /*03a0*/  SHF.L.U32 R5, R10, UR7, RZ ;  /* 0x000000070a057c19 */ /* 0x000fe400080006ff */
[----:B------:R-:W-:Y:S02]  /*03b0*/  SHF.L.U64.HI R7, R8, UR10, RZ ;  /* 0x0000000a08077c19 */ /* 0x000fe400080102ff */
[----:B------:R-:W-:-:S02]  /*03c0*/  SHF.L.U64.HI R4, R9, UR11, RZ ;  /* 0x0000000b09047c19 */ /* 0x000fc400080102ff */
[----:B------:R-:W-:Y:S02]  /*03d0*/  LOP3.LUT R5, R5, R2, R3, 0xfe, !PT ;  /* 0x0000000205057212 */ /* 0x000fe400078efe03 */
[----:B------:R-:W-:Y:S02]  /*03e0*/  LOP3.LUT R4, R4, R7, R6, 0xfe, !PT ;  /* 0x0000000704047212 */ /* 0x000fe400078efe06 */
[----:B------:R-:W-:Y:S02]  /*03f0*/  SHF.L.U64.HI R10, R10, UR7, RZ ;  /* 0x000000070a0a7c19 */ /* 0x000fe400080102ff */
[C---:B------:R-:W-:Y:S02]  /*0400*/  SHF.L.U64.HI R3, R11.reuse, UR5, RZ ;  /* 0x000000050b037c19 */ /* 0x040fe400080102ff */
[----:B------:R-:W-:Y:S02]  /*0410*/  SHF.L.U32 R2, R11, UR5, RZ ;  /* 0x000000050b027c19 */ /* 0x000fe400080006ff */
[----:B------:R-:W-:-:S02]  /*0420*/  LOP3.LUT R3, R3, R10, R4, 0xfe, !PT ;  /* 0x0000000a03037212 */ /* 0x000fc400078efe04 */
[----:B------:R-:W-:-:S07]  /*0430*/  LOP3.LUT R2, R2, R5, RZ, 0xfc, !PT ;  /* 0x0000000502027212 */ /* 0x000fce00078efcff */
.L_x_2118:
[----:B------:R-:W-:Y:S05]  /*0440*/  BRA.U !UP1, `(.L_x_2117) ;  /* 0x0000000109d47547 */ /* 0x000fea000b800000 */
[----:B------:R-:W-:Y:S02]  /*0450*/  UISETP.GE.U32.AND UP0, UPT, UR6, 0x4, UPT ;  /* 0x000000040600788c */ /* 0x000fe4000bf06070 */
        /* <DEDUP_REMOVED lines=12> */
[----:B------:R0:W5:Y:S01]  /*0520*/  LDG.E.U8 R12, desc[UR12][R4.64+0x3] ;  /* 0x0000030c040c7981 */ /* 0x000162000c1e1100 */
[----:B------:R-:W-:-:S02]  /*0530*/  USHF.L.U32 UR6, UR4, 0x3, URZ ;  /* 0x0000000304067899 */ /* 0x000fc400080006ff */
[----:B------:R-:W-:Y:S02]  /*0540*/  UIADD3 UR4, UPT, UPT, UR4, 0x4, URZ ;  /* 0x0000000404047890 */ /* 0x000fe4000fffe0ff */
[----:B------:R-:W-:Y:S02]  /*0550*/  UIADD3 UR7, UPT, UPT, UR6, 0x8, URZ ;  /* 0x0000000806077890 */ /* 0x000fe4000fffe0ff */
[----:B------:R-:W-:Y:S02]  /*0560*/  UIADD3 UR8, UPT, UPT, UR6, 0x10, URZ ;  /* 0x0000001006087890 */ /* 0x000fe4000fffe0ff */
[----:B------:R-:W-:Y:S02]  /*0570*/  UIADD3 UR9, UPT, UPT, UR6, 0x18, URZ ;  /* 0x0000001806097890 */ /* 0x000fe4000fffe0ff */
[C---:B--2---:R-:W-:Y:S02]  /*0580*/  SHF.L.U64.HI R7, R6.reuse, UR6, RZ ;  /* 0x0000000606077c19 */ /* 0x044fe400080102ff */
[----:B------:R-:W-:-:S02]  /*0590*/  SHF.L.U32 R6, R6, UR6, RZ ;  /* 0x0000000606067c19 */ /* 0x000fc400080006ff */
[C---:B---3--:R-:W-:Y:S02]  /*05a0*/  SHF.L.U64.HI R10, R8.reuse, UR7, RZ ;  /* 0x00000007080a7c19 */ /* 0x048fe400080102ff */
[----:B------:R-:W-:Y:S02]  /*05b0*/  SHF.L.U32 R9, R8, UR7, RZ ;  /* 0x0000000708097c19 */ /* 0x000fe400080006ff */
[C---:B----4-:R-:W-:Y:S02]  /*05c0*/  SHF.L.U32 R8, R11.reuse, UR8, RZ ;  /* 0x000000080b087c19 */ /* 0x050fe400080006ff */
[----:B------:R-:W-:Y:S02]  /*05d0*/  SHF.L.U64.HI R11, R11, UR8, RZ ;  /* 0x000000080b0b7c19 */ /* 0x000fe400080102ff */
[----:B0-----:R-:W-:Y:S02]  /*05e0*/  LOP3.LUT R5, R8, R6, R9, 0xfe, !PT ;  /* 0x0000000608057212 */ /* 0x001fe400078efe09 */
[----:B-----5:R-:W-:-:S02]  /*05f0*/  SHF.L.U32 R6, R12, UR9, RZ ;  /* 0x000000090c067c19 */ /* 0x020fc400080006ff */
[----:B------:R-:W-:Y:S02]  /*0600*/  LOP3.LUT R4, R11, R7, R10, 0xfe, !PT ;  /* 0x000000070b047212 */ /* 0x000fe400078efe0a */
[----:B------:R-:W-:Y:S02]  /*0610*/  SHF.L.U64.HI R12, R12, UR9, RZ ;  /* 0x000000090c0c7c19 */ /* 0x000fe400080102ff */
[----:B------:R-:W-:Y:S02]  /*0620*/  LOP3.LUT R2, R2, R5, R6, 0xfe, !PT ;  /* 0x0000000502027212 */ /* 0x000fe400078efe06 */
[----:B------:R-:W-:-:S07]  /*0630*/  LOP3.LUT R3, R3, R4, R12, 0xfe, !PT ;  /* 0x0000000403037212 */ /* 0x000fce00078efe0c */
.L_x_2119:
[----:B------:R-:W-:Y:S05]  /*0640*/  BRA.U !UP1, `(.L_x_2117) ;  /* 0x0000000109547547 */ /* 0x000fea000b800000 */
[----:B------:R-:W0:Y:S01]  /*0650*/  LDCU.64 UR6, c[0x0][0x380] ;  /* 0x00007000ff0677ac */ /* 0x000e220008000a00 */
[----:B------:R-:W-:Y:S02]  /*0660*/  IMAD.U32 R4, RZ, RZ, UR4 ;  /* 0x00000004ff047e24 */ /* 0x000fe4000f8e00ff */
[----:B------:R-:W-:Y:S01]  /*0670*/  IMAD.MOV.U32 R5, RZ, RZ, RZ ;  /* 0x000000ffff057224 */ /* 0x000fe200078e00ff */
[----:B------:R-:W-:Y:S02]  /*0680*/  USHF.L.U32 UR4, UR4, 0x3, URZ ;  /* 0x0000000304047899 */ /* 0x000fe400080006ff */
[----:B------:R-:W-:Y:S01]  /*0690*/  UIADD3 UR5, UPT, UPT, -UR5, URZ, URZ ;  /* 0x000000ff05057290 */ /* 0x000fe2000fffe1ff */
[----:B------:R-:W-:-:S03]  /*06a0*/  IMAD.WIDE R4, R0, UR14, R4 ;  /* 0x0000000e00047c25 */ /* 0x000fc6000f8e0204 */
[----:B0-----:R-:W-:-:S04]  /*06b0*/  IADD3 R8, P0, PT, R4, UR6, RZ ;  /* 0x0000000604087c10 */ /* 0x001fc8000ff1e0ff */
[----:B------:R-:W-:-:S09]  /*06c0*/  IADD3.X R9, PT, PT, R5, UR7, RZ, P0, !PT ;  /* 0x0000000705097c10 */ /* 0x000fd200087fe4ff */
.L_x_2120:
[----:B------:R-:W-:Y:S02]  /*06d0*/  IMAD.MOV.U32 R4, RZ, RZ, R8 ;  /* 0x000000ffff047224 */ /* 0x000fe400078e0008 */
[----:B------:R-:W-:-:S05]  /*06e0*/  IMAD.MOV.U32 R5, RZ, RZ, R9 ;  /* 0x000000ffff057224 */ /* 0x000fca00078e0009 */
[----:B------:R-:W2:Y:S01]  /*06f0*/  LDG.E.U8 R4, desc[UR12][R4.64] ;  /* 0x0000000c04047981 */ /* 0x000ea2000c1e1100 */
[----:B------:R-:W-:Y:S01]  /*0700*/  UIADD3 UR5, UPT, UPT, UR5, 0x1, URZ ;  /* 0x0000000105057890 */ /* 0x000fe2000fffe0ff */
[----:B------:R-:W-:-:S03]  /*0710*/  IADD3 R8, P0, PT, R8, 0x1, RZ ;  /* 0x0000000108087810 */ /* 0x000fc60007f1e0ff */
[----:B------:R-:W-:Y:S02]  /*0720*/  UISETP.NE.AND UP0, UPT, UR5, URZ, UPT ;  /* 0x000000ff0500728c */ /* 0x000fe4000bf05270 */
[----:B------:R-:W-:Y:S01]  /*0730*/  IMAD.X R9, RZ, RZ, R9, P0 ;  /* 0x000000ffff097224 */ /* 0x000fe200000e0609 */
[C---:B--2---:R-:W-:Y:S02]  /*0740*/  SHF.L.U64.HI R6, R4.reuse, UR4, RZ ;  /* 0x0000000404067c19 */ /* 0x044fe400080102ff */
[----:B------:R-:W-:Y:S01]  /*0750*/  SHF.L.U32 R7, R4, UR4, RZ ;  /* 0x0000000404077c19 */ /* 0x000fe200080006ff */
[----:B------:R-:W-:Y:S01]  /*0760*/  UIADD3 UR4, UPT, UPT, UR4, 0x8, URZ ;  /* 0x0000000804047890 */ /* 0x000fe2000fffe0ff */
[----:B------:R-:W-:Y:S02]  /*0770*/  LOP3.LUT R3, R6, R3, RZ, 0xfc, !PT ;  /* 0x0000000306037212 */ /* 0x000fe400078efcff */
[----:B------:R-:W-:Y:S01]  /*0780*/  LOP3.LUT R2, R7, R2, RZ, 0xfc, !PT ;  /* 0x0000000207027212 */ /* 0x000fe200078efcff */
[----:B------:R-:W-:Y:S08]  /*0790*/  BRA.U UP0, `(.L_x_2120) ;  /* 0xfffffffd00cc7547 */ /* 0x000ff0000b83ffff */
.L_x_2117:
[----:B------:R-:W0:Y:S02]  /*07a0*/  LDC.64 R4, c[0x0][0x388] ;  /* 0x0000e200ff047b82 */ /* 0x000e240000000a00 */
[----:B0-----:R-:W-:-:S05]  /*07b0*/  IMAD.WIDE R4, R0, 0x8, R4 ;  /* 0x0000000800047825 */ /* 0x001fca00078e0204 */
[----:B------:R-:W-:Y:S01]  /*07c0*/  STG.E.64 desc[UR12][R4.64], R2 ;  /* 0x0000000204007986 */ /* 0x000fe2000c101b0c */
[----:B------:R-:W-:Y:S05]  /*07d0*/  EXIT ;  /* 0x000000000000794d */ /* 0x000fea0003800000 */
.L_x_2121:
        /* <DEDUP_REMOVED lines=10> */
.L_x_2182:


//--------------------- .text._Z10cu3_kernelPhP17curandStateXORWOWiiiiddd --------------------------
	.section	.text._Z10cu3_kernelPhP17curandStateXORWOWiiiiddd,"ax",@progbits
	.align	128
        .global         _Z10cu3_kernelPhP17curandStateXORWOWiiiiddd
        .type           _Z10cu3_kernelPhP17curandStateXORWOWiiiiddd,@function
        .size           _Z10cu3_kernelPhP17curandStateXORWOWiiiiddd,(.L_x_2159 - _Z10cu3_kernelPhP17curandStateXORWOWiiiiddd)
        .other          _Z10cu3_kernelPhP17curandStateXORWOWiiiiddd,@"STO_CUDA_ENTRY STV_DEFAULT"
_Z10cu3_kernelPhP17curandStateXORWOWiiiiddd:
.text._Z10cu3_kernelPhP17curandStateXORWOWiiiiddd:
[----:B------:R-:W0:Y:S01]  /*0000*/  LDC R1, c[0x0][0x37c] ;  /* 0x0000df00ff017b82 */ /* 0x000e220000000800 */
[----:B------:R-:W1:Y:S07]  /*0010*/  S2R R5, SR_TID.X ;  /* 0x0000000000057919 */ /* 0x000e6e0000002100 */
[----:B------:R-:W2:Y:S01]  /*0020*/  LDC.64 R2, c[0x0][0x3a0] ;  /* 0x0000e800ff027b82 */ /* 0x000ea20000000a00 */
[----:B------:R-:W3:Y:S01]  /*0030*/  LDCU UR5, c[0x0][0x390] ;  /* 0x00007200ff0577ac */ /* 0x000ee20008000800 */
[----:B0-----:R-:W-:-:S06]  /*0040*/  VIADD R1, R1, 0xffffffd8 ;  /* 0xffffffd801017836 */ /* 0x001fcc0000000000 */
[----:B------:R-:W1:Y:S08]  /*0050*/  S2UR UR4, SR_CTAID.X ;  /* 0x00000000000479c3 */ /* 0x000e700000002500 */
[----:B------:R-:W1:Y:S01]  /*0060*/  LDC R4, c[0x0][0x360] ;  /* 0x0000d800ff047b82 */ /* 0x000e620000000800 */
[----:B--2---:R-:W-:Y:S01]  /*0070*/  DSETP.NEU.AND P0, PT, R2, RZ, PT ;  /* 0x000000ff0200722a */ /* 0x004fe20003f0d000 */
[----:B-1----:R-:W-:-:S05]  /*0080*/  IMAD R4, R4, UR4, R5 ;  /* 0x0000000404047c24 */ /* 0x002fca000f8e0205 */
[----:B---3--:R-:W-:-:S13]  /*0090*/  ISETP.GE.OR P0, PT, R4, UR5, !P0 ;  /* 0x0000000504007c0c */ /* 0x008fda000c706670 */
[----:B------:R-:W-:Y:S05]  /*00a0*/  @P0 EXIT ;  /* 0x000000000000094d */ /* 0x000fea0003800000 */
[----:B------:R-:W0:Y:S01]  /*00b0*/  LDC R9, c[0x0][0x398] ;  /* 0x0000e600ff097b82 */ /* 0x000e220000000800 */
[----:B------:R-:W1:Y:S01]  /*00c0*/  LDCU UR6, c[0x0][0x394] ;  /* 0x00007280ff0677ac */ /* 0x000e620008000800 */
[----:B------:R-:W2:Y:S06]  /*00d0*/  LDCU.64 UR4, c[0x0][0x358] ;  /* 0x00006b00ff0477ac */ /* 0x000eac0008000a00 */
[----:B------:R-:W1:Y:S01]  /*00e0*/  LDC.64 R22, c[0x0][0x380] ;  /* 0x0000e000ff167b82 */ /* 0x000e620000000a00 */
[----:B0-----:R-:W-:-:S04]  /*00f0*/  SHF.R.S32.HI R0, RZ, 0x1f, R9 ;  /* 0x0000001fff007819 */ /* 0x001fc80000011409 */
[----:B------:R-:W-:Y:S01]  /*0100*/  LEA.HI R0, R0, R9, RZ, 0x3 ;  /* 0x0000000900007211 */ /* 0x000fe200078f18ff */
[----:B-1----:R-:W-:-:S03]  /*0110*/  IMAD.WIDE R22, R4, UR6, R22 ;  /* 0x0000000604167c25 */ /* 0x002fc6000f8e0216 */
[----:B------:R-:W-:-:S04]  /*0120*/  SHF.R.S32.HI R5, RZ, 0x3, R0 ;  /* 0x00000003ff057819 */ /* 0x000fc80000011400 */
[----:B------:R-:W-:-:S04]  /*0130*/  IADD3 R6, P0, PT, R22, R5, RZ ;  /* 0x0000000516067210 */ /* 0x000fc80007f1e0ff */
[----:B------:R-:W-:-:S05]  /*0140*/  LEA.HI.X.SX32 R7, R5, R23, 0x1, P0 ;  /* 0x0000001705077211 */ /* 0x000fca00000f0eff */
[----:B--2---:R-:W2:Y:S01]  /*0150*/  LDG.E.U8 R6, desc[UR4][R6.64] ;  /* 0x0000000406067981 */ /* 0x004ea2000c1e1100 */
[----:B------:R-:W-:-:S04]  /*0160*/  LOP3.LUT R5, R9, 0x7, RZ, 0xc0, !PT ;  /* 0x0000000709057812 */ /* 0x000fc800078ec0ff */
[----:B--2---:R-:W-:-:S04]  /*0170*/  SHF.R.U32.HI R5, RZ, R5, R6 ;  /* 0x00000005ff057219 */ /* 0x004fc80000011606 */
[----:B------:R-:W-:-:S04]  /*0180*/  LOP3.LUT R5, R5, 0x1, RZ, 0xc0, !PT ;  /* 0x0000000105057812 */ /* 0x000fc800078ec0ff */
[----:B------:R-:W-:-:S13]  /*0190*/  ISETP.NE.U32.AND P0, PT, R5, 0x1, PT ;  /* 0x000000010500780c */ /* 0x000fda0003f05070 */
[----:B------:R-:W-:Y:S05]  /*01a0*/  @P0 EXIT ;  /* 0x000000000000094d */ /* 0x000fea0003800000 */
[----:B------:R-:W-:-:S08]  /*01b0*/  DMUL R2, R2, 0.5 ;  /* 0x3fe0000002027828 */ /* 0x000fd00000000000 */
[----:B------:R-:W-:-:S14]  /*01c0*/  DSETP.NEU.AND P0, PT, |R2|, +INF , PT ;  /* 0x7ff000000200742a */ /* 0x000fdc0003f0d200 */
[----:B------:R-:W-:Y:S01]  /*01d0*/  @!P0 DMUL R6, RZ, R2 ;  /* 0x00000002ff068228 */ /* 0x000fe20000000000 */
[----:B------:R-:W-:Y:S01]  /*01e0*/  @!P0 IMAD.MOV.U32 R0, RZ, RZ, 0x1 ;  /* 0x00000001ff008424 */ /* 0x000fe200078e00ff */
[----:B------:R-:W-:Y:S09]  /*01f0*/  @!P0 BRA `(.L_x_2122) ;  /* 0x00000000005c8947 */ /* 0x000ff20003800000 */
[----:B------:R-:W-:Y:S01]  /*0200*/  UMOV UR6, 0x6dc9c883 ;  /* 0x6dc9c88300067882 */ /* 0x000fe20000000000 */
[----:B------:R-:W-:Y:S01]  /*0210*/  UMOV UR7, 0x3fe45f30 ;  /* 0x3fe45f3000077882 */ /* 0x000fe20000000000 */
[C---:B------:R-:W-:Y:S02]  /*0220*/  DSETP.GE.AND P0, PT, |R2|.reuse, 2.14748364800000000000e+09, PT ;  /* 0x41e000000200742a */ /* 0x040fe40003f06200 */
[----:B------:R-:W-:Y:S01]  /*0230*/  DMUL R8, R2, UR6 ;  /* 0x0000000602087c28 */ /* 0x000fe20008000000 */
[----:B------:R-:W-:Y:S01]  /*0240*/  UMOV UR6, 0x54442d18 ;  /* 0x54442d1800067882 */ /* 0x000fe20000000000 */
[----:B------:R-:W-:-:S04]  /*0250*/  UMOV UR7, 0x3ff921fb ;  /* 0x3ff921fb00077882 */ /* 0x000fc80000000000 */
[----:B------:R-:W0:Y:S08]  /*0260*/  F2I.F64 R0, R8 ;  /* 0x0000000800007311 */ /* 0x000e300000301100 */
[----:B0-----:R-:W0:Y:S02]  /*0270*/  I2F.F64 R6, R0 ;  /* 0x0000000000067312 */ /* 0x001e240000201c00 */
[----:B0-----:R-:W-:Y:S01]  /*0280*/  DFMA R10, R6, -UR6, R2 ;  /* 0x80000006060a7c2b */ /* 0x001fe20008000002 */
[----:B------:R-:W-:Y:S01]  /*0290*/  UMOV UR6, 0x33145c00 ;  /* 0x33145c0000067882 */ /* 0x000fe20000000000 */
[----:B------:R-:W-:-:S06]  /*02a0*/  UMOV UR7, 0x3c91a626 ;  /* 0x3c91a62600077882 */ /* 0x000fcc0000000000 */
[----:B------:R-:W-:Y:S01]  /*02b0*/  DFMA R10, R6, -UR6, R10 ;  /* 0x80000006060a7c2b */ /* 0x000fe2000800000a */
[----:B------:R-:W-:Y:S01]  /*02c0*/  UMOV UR6, 0x252049c0 ;  /* 0x252049c000067882 */ /* 0x000fe20000000000 */
[----:B------:R-:W-:-:S06]  /*02d0*/  UMOV UR7, 0x397b839a ;  /* 0x397b839a00077882 */ /* 0x000fcc0000000000 */
[----:B------:R-:W-:Y:S01]  /*02e0*/  DFMA R6, R6, -UR6, R10 ;  /* 0x8000000606067c2b */ /* 0x000fe2000800000a */
[----:B------:R-:W-:Y:S10]  /*02f0*/  @!P0 BRA `(.L_x_2123) ;  /* 0x0000000000188947 */ /* 0x000ff40003800000 */
[----:B------:R-:W-:Y:S01]  /*0300*/  IMAD.MOV.U32 R0, RZ, RZ, R2 ;  /* 0x000000ffff007224 */ /* 0x000fe200078e0002 */
[----:B------:R-:W-:Y:S01]  /*0310*/  MOV R16, 0x340 ;  /* 0x0000034000107802 */ /* 0x000fe20000000f00 */
[----:B------:R-:W-:-:S07]  /*0320*/  IMAD.MOV.U32 R14, RZ, RZ, R3 ;  /* 0x000000ffff0e7224 */ /* 0x000fce00078e0003 */
[----:B------:R-:W-:Y:S05]  /*0330*/  CALL.REL.NOINC `($_Z10cu3_kernelPhP17curandStateXORWOWiiiiddd$__internal_trig_reduction_slowpathd) ;  /* 0x00000008001c7944 */ /* 0x000fea0003c00000 */
[----:B------:R-:W-:Y:S02]  /*0340*/  IMAD.MOV.U32 R6, RZ, RZ, R12 ;  /* 0x000000ffff067224 */ /* 0x000fe400078e000c */
[----:B------:R-:W-:-:S07]  /*0350*/  IMAD.MOV.U32 R7, RZ, RZ, R13 ;  /* 0x000000ffff077224 */ /* 0x000fce00078e000d */
.L_x_2123:
[----:B------:R-:W-:-:S07]  /*0360*/  VIADD R0, R0, 0x1 ;  /* 0x0000000100007836 */ /* 0x000fce0000000000 */
.L_x_2122:
[----:B------:R-:W0:Y:S01]  /*0370*/  LDCU.64 UR6, c[0x4][0x1b0] ;  /* 0x01003600ff0677ac */ /* 0x000e220008000a00 */
[----:B------:R-:W-:-:S05]  /*0380*/  IMAD.SHL.U32 R5, R0, 0x40, RZ ;  /* 0x0000004000057824 */ /* 0x000fca00078e00ff */
[----:B------:R-:W-:-:S04]  /*0390*/  LOP3.LUT R5, R5, 0x40, RZ, 0xc0, !PT ;  /* 0x0000004005057812 */ /* 0x000fc800078ec0ff */
[----:B0-----:R-:W-:-:S05]  /*03a0*/  IADD3 R24, P0, PT, R5, UR6, RZ ;  /* 0x0000000605187c10 */ /* 0x001fca000ff1e0ff */
[----:B------:R-:W-:-:S05]  /*03b0*/  IMAD.X R25, RZ, RZ, UR7, P0 ;  /* 0x00000007ff197e24 */ /* 0x000fca00080e06ff */
[----:B------:R-:W2:Y:S04]  /*03c0*/  LDG.E.128.CONSTANT R8, desc[UR4][R24.64] ;  /* 0x0000000418087981 */ /* 0x000ea8000c1e9d00 */
[----:B------:R-:W3:Y:S04]  /*03d0*/  LDG.E.128.CONSTANT R12, desc[UR4][R24.64+0x10] ;  /* 0x00001004180c7981 */ /* 0x000ee8000c1e9d00 */
[----:B------:R-:W4:Y:S01]  /*03e0*/  LDG.E.128.CONSTANT R16, desc[UR4][R24.64+0x20] ;  /* 0x0000200418107981 */ /* 0x000f22000c1e9d00 */
[----:B------:R-:W-:Y:S01]  /*03f0*/  LOP3.LUT R5, R0, 0x1, RZ, 0xc0, !PT ;  /* 0x0000000100057812 */ /* 0x000fe200078ec0ff */
[----:B------:R-:W-:Y:S01]  /*0400*/  IMAD.MOV.U32 R26, RZ, RZ, 0x20fd8164 ;  /* 0x20fd8164ff1a7424 */ /* 0x000fe200078e00ff */
[----:B------:R-:W-:-:S02]  /*0410*/  DMUL R20, R6, R6 ;  /* 0x0000000606147228 */ /* 0x000fc40000000000 */
[----:B------:R-:W-:Y:S01]  /*0420*/  ISETP.NE.U32.AND P0, PT, R5, 0x1, PT ;  /* 0x000000010500780c */ /* 0x000fe20003f05070 */
[----:B------:R-:W-:Y:S01]  /*0430*/  IMAD.MOV.U32 R5, RZ, RZ, 0x3da8ff83 ;  /* 0x3da8ff83ff057424 */ /* 0x000fe200078e00ff */
[----:B------:R-:W-:Y:S02]  /*0440*/  DSETP.NEU.AND P1, PT, |R2|, +INF , PT ;  /* 0x7ff000000200742a */ /* 0x000fe40003f2d200 */
[----:B------:R-:W-:Y:S02]  /*0450*/  FSEL R26, R26, -8.06006814911005101289e+34, !P0 ;  /* 0xf9785eba1a1a7808 */ /* 0x000fe40004000000 */
[----:B------:R-:W-:-:S06]  /*0460*/  FSEL R27, -R5, 0.11223486810922622681, !P0 ;  /* 0x3de5db65051b7808 */ /* 0x000fcc0004000100 */
[----:B--2---:R-:W-:-:S08]  /*0470*/  DFMA R8, R20, R26, R8 ;  /* 0x0000001a1408722b */ /* 0x004fd00000000008 */
[----:B------:R-:W-:-:S08]  /*0480*/  DFMA R8, R20, R8, R10 ;  /* 0x000000081408722b */ /* 0x000fd0000000000a */
[----:B---3--:R-:W-:Y:S02]  /*0490*/  DFMA R8, R20, R8, R12 ;  /* 0x000000081408722b */ /* 0x008fe4000000000c */
[----:B------:R-:W-:-:S06]  /*04a0*/  @!P1 DMUL R12, RZ, R2 ;  /* 0x00000002ff0c9228 */ /* 0x000fcc0000000000 */
[----:B------:R-:W-:-:S08]  /*04b0*/  DFMA R8, R20, R8, R14 ;  /* 0x000000081408722b */ /* 0x000fd0000000000e */
[----:B----4-:R-:W-:-:S08]  /*04c0*/  DFMA R8, R20, R8, R16 ;  /* 0x000000081408722b */ /* 0x010fd00000000010 */
[----:B------:R-:W-:-:S08]  /*04d0*/  DFMA R8, R20, R8, R18 ;  /* 0x000000081408722b */ /* 0x000fd00000000012 */
[----:B------:R-:W-:Y:S02]  /*04e0*/  DFMA R6, R8, R6, R6 ;  /* 0x000000060806722b */ /* 0x000fe40000000006 */
[----:B------:R-:W-:-:S10]  /*04f0*/  DFMA R8, R20, R8, 1 ;  /* 0x3ff000001408742b */ /* 0x000fd40000000008 */
[----:B------:R-:W-:Y:S02]  /*0500*/  FSEL R8, R8, R6, !P0 ;  /* 0x0000000608087208 */ /* 0x000fe40004000000 */
[----:B------:R-:W-:Y:S02]  /*0510*/  FSEL R9, R9, R7, !P0 ;  /* 0x0000000709097208 */ /* 0x000fe40004000000 */
[----:B------:R-:W-:Y:S01]  /*0520*/  LOP3.LUT P0, RZ, R0, 0x2, RZ, 0xc0, !PT ;  /* 0x0000000200ff7812 */ /* 0x000fe2000780c0ff */
[----:B------:R-:W-:-:S03]  /*0530*/  @!P1 IMAD.MOV.U32 R0, RZ, RZ, RZ ;  /* 0x000000ffff009224 */ /* 0x000fc600078e00ff */
[----:B------:R-:W-:-:S10]  /*0540*/  DADD R6, RZ, -R8 ;  /* 0x00000000ff067229 */ /* 0x000fd40000000808 */
[----:B------:R-:W-:Y:S02]  /*0550*/  FSEL R6, R8, R6, !P0 ;  /* 0x0000000608067208 */ /* 0x000fe40004000000 */
[----:B------:R-:W-:Y:S01]  /*0560*/  FSEL R7, R9, R7, !P0 ;  /* 0x0000000709077208 */ /* 0x000fe20004000000 */
[----:B------:R-:W-:Y:S06]  /*0570*/  @!P1 BRA `(.L_x_2124) ;  /* 0x0000000000509947 */ /* 0x000fec0003800000 */
        /* <DEDUP_REMOVED lines=20> */
.L_x_2124:
[----:B------:R-:W0:Y:S01]  /*06c0*/  LDCU.64 UR6, c[0x4][0x1b0] ;  /* 0x01003600ff0677ac */ /* 0x000e220008000a00 */
[----:B------:R-:W-:-:S05]  /*06d0*/  IMAD.SHL.U32 R2, R0, 0x40, RZ ;  /* 0x0000004000027824 */ /* 0x000fca00078e00ff */
[----:B------:R-:W-:-:S04]  /*06e0*/  LOP3.LUT R2, R2, 0x40, RZ, 0xc0, !PT ;  /* 0x0000004002027812 */ /* 0x000fc800078ec0ff */
[----:B0-----:R-:W-:Y:S02]  /*06f0*/  IADD3 R24, P0, PT, R2, UR6, RZ ;  /* 0x0000000602187c10 */ /* 0x001fe4000ff1e0ff */
[----:B------:R-:W0:Y:S03]  /*0700*/  LDC.64 R2, c[0x0][0x388] ;  /* 0x0000e200ff027b82 */ /* 0x000e260000000a00 */
[----:B------:R-:W-:-:S05]  /*0710*/  IMAD.X R25, RZ, RZ, UR7, P0 ;  /* 0x00000007ff197e24 */ /* 0x000fca00080e06ff */
[----:B------:R-:W2:Y:S01]  /*0720*/  LDG.E.128.CONSTANT R16, desc[UR4][R24.64] ;  /* 0x0000000418107981 */ /* 0x000ea2000c1e9d00 */
[----:B------:R-:W-:-:S03]  /*0730*/  LOP3.LUT R14, R0, 0x1, RZ, 0xc0, !PT ;  /* 0x00000001000e7812 */ /* 0x000fc600078ec0ff */
[----:B------:R-:W3:Y:S01]  /*0740*/  LDG.E.128.CONSTANT R8, desc[UR4][R24.64+0x10] ;  /* 0x0000100418087981 */ /* 0x000ee2000c1e9d00 */
[----:B------:R-:W-:Y:S01]  /*0750*/  ISETP.NE.U32.AND P0, PT, R14, 0x1, PT ;  /* 0x000000010e00780c */ /* 0x000fe20003f05070 */
[----:B------:R-:W-:Y:S01]  /*0760*/  DMUL R14, R12, R12 ;  /* 0x0000000c0c0e7228 */ /* 0x000fe20000000000 */
[----:B0-----:R-:W-:-:S04]  /*0770*/  IMAD.WIDE R4, R4, 0x30, R2 ;  /* 0x0000003004047825 */ /* 0x001fc800078e0202 */
[----:B------:R-:W-:Y:S01]  /*0780*/  IMAD.MOV.U32 R2, RZ, RZ, 0x20fd8164 ;  /* 0x20fd8164ff027424 */ /* 0x000fe200078e00ff */
[----:B------:R-:W4:Y:S01]  /*0790*/  LDG.E.64 R20, desc[UR4][R4.64] ;  /* 0x0000000404147981 */ /* 0x000f22000c1e1b00 */
[----:B------:R-:W-:-:S03]  /*07a0*/  IMAD.MOV.U32 R3, RZ, RZ, 0x3da8ff83 ;  /* 0x3da8ff83ff037424 */ /* 0x000fc600078e00ff */
[----:B------:R-:W-:Y:S02]  /*07b0*/  FSEL R2, R2, -8.06006814911005101289e+34, !P0 ;  /* 0xf9785eba02027808 */ /* 0x000fe40004000000 */
[----:B------:R-:W-:-:S06]  /*07c0*/  FSEL R3, -R3, 0.11223486810922622681, !P0 ;  /* 0x3de5db6503037808 */ /* 0x000fcc0004000100 */
[C---:B--2---:R-:W-:Y:S01]  /*07d0*/  DFMA R2, R14.reuse, R2, R16 ;  /* 0x000000020e02722b */ /* 0x044fe20000000010 */
[----:B------:R-:W2:Y:S07]  /*07e0*/  LDG.E.64 R16, desc[UR4][R4.64+0x10] ;  /* 0x0000100404107981 */ /* 0x000eae000c1e1b00 */
[C---:B------:R-:W-:Y:S01]  /*07f0*/  DFMA R26, R14.reuse, R2, R18 ;  /* 0x000000020e1a722b */ /* 0x040fe20000000012 */
[----:B------:R-:W5:Y:S01]  /*0800*/  LDG.E.64 R18, desc[UR4][R4.64+0x8] ;  /* 0x0000080404127981 */ /* 0x000f62000c1e1b00 */
[----:B------:R-:W0:Y:S06]  /*0810*/  LDC R2, c[0x0][0x39c] ;  /* 0x0000e700ff027b82 */ /* 0x000e2c0000000800 */
[----:B---3--:R-:W-:-:S08]  /*0820*/  DFMA R8, R14, R26, R8 ;  /* 0x0000001a0e08722b */ /* 0x008fd00000000008 */
[----:B------:R-:W-:Y:S01]  /*0830*/  DFMA R28, R14, R8, R10 ;  /* 0x000000080e1c722b */ /* 0x000fe2000000000a */
[----:B----4-:R-:W-:Y:S02]  /*0840*/  SHF.R.U32.HI R8, RZ, 0x2, R21 ;  /* 0x00000002ff087819 */ /* 0x010fe40000011615 */
[----:B0-----:R-:W-:-:S04]  /*0850*/  SHF.R.S32.HI R3, RZ, 0x1f, R2 ;  /* 0x0000001fff037819 */ /* 0x001fc80000011402 */
[----:B------:R-:W-:-:S04]  /*0860*/  LEA.HI R3, R3, R2, RZ, 0x3 ;  /* 0x0000000203037211 */ /* 0x000fc800078f18ff */
[----:B------:R-:W-:Y:S02]  /*0870*/  SHF.R.S32.HI R9, RZ, 0x3, R3 ;  /* 0x00000003ff097819 */ /* 0x000fe40000011403 */
[----:B------:R-:W-:Y:S02]  /*0880*/  LOP3.LUT R8, R8, R21, RZ, 0x3c, !PT ;  /* 0x0000001508087212 */ /* 0x000fe400078e3cff */
[----:B------:R-:W-:-:S03]  /*0890*/  IADD3 R22, P1, PT, R22, R9, RZ ;  /* 0x0000000916167210 */ /* 0x000fc60007f3e0ff */
[----:B------:R-:W-:Y:S01]  /*08a0*/  IMAD.SHL.U32 R26, R8, 0x2, RZ ;  /* 0x00000002081a7824 */ /* 0x000fe200078e00ff */
[----:B------:R-:W-:-:S05]  /*08b0*/  LEA.HI.X.SX32 R23, R9, R23, 0x1, P1 ;  /* 0x0000001709177211 */ /* 0x000fca00008f0eff */
[----:B------:R-:W3:Y:S01]  /*08c0*/  LDG.E.U8 R21, desc[UR4][R22.64] ;  /* 0x0000000416157981 */ /* 0x000ee2000c1e1100 */
[----:B--2---:R-:W-:-:S05]  /*08d0*/  IMAD.SHL.U32 R9, R17, 0x10, RZ ;  /* 0x0000001011097824 */ /* 0x004fca00078e00ff */
[----:B------:R-:W-:Y:S02]  /*08e0*/  LOP3.LUT R26, R8, R26, R9, 0x96, !PT ;  /* 0x0000001a081a7212 */ /* 0x000fe400078e9609 */
[----:B------:R0:W2:Y:S02]  /*08f0*/  LDG.E.128.CONSTANT R8, desc[UR4][R24.64+0x20] ;  /* 0x0000200418087981 */ /* 0x0000a4000c1e9d00 */
[----:B------:R-:W-:Y:S01]  /*0900*/  LOP3.LUT R27, R26, R17, RZ, 0x3c, !PT ;  /* 0x000000111a1b7212 */ /* 0x000fe200078e3cff */
[----:B------:R-:W-:Y:S02]  /*0910*/  IMAD.MOV.U32 R26, RZ, RZ, R17 ;  /* 0x000000ffff1a7224 */ /* 0x000fe400078e0011 */
[----:B-----5:R-:W-:Y:S02]  /*0920*/  IMAD.MOV.U32 R17, RZ, RZ, R18 ;  /* 0x000000ffff117224 */ /* 0x020fe400078e0012 */
[----:B0-----:R-:W-:Y:S02]  /*0930*/  IMAD.MOV.U32 R25, RZ, RZ, R16 ;  /* 0x000000ffff197224 */ /* 0x001fe400078e0010 */
[----:B------:R-:W-:-:S02]  /*0940*/  IMAD.MOV.U32 R24, RZ, RZ, R19 ;  /* 0x000000ffff187224 */ /* 0x000fc400078e0013 */
[----:B------:R-:W-:Y:S01]  /*0950*/  VIADD R16, R20, 0x587c5 ;  /* 0x000587c514107836 */ /* 0x000fe20000000000 */
[----:B------:R-:W-:Y:S04]  /*0960*/  STG.E.64 desc[UR4][R4.64+0x10], R26 ;  /* 0x0000101a04007986 */ /* 0x000fe8000c101b04 */
[----:B------:R-:W-:Y:S04]  /*0970*/  STG.E.64 desc[UR4][R4.64+0x8], R24 ;  /* 0x0000081804007986 */ /* 0x000fe8000c101b04 */
[----:B------:R0:W-:Y:S04]  /*0980*/  STG.E.64 desc[UR4][R4.64], R16 ;  /* 0x0000001004007986 */ /* 0x0001e8000c101b04 */
[----:B------:R-:W4:Y:S01]  /*0990*/  LDG.E.U8 R18, desc[UR4][R22.64] ;  /* 0x0000000416127981 */ /* 0x000f22000c1e1100 */
[----:B------:R-:W-:Y:S01]  /*09a0*/  DMUL R6, R6, R6 ;  /* 0x0000000606067228 */ /* 0x000fe20000000000 */
[----:B------:R-:W-:-:S05]  /*09b0*/  LOP3.LUT R3, R3, 0xfffffff8, RZ, 0xc0, !PT ;  /* 0xfffffff803037812 */ /* 0x000fca00078ec0ff */
[----:B------:R-:W-:Y:S01]  /*09c0*/  IMAD.IADD R3, R2, 0x1, -R3 ;  /* 0x0000000102037824 */ /* 0x000fe200078e0a03 */
[----:B--2---:R-:W-:-:S08]  /*09d0*/  DFMA R8, R14, R28, R8 ;  /* 0x0000001c0e08722b */ /* 0x004fd00000000008 */
[----:B------:R-:W-:-:S08]  /*09e0*/  DFMA R8, R14, R8, R10 ;  /* 0x000000080e08722b */ /* 0x000fd0000000000a */
[----:B------:R-:W-:Y:S02]  /*09f0*/  DFMA R12, R8, R12, R12 ;  /* 0x0000000c080c722b */ /* 0x000fe4000000000c */
[----:B------:R-:W-:-:S10]  /*0a00*/  DFMA R8, R14, R8, 1 ;  /* 0x3ff000000e08742b */ /* 0x000fd40000000008 */
[----:B------:R-:W-:Y:S02]  /*0a10*/  FSEL R10, R8, R12, !P0 ;  /* 0x0000000c080a7208 */ /* 0x000fe40004000000 */
[----:B------:R-:W-:Y:S01]  /*0a20*/  FSEL R11, R9, R13, !P0 ;  /* 0x0000000d090b7208 */ /* 0x000fe20004000000 */
[----:B------:R-:W-:-:S05]  /*0a30*/  IMAD.IADD R12, R27, 0x1, R16 ;  /* 0x000000011b0c7824 */ /* 0x000fca00078e0210 */
[----:B------:R-:W-:Y:S01]  /*0a40*/  DADD R8, RZ, -R10 ;  /* 0x00000000ff087229 */ /* 0x000fe2000000080a */
[----:B------:R-:W-:Y:S01]  /*0a50*/  LOP3.LUT P0, RZ, R0, 0x2, RZ, 0xc0, !PT ;  /* 0x0000000200ff7812 */ /* 0x000fe2000780c0ff */
[----:B------:R-:W-:Y:S01]  /*0a60*/  IMAD.MOV.U32 R13, RZ, RZ, 0x2f800000 ;  /* 0x2f800000ff0d7424 */ /* 0x000fe200078e00ff */
[----:B------:R-:W-:Y:S02]  /*0a70*/  I2FP.F32.U32 R12, R12 ;  /* 0x0000000c000c7245 */ /* 0x000fe40000201000 */
[----:B------:R-:W-:-:S05]  /*0a80*/  LOP3.LUT R0, R2, 0x7, RZ, 0xc0, !PT ;  /* 0x0000000702007812 */ /* 0x000fca00078ec0ff */
[----:B0-----:R-:W-:Y:S01]  /*0a90*/  FSEL R4, R10, R8, !P0 ;  /* 0x000000080a047208 */ /* 0x001fe20004000000 */
[----:B------:R-:W-:Y:S01]  /*0aa0*/  FFMA R8, R12, R13, 1.1641532182693481445e-10 ;  /* 0x2f0000000c087423 */ /* 0x000fe2000000000d */
[----:B------:R-:W-:Y:S02]  /*0ab0*/  FSEL R5, R11, R9, !P0 ;  /* 0x000000090b057208 */ /* 0x000fe40004000000 */
[----:B---3--:R-:W-:-:S03]  /*0ac0*/  SHF.R.U32.HI R0, RZ, R0, R21 ;  /* 0x00000000ff007219 */ /* 0x008fc60000011615 */
[----:B------:R-:W0:Y:S01]  /*0ad0*/  F2F.F64.F32 R8, R8 ;  /* 0x0000000800087310 */ /* 0x000e220000201800 */
[----:B------:R-:W-:Y:S01]  /*0ae0*/  DMUL R4, R4, R4 ;  /* 0x0000000404047228 */ /* 0x000fe20000000000 */
[----:B------:R-:W-:-:S04]  /*0af0*/  LOP3.LUT R0, R0, 0x1, RZ, 0xc0, !PT ;  /* 0x0000000100007812 */ /* 0x000fc800078ec0ff */
[----:B------:R-:W-:-:S05]  /*0b00*/  ISETP.NE.U32.AND P0, PT, R0, 0x1, PT ;  /* 0x000000010000780c */ /* 0x000fca0003f05070 */
[----:B------:R-:W-:Y:S02]  /*0b10*/  FSEL R4, R6, R4, !P0 ;  /* 0x0000000406047208 */ /* 0x000fe40004000000 */
[----:B------:R-:W-:Y:S01]  /*0b20*/  FSEL R5, R7, R5, !P0 ;  /* 0x0000000507057208 */ /* 0x000fe20004000000 */
[----:B------:R-:W-:-:S05]  /*0b30*/  IMAD.MOV.U32 R2, RZ, RZ, 0x1 ;  /* 0x00000001ff027424 */ /* 0x000fca00078e00ff */
[----:B0-----:R-:W-:Y:S01]  /*0b40*/  DSETP.GT.AND P0, PT, R4, R8, PT ;  /* 0x000000080400722a */ /* 0x001fe20003f04000 */
[----:B------:R-:W-:-:S05]  /*0b50*/  SHF.L.U32 R5, R2, R3, RZ ;  /* 0x0000000302057219 */ /* 0x000fca00000006ff */
[----:B------:R-:W-:-:S04]  /*0b60*/  SEL R0, RZ, 0x1, !P0 ;  /* 0x00000001ff007807 */ /* 0x000fc80004000000 */
[----:B------:R-:W-:-:S04]  /*0b70*/  SHF.L.U32 R0, R0, R3, RZ ;  /* 0x0000000300007219 */ /* 0x000fc800000006ff */
[----:B----4-:R-:W-:-:S05]  /*0b80*/  LOP3.LUT R5, R0, R18, R5, 0xf4, !PT ;  /* 0x0000001200057212 */ /* 0x010fca00078ef405 */
[----:B------:R-:W-:Y:S01]  /*0b90*/  STG.E.U8 desc[UR4][R22.64], R5 ;  /* 0x0000000516007986 */ /* 0x000fe2000c101104 */
[----:B------:R-:W-:Y:S05]  /*0ba0*/  EXIT ;  /* 0x000000000000794d */ /* 0x000fea0003800000 */
        .type           $_Z10cu3_kernelPhP17curandStateXORWOWiiiiddd$__internal_trig_reduction_slowpathd,@function
        .size           $_Z10cu3_kernelPhP17curandStateXORWOWiiiiddd$__internal_trig_reduction_slowpathd,(.L_x_2159 - $_Z10cu3_kernelPhP17curandStateXORWOWiiiiddd$__internal_trig_reduction_slowpathd)
$_Z10cu3_kernelPhP17curandStateXORWOWiiiiddd$__internal_trig_reduction_slowpathd:
[----:B------:R-:W-:Y:S01]  /*0bb0*/  SHF.R.U32.HI R12, RZ, 0x14, R14 ;  /* 0x00000014ff0c7819 */ /* 0x000fe2000001160e */
[----:B------:R-:W-:Y:S02]  /*0bc0*/  IMAD.MOV.U32 R17, RZ, RZ, R0 ;  /* 0x000000ffff117224 */ /* 0x000fe400078e0000 */
[----:B------:R-:W-:Y:S01]  /*0bd0*/  IMAD.MOV.U32 R8, RZ, RZ, RZ ;  /* 0x000000ffff087224 */ /* 0x000fe200078e00ff */
[----:B------:R-:W-:-:S04]  /*0be0*/  LOP3.LUT R5, R12, 0x7ff, RZ, 0xc0, !PT ;  /* 0x000007ff0c057812 */ /* 0x000fc800078ec0ff */
[----:B------:R-:W-:-:S13]  /*0bf0*/  ISETP.NE.AND P0, PT, R5, 0x7ff, PT ;  /* 0x000007ff0500780c */ /* 0x000fda0003f05270 */
[----:B------:R-:W-:Y:S05]  /*0c00*/  @!P0 BRA `(.L_x_2125) ;  /* 0x00000008002c8947 */ /* 0x000fea0003800000 */
[----:B------:R-:W-:Y:S01]  /*0c10*/  VIADD R0, R5, 0xfffffc00 ;  /* 0xfffffc0005007836 */ /* 0x000fe20000000000 */
[----:B------:R-:W-:-:S04]  /*0c20*/  CS2R R10, SRZ ;  /* 0x00000000000a7805 */ /* 0x000fc8000001ff00 */
[----:B------:R-:W-:Y:S02]  /*0c30*/  SHF.R.U32.HI R15, RZ, 0x6, R0 ;  /* 0x00000006ff0f7819 */ /* 0x000fe40000011600 */
[----:B------:R-:W-:Y:S02]  /*0c40*/  ISETP.GE.U32.AND P0, PT, R0, 0x80, PT ;  /* 0x000000800000780c */ /* 0x000fe40003f06070 */
[C---:B------:R-:W-:Y:S02]  /*0c50*/  IADD3 R0, PT, PT, -R15.reuse, 0x13, RZ ;  /* 0x000000130f007810 */ /* 0x040fe40007ffe1ff */
[----:B------:R-:W-:Y:S02]  /*0c60*/  IADD3 R5, PT, PT, -R15, 0xf, RZ ;  /* 0x0000000f0f057810 */ /* 0x000fe40007ffe1ff */
[----:B------:R-:W-:-:S04]  /*0c70*/  SEL R0, R0, 0x12, P0 ;  /* 0x0000001200007807 */ /* 0x000fc80000000000 */
[----:B------:R-:W-:-:S13]  /*0c80*/  ISETP.GE.AND P0, PT, R5, R0, PT ;  /* 0x000000000500720c */ /* 0x000fda0003f06270 */
[----:B------:R-:W-:Y:S05]  /*0c90*/  @P0 BRA `(.L_x_2126) ;  /* 0x00000000008c0947 */ /* 0x000fea0003800000 */
[C---:B------:R-:W-:Y:S01]  /*0ca0*/  SHF.L.U64.HI R19, R17.reuse, 0xb, R14 ;  /* 0x0000000b11137819 */ /* 0x040fe2000001020e */
[----:B------:R-:W-:Y:S01]  /*0cb0*/  IMAD.SHL.U32 R13, R17, 0x800, RZ ;  /* 0x00000800110d7824 */ /* 0x000fe200078e00ff */
[----:B------:R-:W-:Y:S01]  /*0cc0*/  IADD3 R17, PT, PT, RZ, -R15, -R0 ;  /* 0x8000000fff117210 */ /* 0x000fe20007ffe800 */
[----:B------:R-:W-:Y:S01]  /*0cd0*/  IMAD.MOV.U32 R18, RZ, RZ, RZ ;  /* 0x000000ffff127224 */ /* 0x000fe200078e00ff */
[----:B------:R-:W-:Y:S02]  /*0ce0*/  CS2R R10, SRZ ;  /* 0x00000000000a7805 */ /* 0x000fe4000001ff00 */
[----:B------:R-:W-:Y:S01]  /*0cf0*/  LOP3.LUT R19, R19, 0x80000000, RZ, 0xfc, !PT ;  /* 0x8000000013137812 */ /* 0x000fe200078efcff */
[----:B------:R-:W0:Y:S01]  /*0d00*/  LDCU.64 UR6, c[0x0][0x358] ;  /* 0x00006b00ff0677ac */ /* 0x000e220008000a00 */
[----:B------:R-:W-:-:S05]  /*0d10*/  NOP ;  /* 0x0000000000007918 */ /* 0x000fca0000000000 */
.L_x_2127:
[----:B------:R-:W1:Y:S02]  /*0d20*/  LDC.64 R8, c[0x4][0x1a8] ;  /* 0x01006a00ff087b82 */ /* 0x000e640000000a00 */
[----:B-1----:R-:W-:-:S06]  /*0d30*/  IMAD.WIDE R8, R5, 0x8, R8 ;  /* 0x0000000805087825 */ /* 0x002fcc00078e0208 */
[----:B0-----:R-:W2:Y:S01]  /*0d40*/  LDG.E.64.CONSTANT R8, desc[UR6][R8.64] ;  /* 0x0000000608087981 */ /* 0x001ea2000c1e9b00 */
[----:B------:R-:W-:Y:S02]  /*0d50*/  VIADD R17, R17, 0x1 ;  /* 0x0000000111117836 */ /* 0x000fe40000000000 */
[----:B------:R-:W-:Y:S02]  /*0d60*/  VIADD R5, R5, 0x1 ;  /* 0x0000000105057836 */ /* 0x000fe40000000000 */
[----:B--2---:R-:W-:-:S04]  /*0d70*/  IMAD.WIDE.U32 R10, P2, R8, R13, R10 ;  /* 0x0000000d080a7225 */ /* 0x004fc8000784000a */
[----:B------:R-:W-:Y:S02]  /*0d80*/  IMAD R21, R8, R19, RZ ;  /* 0x0000001308157224 */ /* 0x000fe400078e02ff */
[CC--:B------:R-:W-:Y:S02]  /*0d90*/  IMAD R20, R9.reuse, R13.reuse, RZ ;  /* 0x0000000d09147224 */ /* 0x0c0fe400078e02ff */
[----:B------:R-:W-:Y:S01]  /*0da0*/  IMAD.HI.U32 R25, R9, R13, RZ ;  /* 0x0000000d09197227 */ /* 0x000fe200078e00ff */
[----:B------:R-:W-:-:S03]  /*0db0*/  IADD3 R11, P0, PT, R21, R11, RZ ;  /* 0x0000000b150b7210 */ /* 0x000fc60007f1e0ff */
[----:B------:R-:W-:Y:S01]  /*0dc0*/  IMAD R21, R18, 0x8, R1 ;  /* 0x0000000812157824 */ /* 0x000fe200078e0201 */
[----:B------:R-:W-:Y:S01]  /*0dd0*/  IADD3 R11, P1, PT, R20, R11, RZ ;  /* 0x0000000b140b7210 */ /* 0x000fe20007f3e0ff */
[----:B------:R-:W-:-:S04]  /*0de0*/  IMAD.HI.U32 R20, R8, R19, RZ ;  /* 0x0000001308147227 */ /* 0x000fc800078e00ff */
[----:B------:R-:W-:Y:S01]  /*0df0*/  IMAD.X R8, RZ, RZ, R20, P2 ;  /* 0x000000ffff087224 */ /* 0x000fe200010e0614 */
[----:B------:R0:W-:Y:S01]  /*0e00*/  STL.64 [R21], R10 ;  /* 0x0000000a15007387 */ /* 0x0001e20000100a00 */
[----:B------:R-:W-:-:S03]  /*0e10*/  IMAD.HI.U32 R20, R9, R19, RZ ;  /* 0x0000001309147227 */ /* 0x000fc600078e00ff */
[----:B------:R-:W-:Y:S01]  /*0e20*/  IADD3.X R8, P0, PT, R25, R8, RZ, P0, !PT ;  /* 0x0000000819087210 */ /* 0x000fe2000071e4ff */
[----:B------:R-:W-:Y:S02]  /*0e30*/  IMAD R9, R9, R19, RZ ;  /* 0x0000001309097224 */ /* 0x000fe400078e02ff */
[----:B------:R-:W-:-:S03]  /*0e40*/  VIADD R18, R18, 0x1 ;  /* 0x0000000112127836 */ /* 0x000fc60000000000 */
[----:B------:R-:W-:Y:S01]  /*0e50*/  IADD3.X R9, P1, PT, R9, R8, RZ, P1, !PT ;  /* 0x0000000809097210 */ /* 0x000fe20000f3e4ff */
[----:B------:R-:W-:Y:S01]  /*0e60*/  IMAD.X R8, RZ, RZ, R20, P0 ;  /* 0x000000ffff087224 */ /* 0x000fe200000e0614 */
[----:B------:R-:W-:-:S03]  /*0e70*/  ISETP.NE.AND P0, PT, R17, -0xf, PT ;  /* 0xfffffff11100780c */ /* 0x000fc60003f05270 */
[----:B------:R-:W-:Y:S02]  /*0e80*/  IMAD.X R8, RZ, RZ, R8, P1 ;  /* 0x000000ffff087224 */ /* 0x000fe400008e0608 */
[----:B0-----:R-:W-:Y:S02]  /*0e90*/  IMAD.MOV.U32 R10, RZ, RZ, R9 ;  /* 0x000000ffff0a7224 */ /* 0x001fe400078e0009 */
[----:B------:R-:W-:-:S06]  /*0ea0*/  IMAD.MOV.U32 R11, RZ, RZ, R8 ;  /* 0x000000ffff0b7224 */ /* 0x000fcc00078e0008 */
[----:B------:R-:W-:Y:S05]  /*0eb0*/  @P0 BRA `(.L_x_2127) ;  /* 0xfffffffc00980947 */ /* 0x000fea000383ffff */
[----:B------:R-:W-:-:S07]  /*0ec0*/  IMAD.MOV.U32 R5, RZ, RZ, R0 ;  /* 0x000000ffff057224 */ /* 0x000fce00078e0000 */
.L_x_2126:
[----:B------:R-:W-:Y:S01]  /*0ed0*/  LOP3.LUT P0, R25, R12, 0x3f, RZ, 0xc0, !PT ;  /* 0x0000003f0c197812 */ /* 0x000fe2000780c0ff */
[----:B------:R-:W-:-:S04]  /*0ee0*/  IMAD.IADD R0, R15, 0x1, R5 ;  /* 0x000000010f007824 */ /* 0x000fc800078e0205 */
[----:B------:R-:W-:-:S05]  /*0ef0*/  IMAD.U32 R27, R0, 0x8, R1 ;  /* 0x00000008001b7824 */ /* 0x000fca00078e0001 */
[----:B------:R0:W-:Y:S04]  /*0f00*/  STL.64 [R27+-0x78], R10 ;  /* 0xffff880a1b007387 */ /* 0x0001e80000100a00 */
[----:B------:R-:W2:Y:S04]  /*0f10*/  @P0 LDL.64 R18, [R1+0x8] ;  /* 0x0000080001120983 */ /* 0x000ea80000100a00 */
[----:B------:R-:W3:Y:S04]  /*0f20*/  LDL.64 R12, [R1+0x10] ;  /* 0x00001000010c7983 */ /* 0x000ee80000100a00 */
[----:B------:R-:W4:Y:S01]  /*0f30*/  LDL.64 R8, [R1+0x18] ;  /* 0x0000180001087983 */ /* 0x000f220000100a00 */
[----:B------:R-:W-:-:S02]  /*0f40*/  @P0 LOP3.LUT R0, R25, 0x3f, RZ, 0x3c, !PT ;  /* 0x0000003f19000812 */ /* 0x000fc400078e3cff */
[--C-:B--2---:R-:W-:Y:S02]  /*0f50*/  @P0 SHF.R.U64 R5, R18, 0x1, R19.reuse ;  /* 0x0000000112050819 */ /* 0x104fe40000001213 */
[----:B------:R-:W-:Y:S02]  /*0f60*/  @P0 SHF.R.U32.HI R15, RZ, 0x1, R19 ;  /* 0x00000001ff0f0819 */ /* 0x000fe40000011613 */
[C---:B---3--:R-:W-:Y:S02]  /*0f70*/  @P0 SHF.L.U32 R18, R12.reuse, R25, RZ ;  /* 0x000000190c120219 */ /* 0x048fe400000006ff */
[----:B------:R-:W-:Y:S02]  /*0f80*/  @P0 SHF.R.U64 R5, R5, R0, R15 ;  /* 0x0000000005050219 */ /* 0x000fe4000000120f */
[--C-:B------:R-:W-:Y:S02]  /*0f90*/  @P0 SHF.R.U32.HI R21, RZ, 0x1, R13.reuse ;  /* 0x00000001ff150819 */ /* 0x100fe4000001160d */
[----:B------:R-:W-:-:S02]  /*0fa0*/  @P0 SHF.R.U64 R19, R12, 0x1, R13 ;  /* 0x000000010c130819 */ /* 0x000fc4000000120d */
[----:B------:R-:W-:Y:S02]  /*0fb0*/  @P0 SHF.L.U64.HI R17, R12, R25, R13 ;  /* 0x000000190c110219 */ /* 0x000fe4000001020d */
[-C--:B0-----:R-:W-:Y:S02]  /*0fc0*/  @P0 SHF.R.U32.HI R10, RZ, R0.reuse, R15 ;  /* 0x00000000ff0a0219 */ /* 0x081fe4000001160f */
[----:B------:R-:W-:Y:S02]  /*0fd0*/  @P0 LOP3.LUT R12, R18, R5, RZ, 0xfc, !PT ;  /* 0x00000005120c0212 */ /* 0x000fe400078efcff */
[-C--:B----4-:R-:W-:Y:S02]  /*0fe0*/  @P0 SHF.L.U32 R11, R8, R25.reuse, RZ ;  /* 0x00000019080b0219 */ /* 0x090fe400000006ff */
[----:B------:R-:W-:Y:S02]  /*0ff0*/  @P0 SHF.R.U64 R20, R19, R0, R21 ;  /* 0x0000000013140219 */ /* 0x000fe40000001215 */
[----:B------:R-:W-:Y:S01]  /*1000*/  @P0 LOP3.LUT R13, R17, R10, RZ, 0xfc, !PT ;  /* 0x0000000a110d0212 */ /* 0x000fe200078efcff */
[----:B------:R-:W-:Y:S01]  /*1010*/  IMAD.SHL.U32 R10, R12, 0x4, RZ ;  /* 0x000000040c0a7824 */ /* 0x000fe200078e00ff */
[----:B------:R-:W-:-:S02]  /*1020*/  @P0 SHF.L.U64.HI R25, R8, R25, R9 ;  /* 0x0000001908190219 */ /* 0x000fc40000010209 */
[----:B------:R-:W-:Y:S02]  /*1030*/  @P0 SHF.R.U32.HI R0, RZ, R0, R21 ;  /* 0x00000000ff000219 */ /* 0x000fe40000011615 */
[----:B------:R-:W-:Y:S02]  /*1040*/  @P0 LOP3.LUT R8, R11, R20, RZ, 0xfc, !PT ;  /* 0x000000140b080212 */ /* 0x000fe400078efcff */
[----:B------:R-:W-:Y:S02]  /*1050*/  SHF.L.U64.HI R12, R12, 0x2, R13 ;  /* 0x000000020c0c7819 */ /* 0x000fe4000001020d */
[----:B------:R-:W-:Y:S02]  /*1060*/  @P0 LOP3.LUT R9, R25, R0, RZ, 0xfc, !PT ;  /* 0x0000000019090212 */ /* 0x000fe400078efcff */
[----:B------:R-:W-:Y:S02]  /*1070*/  SHF.L.W.U32.HI R11, R13, 0x2, R8 ;  /* 0x000000020d0b7819 */ /* 0x000fe40000010e08 */
[----:B------:R-:W-:-:S02]  /*1080*/  IADD3 RZ, P0, PT, RZ, -R10, RZ ;  /* 0x8000000affff7210 */ /* 0x000fc40007f1e0ff */
[----:B------:R-:W-:Y:S02]  /*1090*/  LOP3.LUT R0, RZ, R12, RZ, 0x33, !PT ;  /* 0x0000000cff007212 */ /* 0x000fe400078e33ff */
[----:B------:R-:W-:Y:S02]  /*10a0*/  SHF.L.W.U32.HI R8, R8, 0x2, R9 ;  /* 0x0000000208087819 */ /* 0x000fe40000010e09 */
[----:B------:R-:W-:Y:S02]  /*10b0*/  LOP3.LUT R5, RZ, R11, RZ, 0x33, !PT ;  /* 0x0000000bff057212 */ /* 0x000fe400078e33ff */
[----:B------:R-:W-:Y:S02]  /*10c0*/  IADD3.X R13, P0, PT, RZ, R0, RZ, P0, !PT ;  /* 0x00000000ff0d7210 */ /* 0x000fe4000071e4ff */
[----:B------:R-:W-:Y:S02]  /*10d0*/  LOP3.LUT R0, RZ, R8, RZ, 0x33, !PT ;  /* 0x00000008ff007212 */ /* 0x000fe400078e33ff */
[----:B------:R-:W-:-:S02]  /*10e0*/  IADD3.X R18, P1, PT, RZ, R5, RZ, P0, !PT ;  /* 0x00000005ff127210 */ /* 0x000fc4000073e4ff */
[----:B------:R-:W-:-:S03]  /*10f0*/  ISETP.GT.U32.AND P2, PT, R11, -0x1, PT ;  /* 0xffffffff0b00780c */ /* 0x000fc60003f44070 */
[----:B------:R-:W-:Y:S01]  /*1100*/  IMAD.X R5, RZ, RZ, R0, P1 ;  /* 0x000000ffff057224 */ /* 0x000fe200008e0600 */
[----:B------:R-:W-:-:S04]  /*1110*/  ISETP.GT.AND.EX P0, PT, R8, -0x1, PT, P2 ;  /* 0xffffffff0800780c */ /* 0x000fc80003f04320 */
[----:B------:R-:W-:Y:S02]  /*1120*/  SEL R0, R8, R5, P0 ;  /* 0x0000000508007207 */ /* 0x000fe40000000000 */
[----:B------:R-:W-:Y:S02]  /*1130*/  SEL R11, R11, R18, P0 ;  /* 0x000000120b0b7207 */ /* 0x000fe40000000000 */
[----:B------:R-:W-:-:S04]  /*1140*/  ISETP.NE.U32.AND P1, PT, R0, RZ, PT ;  /* 0x000000ff0000720c */ /* 0x000fc80003f25070 */
[----:B------:R-:W-:Y:S01]  /*1150*/  SEL R15, R11, R0, !P1 ;  /* 0x000000000b0f7207 */ /* 0x000fe20004800000 */
[----:B------:R-:W-:-:S05]  /*1160*/  @!P0 IMAD.MOV R10, RZ, RZ, -R10 ;  /* 0x000000ffff0a8224 */ /* 0x000fca00078e0a0a */
[----:B------:R-:W0:Y:S02]  /*1170*/  FLO.U32 R15, R15 ;  /* 0x0000000f000f7300 */ /* 0x000e2400000e0000 */
[C---:B0-----:R-:W-:Y:S02]  /*1180*/  IADD3 R17, PT, PT, -R15.reuse, 0x1f, RZ ;  /* 0x0000001f0f117810 */ /* 0x041fe40007ffe1ff */
[----:B------:R-:W-:-:S03]  /*1190*/  IADD3 R5, PT, PT, -R15, 0x3f, RZ ;  /* 0x0000003f0f057810 */ /* 0x000fc60007ffe1ff */
[----:B------:R-:W-:Y:S01]  /*11a0*/  @P1 IMAD.MOV R5, RZ, RZ, R17 ;  /* 0x000000ffff051224 */ /* 0x000fe200078e0211 */
[----:B------:R-:W-:-:S04]  /*11b0*/  SEL R17, R12, R13, P0 ;  /* 0x0000000d0c117207 */ /* 0x000fc80000000000 */
[----:B------:R-:W-:-:S13]  /*11c0*/  ISETP.NE.AND P1, PT, R5, RZ, PT ;  /* 0x000000ff0500720c */ /* 0x000fda0003f25270 */
[----:B------:R-:W-:Y:S05]  /*11d0*/  @!P1 BRA `(.L_x_2128) ;  /* 0x0000000000289947 */ /* 0x000fea0003800000 */
[--C-:B------:R-:W-:Y:S02]  /*11e0*/  SHF.R.U64 R13, R10, 0x1, R17.reuse ;  /* 0x000000010a0d7819 */ /* 0x100fe40000001211 */
[C---:B------:R-:W-:Y:S02]  /*11f0*/  LOP3.LUT R10, R5.reuse, 0x3f, RZ, 0xc0, !PT ;  /* 0x0000003f050a7812 */ /* 0x040fe400078ec0ff */
[----:B------:R-:W-:Y:S02]  /*1200*/  SHF.R.U32.HI R15, RZ, 0x1, R17 ;  /* 0x00000001ff0f7819 */ /* 0x000fe40000011611 */
[----:B------:R-:W-:Y:S02]  /*1210*/  LOP3.LUT R12, R5, 0x3f, RZ, 0xc, !PT ;  /* 0x0000003f050c7812 */ /* 0x000fe400078e0cff */
[CC--:B------:R-:W-:Y:S02]  /*1220*/  SHF.L.U64.HI R17, R11.reuse, R10.reuse, R0 ;  /* 0x0000000a0b117219 */ /* 0x0c0fe40000010200 */
[----:B------:R-:W-:-:S02]  /*1230*/  SHF.L.U32 R10, R11, R10, RZ ;  /* 0x0000000a0b0a7219 */ /* 0x000fc400000006ff */
[-CC-:B------:R-:W-:Y:S02]  /*1240*/  SHF.R.U64 R11, R13, R12.reuse, R15.reuse ;  /* 0x0000000c0d0b7219 */ /* 0x180fe4000000120f */
[----:B------:R-:W-:Y:S02]  /*1250*/  SHF.R.U32.HI R0, RZ, R12, R15 ;  /* 0x0000000cff007219 */ /* 0x000fe4000001160f */
[----:B------:R-:W-:Y:S02]  /*1260*/  LOP3.LUT R11, R10, R11, RZ, 0xfc, !PT ;  /* 0x0000000b0a0b7212 */ /* 0x000fe400078efcff */
[----:B------:R-:W-:-:S07]  /*1270*/  LOP3.LUT R0, R17, R0, RZ, 0xfc, !PT ;  /* 0x0000000011007212 */ /* 0x000fce00078efcff */
.L_x_2128:
[----:B------:R-:W-:Y:S01]  /*1280*/  IMAD.WIDE.U32 R18, R11, 0x2168c235, RZ ;  /* 0x2168c2350b127825 */ /* 0x000fe200078e00ff */
[----:B------:R-:W-:-:S03]  /*1290*/  SHF.R.U32.HI R9, RZ, 0x1e, R9 ;  /* 0x0000001eff097819 */ /* 0x000fc60000011609 */
[----:B------:R-:W-:Y:S01]  /*12a0*/  IMAD.MOV.U32 R12, RZ, RZ, R19 ;  /* 0x000000ffff0c7224 */ /* 0x000fe200078e0013 */
[----:B------:R-:W-:Y:S01]  /*12b0*/  IADD3 RZ, P1, PT, R18, R18, RZ ;  /* 0x0000001212ff7210 */ /* 0x000fe20007f3e0ff */
[----:B------:R-:W-:Y:S01]  /*12c0*/  IMAD.MOV.U32 R13, RZ, RZ, RZ ;  /* 0x000000ffff0d7224 */ /* 0x000fe200078e00ff */
[----:B------:R-:W-:Y:S01]  /*12d0*/  LEA.HI R8, R8, R9, RZ, 0x1 ;  /* 0x0000000908087211 */ /* 0x000fe200078f08ff */
[----:B------:R-:W-:-:S04]  /*12e0*/  IMAD.WIDE.U32 R10, R11, -0x36f0255e, R12 ;  /* 0xc90fdaa20b0a7825 */ /* 0x000fc800078e000c */
[----:B------:R-:W-:-:S04]  /*12f0*/  IMAD.HI.U32 R12, R0, -0x36f0255e, RZ ;  /* 0xc90fdaa2000c7827 */ /* 0x000fc800078e00ff */
[----:B------:R-:W-:-:S04]  /*1300*/  IMAD.WIDE.U32 R10, P2, R0, 0x2168c235, R10 ;  /* 0x2168c235000a7825 */ /* 0x000fc8000784000a */
[----:B------:R-:W-:Y:S01]  /*1310*/  IMAD R13, R0, -0x36f0255e, RZ ;  /* 0xc90fdaa2000d7824 */ /* 0x000fe200078e02ff */
[----:B------:R-:W-:Y:S01]  /*1320*/  IADD3.X RZ, P1, PT, R10, R10, RZ, P1, !PT ;  /* 0x0000000a0aff7210 */ /* 0x000fe20000f3e4ff */
[----:B------:R-:W-:-:S03]  /*1330*/  IMAD.X R0, RZ, RZ, R12, P2 ;  /* 0x000000ffff007224 */ /* 0x000fc600010e060c */
[----:B------:R-:W-:-:S04]  /*1340*/  IADD3 R11, P2, PT, R13, R11, RZ ;  /* 0x0000000b0d0b7210 */ /* 0x000fc80007f5e0ff */
[C---:B------:R-:W-:Y:S01]  /*1350*/  ISETP.GT.U32.AND P3, PT, R11.reuse, RZ, PT ;  /* 0x000000ff0b00720c */ /* 0x040fe20003f64070 */
[----:B------:R-:W-:Y:S01]  /*1360*/  IMAD.X R0, RZ, RZ, R0, P2 ;  /* 0x000000ffff007224 */ /* 0x000fe200010e0600 */
[----:B------:R-:W-:-:S04]  /*1370*/  IADD3.X R10, P2, PT, R11, R11, RZ, P1, !PT ;  /* 0x0000000b0b0a7210 */ /* 0x000fc80000f5e4ff */
[C---:B------:R-:W-:Y:S01]  /*1380*/  ISETP.GT.AND.EX P1, PT, R0.reuse, RZ, PT, P3 ;  /* 0x000000ff0000720c */ /* 0x040fe20003f24330 */
[----:B------:R-:W-:-:S03]  /*1390*/  IMAD.X R13, R0, 0x1, R0, P2 ;  /* 0x00000001000d7824 */ /* 0x000fc600010e0600 */
[----:B------:R-:W-:Y:S02]  /*13a0*/  SEL R10, R10, R11, P1 ;  /* 0x0000000b0a0a7207 */ /* 0x000fe40000800000 */
[----:B------:R-:W-:Y:S02]  /*13b0*/  SEL R11, R13, R0, P1 ;  /* 0x000000000d0b7207 */ /* 0x000fe40000800000 */
[----:B------:R-:W-:Y:S02]  /*13c0*/  IADD3 R10, P2, PT, R10, 0x1, RZ ;  /* 0x000000010a0a7810 */ /* 0x000fe40007f5e0ff */
[----:B------:R-:W-:Y:S02]  /*13d0*/  SEL R12, RZ, 0xffffffff, !P1 ;  /* 0xffffffffff0c7807 */ /* 0x000fe40004800000 */
[----:B------:R-:W-:Y:S01]  /*13e0*/  LOP3.LUT P1, R0, R14, 0x80000000, RZ, 0xc0, !PT ;  /* 0x800000000e007812 */ /* 0x000fe2000782c0ff */
[----:B------:R-:W-:Y:S02]  /*13f0*/  IMAD.X R11, RZ, RZ, R11, P2 ;  /* 0x000000ffff0b7224 */ /* 0x000fe400010e060b */
[----:B------:R-:W-:Y:S01]  /*1400*/  IMAD.IADD R5, R12, 0x1, -R5 ;  /* 0x000000010c057824 */ /* 0x000fe200078e0a05 */
[----:B------:R-:W-:-:S02]  /*1410*/  @!P0 LOP3.LUT R0, R0, 0x80000000, RZ, 0x3c, !PT ;  /* 0x8000000000008812 */ /* 0x000fc400078e3cff */
[----:B------:R-:W-:Y:S01]  /*1420*/  SHF.R.U64 R10, R10, 0xa, R11 ;  /* 0x0000000a0a0a7819 */ /* 0x000fe2000000120b */
[----:B------:R-:W-:-:S03]  /*1430*/  IMAD.SHL.U32 R5, R5, 0x100000, RZ ;  /* 0x0010000005057824 */ /* 0x000fc600078e00ff */
[----:B------:R-:W-:-:S03]  /*1440*/  IADD3 R10, P2, PT, R10, 0x1, RZ ;  /* 0x000000010a0a7810 */ /* 0x000fc60007f5e0ff */
[----:B------:R-:W-:Y:S01]  /*1450*/  @P1 IMAD.MOV R8, RZ, RZ, -R8 ;  /* 0x000000ffff081224 */ /* 0x000fe200078e0a08 */
[----:B------:R-:W-:-:S04]  /*1460*/  LEA.HI.X R11, R11, RZ, RZ, 0x16, P2 ;  /* 0x000000ff0b0b7211 */ /* 0x000fc800010fb4ff */
[--C-:B------:R-:W-:Y:S02]  /*1470*/  SHF.R.U64 R10, R10, 0x1, R11.reuse ;  /* 0x000000010a0a7819 */ /* 0x100fe4000000120b */
[----:B------:R-:W-:Y:S02]  /*1480*/  SHF.R.U32.HI R12, RZ, 0x1, R11 ;  /* 0x00000001ff0c7819 */ /* 0x000fe4000001160b */
[----:B------:R-:W-:-:S04]  /*1490*/  IADD3 R17, P2, P3, RZ, RZ, R10 ;  /* 0x000000ffff117210 */ /* 0x000fc80007b5e00a */
[----:B------:R-:W-:-:S04]  /*14a0*/  IADD3.X R5, PT, PT, R5, 0x3fe00000, R12, P2, P3 ;  /* 0x3fe0000005057810 */ /* 0x000fc800017e640c */
[----:B------:R-:W-:-:S07]  /*14b0*/  LOP3.LUT R14, R5, R0, RZ, 0xfc, !PT ;  /* 0x00000000050e7212 */ /* 0x000fce00078efcff */
.L_x_2125:
[----:B------:R-:W-:Y:S02]  /*14c0*/  IMAD.MOV.U32 R12, RZ, RZ, R17 ;  /* 0x000000ffff0c7224 */ /* 0x000fe400078e0011 */
[----:B------:R-:W-:Y:S02]  /*14d0*/  IMAD.MOV.U32 R17, RZ, RZ, 0x0 ;  /* 0x00000000ff117424 */ /* 0x000fe400078e00ff */
[----:B------:R-:W-:Y:S02]  /*14e0*/  IMAD.MOV.U32 R0, RZ, RZ, R8 ;  /* 0x000000ffff007224 */ /* 0x000fe400078e0008 */
[----:B------:R-:W-:Y:S01]  /*14f0*/  IMAD.MOV.U32 R13, RZ, RZ, R14 ;  /* 0x000000ffff0d7224 */ /* 0x000fe200078e000e */
[----:B------:R-:W-:Y:S06]  /*1500*/  RET.REL.NODEC R16 `(_Z10cu3_kernelPhP17curandStateXORWOWiiiiddd) ;  /* 0xffffffe810bc7950 */ /* 0x000fec0003c3ffff */
.L_x_2129:
        /* <DEDUP_REMOVED lines=15> */
.L_x_2159:


//--------------------- .text._Z9cx_kernelPhiiii  --------------------------
	.section	.text._Z9cx_kernelPhiiii,"ax",@progbits
	.align	128
        .global         _Z9cx_kernelPhiiii
        .type           _Z9cx_kernelPhiiii,@function
        .size           _Z9cx_kernelPhiiii,(.L_x_2184 - _Z9cx_kernelPhiiii)
        .other          _Z9cx_kernelPhiiii,@"STO_CUDA_ENTRY STV_DEFAULT"
_Z9cx_kernelPhiiii:
.text._Z9cx_kernelPhiiii:
        /* <DEDUP_REMOVED lines=9> */
[----:B------:R-:W1:Y:S01]  /*0090*/  LDCU UR6, c[0x0][0x38c] ;  /* 0x00007180ff0677ac */ /* 0x000e620008000800 */
[----:B------:R-:W2:Y:S06]  /*00a0*/  LDCU.64 UR4, c[0x0][0x358] ;  /* 0x00006b00ff0477ac */ /* 0x000eac0008000a00 */
[----:B------:R-:W1:Y:S01]  /*00b0*/  LDC.64 R4, c[0x0][0x380] ;  /* 0x0000e000ff047b82 */ /* 0x000e620000000a00 */
[----:B0-----:R-:W-:Y:S02]  /*00c0*/  SHF.R.S32.HI R9, RZ, 0x1f, R2 ;  /* 0x0000001fff097819 */ /* 0x001fe40000011402 */
[----:B------:R-:W-:-:S02]  /*00d0*/  SHF.R.S32.HI R0, RZ, 0x1f, R3 ;  /* 0x0000001fff007819 */ /* 0x000fc40000011403 */
[----:B------:R-:W-:Y:S02]  /*00e0*/  LEA.HI R9, R9, R2, RZ, 0x3 ;  /* 0x0000000209097211 */ /* 0x000fe400078f18ff */
[----:B------:R-:W-:Y:S01]  /*00f0*/  LEA.HI R0, R0, R3, RZ, 0x3 ;  /* 0x0000000300007211 */ /* 0x000fe200078f18ff */
[----:B-1----:R-:W-:Y:S01]  /*0100*/  IMAD.WIDE R4, R7, UR6, R4 ;  /* 0x0000000607047c25 */ /* 0x002fe2000f8e0204 */
[----:B------:R-:W-:Y:S02]  /*0110*/  SHF.R.S32.HI R9, RZ, 0x3, R9 ;  /* 0x00000003ff097819 */ /* 0x000fe40000011409 */
[----:B------:R-:W-:Y:S02]  /*0120*/  SHF.R.S32.HI R11, RZ, 0x3, R0 ;  /* 0x00000003ff0b7819 */ /* 0x000fe40000011400 */
[C---:B------:R-:W-:Y:S02]  /*0130*/  IADD3 R6, P0, PT, R4.reuse, R9, RZ ;  /* 0x0000000904067210 */ /* 0x040fe40007f1e0ff */
[----:B------:R-:W-:-:S02]  /*0140*/  IADD3 R4, P1, PT, R4, R11, RZ ;  /* 0x0000000b04047210 */ /* 0x000fc40007f3e0ff */
[-C--:B------:R-:W-:Y:S02]  /*0150*/  LEA.HI.X.SX32 R7, R9, R5.reuse, 0x1, P0 ;  /* 0x0000000509077211 */ /* 0x080fe400000f0eff */
[----:B------:R-:W-:-:S03]  /*0160*/  LEA.HI.X.SX32 R5, R11, R5, 0x1, P1 ;  /* 0x000000050b057211 */ /* 0x000fc600008f0eff */
[----:B--2---:R-:W2:Y:S04]  /*0170*/  LDG.E.U8 R6, desc[UR4][R6.64] ;  /* 0x0000000406067981 */ /* 0x004ea8000c1e1100 */
[----:B------:R-:W3:Y:S01]  /*0180*/  LDG.E.U8 R8, desc[UR4][R4.64] ;  /* 0x0000000404087981 */ /* 0x000ee2000c1e1100 */
[----:B------:R-:W-:Y:S02]  /*0190*/  LOP3.LUT R9, R2, 0x7, RZ, 0xc0, !PT ;  /* 0x0000000702097812 */ /* 0x000fe400078ec0ff */
[----:B------:R-:W-:Y:S02]  /*01a0*/  LOP3.LUT R11, R3, 0x7, RZ, 0xc0, !PT ;  /* 0x00000007030b7812 */ /* 0x000fe400078ec0ff */
[----:B------:R-:W-:-:S05]  /*01b0*/  LOP3.LUT R2, R0, 0xfffffff8, RZ, 0xc0, !PT ;  /* 0xfffffff800027812 */ /* 0x000fca00078ec0ff */
[----:B------:R-:W-:Y:S02]  /*01c0*/  IMAD.IADD R3, R3, 0x1, -R2 ;  /* 0x0000000103037824 */ /* 0x000fe400078e0a02 */
[----:B------:R-:W-:Y:S01]  /*01d0*/  IMAD.MOV.U32 R2, RZ, RZ, 0x1 ;  /* 0x00000001ff027424 */ /* 0x000fe200078e00ff */
[----:B--2---:R-:W-:Y:S02]  /*01e0*/  SHF.R.U32.HI R9, RZ, R9, R6 ;  /* 0x00000009ff097219 */ /* 0x004fe40000011606 */
[----:B---3--:R-:W-:-:S04]  /*01f0*/  SHF.R.U32.HI R0, RZ, R11, R8 ;  /* 0x0000000bff007219 */ /* 0x008fc80000011608 */
[----:B------:R-:W-:Y:S02]  /*0200*/  LOP3.LUT R0, R0, 0x1, R9, 0x48, !PT ;  /* 0x0000000100007812 */ /* 0x000fe400078e4809 */
[-C--:B------:R-:W-:Y:S02]  /*0210*/  SHF.L.U32 R9, R2, R3.reuse, RZ ;  /* 0x0000000302097219 */ /* 0x080fe400000006ff */
[----:B------:R-:W-:-:S04]  /*0220*/  SHF.L.U32 R0, R0, R3, RZ ;  /* 0x0000000300007219 */ /* 0x000fc800000006ff */
[----:B------:R-:W-:-:S05]  /*0230*/  LOP3.LUT R9, R0, R8, R9, 0xf4, !PT ;  /* 0x0000000800097212 */ /* 0x000fca00078ef409 */
[----:B------:R-:W-:Y:S01]  /*0240*/  STG.E.U8 desc[UR4][R4.64], R9 ;  /* 0x0000000904007986 */ /* 0x000fe2000c101104 */
[----:B------:R-:W-:Y:S05]  /*0250*/  EXIT ;  /* 0x000000000000794d */ /* 0x000fea0003800000 */
.L_x_2130:
        /* <DEDUP_REMOVED lines=10> */
.L_x_2184:


//--------------------- .text._Z9u3_kernelPhP17curandStateXORWOWP7double2iiiddd --------------------------
	.section	.text._Z9u3_kernelPhP17curandStateXORWOWP7double2iiiddd,"ax",@progbits
	.align	128
        .global         _Z9u3_kernelPhP17curandStateXORWOWP7double2iiiddd
        .type           _Z9u3_kernelPhP17curandStateXORWOWP7double2iiiddd,@function
        .size           _Z9u3_kernelPhP17curandStateXORWOWP7double2iiiddd,(.L_x_2160 - _Z9u3_kernelPhP17curandStateXORWOWP7double2iiiddd)
        .other          _Z9u3_kernelPhP17curandStateXORWOWP7double2iiiddd,@"STO_CUDA_ENTRY STV_DEFAULT"
_Z9u3_kernelPhP17curandStateXORWOWP7double2iiiddd:
.text._Z9u3_kernelPhP17curandStateXORWOWP7double2iiiddd:
[----:B------:R-:W0:Y:S01]  /*0000*/  LDC R1, c[0x0][0x37c] ;  /* 0x0000df00ff017b82 */ /* 0x000e220000000800 */
[----:B------:R-:W1:Y:S07]  /*0010*/  S2R R3, SR_TID.X ;  /* 0x0000000000037919 */ /* 0x000e6e0000002100 */
[----:B------:R-:W1:Y:S01]  /*0020*/  S2UR UR4, SR_CTAID.X ;  /* 0x00000000000479c3 */ /* 0x000e620000002500 */
[----:B------:R-:W2:Y:S01]  /*0030*/  LDCU UR5, c[0x0][0x398] ;  /* 0x00007300ff0577ac */ /* 0x000ea20008000800 */
[----:B0-----:R-:W-:-:S06]  /*0040*/  VIADD R1, R1, 0xffffffd8 ;  /* 0xffffffd801017836 */ /* 0x001fcc0000000000 */
[----:B------:R-:W1:Y:S02]  /*0050*/  LDC R0, c[0x0][0x360] ;  /* 0x0000d800ff007b82 */ /* 0x000e640000000800 */
[----:B-1----:R-:W-:-:S05]  /*0060*/  IMAD R0, R0, UR4, R3 ;  /* 0x0000000400007c24 */ /* 0x002fca000f8e0203 */
[----:B--2---:R-:W-:-:S13]  /*0070*/  ISETP.GE.AND P0, PT, R0, UR5, PT ;  /* 0x0000000500007c0c */ /* 0x004fda000bf06270 */
[----:B------:R-:W-:Y:S05]  /*0080*/  @P0 EXIT ;  /* 0x000000000000094d */ /* 0x000fea0003800000 */
[----:B------:R-:W0:Y:S01]  /*0090*/  LDC.64 R4, c[0x0][0x3a8] ;  /* 0x0000ea00ff047b82 */ /* 0x000e220000000a00 */
[----:B------:R-:W1:Y:S01]  /*00a0*/  LDCU.64 UR6, c[0x0][0x358] ;  /* 0x00006b00ff0677ac */ /* 0x000e620008000a00 */
[----:B0-----:R-:W-:-:S08]  /*00b0*/  DMUL R4, R4, 0.5 ;  /* 0x3fe0000004047828 */ /* 0x001fd00000000000 */
[----:B------:R-:W-:-:S14]  /*00c0*/  DSETP.NEU.AND P0, PT, |R4|, +INF , PT ;  /* 0x7ff000000400742a */ /* 0x000fdc0003f0d200 */
[----:B------:R-:W-:Y:S01]  /*00d0*/  @!P0 DMUL R6, RZ, R4 ;  /* 0x00000004ff068228 */ /* 0x000fe20000000000 */
[----:B------:R-:W-:Y:S01]  /*00e0*/  @!P0 IMAD.MOV.U32 R2, RZ, RZ, 0x1 ;  /* 0x00000001ff028424 */ /* 0x000fe200078e00ff */
[----:B-1----:R-:W-:Y:S09]  /*00f0*/  @!P0 BRA `(.L_x_2131) ;  /* 0x0000000000608947 */ /* 0x002ff20003800000 */
[----:B------:R-:W-:Y:S01]  /*0100*/  UMOV UR4, 0x6dc9c883 ;  /* 0x6dc9c88300047882 */ /* 0x000fe20000000000 */
[----:B------:R-:W-:Y:S01]  /*0110*/  UMOV UR5, 0x3fe45f30 ;  /* 0x3fe45f3000057882 */ /* 0x000fe20000000000 */
[C---:B------:R-:W-:Y:S02]  /*0120*/  DSETP.GE.AND P0, PT, |R4|.reuse, 2.14748364800000000000e+09, PT ;  /* 0x41e000000400742a */ /* 0x040fe40003f06200 */
[----:B------:R-:W-:Y:S01]  /*0130*/  DMUL R2, R4, UR4 ;  /* 0x0000000404027c28 */ /* 0x000fe20008000000 */
[----:B------:R-:W-:Y:S01]  /*0140*/  UMOV UR4, 0x54442d18 ;  /* 0x54442d1800047882 */ /* 0x000fe20000000000 */
[----:B------:R-:W-:-:S08]  /*0150*/  UMOV UR5, 0x3ff921fb ;  /* 0x3ff921fb00057882 */ /* 0x000fd00000000000 */
        /* <DEDUP_REMOVED lines=13> */
[----:B------:R-:W-:Y:S05]  /*0230*/  CALL.REL.NOINC `($_Z9u3_kernelPhP17curandStateXORWOWP7double2iiiddd$__internal_trig_reduction_slowpathd) ;  /* 0x0000002000147944 */ /* 0x000fea0003c00000 */
[----:B------:R-:W-:Y:S02]  /*0240*/  IMAD.MOV.U32 R2, RZ, RZ, R12 ;  /* 0x000000ffff027224 */ /* 0x000fe400078e000c */
[----:B------:R-:W-:Y:S02]  /*0250*/  IMAD.MOV.U32 R6, RZ, RZ, R16 ;  /* 0x000000ffff067224 */ /* 0x000fe400078e0010 */
[----:B------:R-:W-:-:S07]  /*0260*/  IMAD.MOV.U32 R7, RZ, RZ, R17 ;  /* 0x000000ffff077224 */ /* 0x000fce00078e0011 */
.L_x_2132:
[----:B------:R-:W-:-:S07]  /*0270*/  VIADD R2, R2, 0x1 ;  /* 0x0000000102027836 */ /* 0x000fce0000000000 */
.L_x_2131:
        /* <DEDUP_REMOVED lines=18> */
[----:B---3--:R-:W-:-:S08]  /*03a0*/  DFMA R8, R20, R8, R12 ;  /* 0x000000081408722b */ /* 0x008fd0000000000c */
[----:B------:R-:W-:-:S08]  /*03b0*/  DFMA R8, R20, R8, R14 ;  /* 0x000000081408722b */ /* 0x000fd0000000000e */
[----:B----4-:R-:W-:Y:S02]  /*03c0*/  DFMA R8, R20, R8, R16 ;  /* 0x000000081408722b */ /* 0x010fe40000000010 */
[----:B------:R-:W-:-:S06]  /*03d0*/  @!P1 DMUL R16, RZ, R4 ;  /* 0x00000004ff109228 */ /* 0x000fcc0000000000 */
[----:B------:R-:W-:Y:S01]  /*03e0*/  DFMA R8, R20, R8, R18 ;  /* 0x000000081408722b */ /* 0x000fe20000000012 */
[----:B------:R-:W-:-:S07]  /*03f0*/  @!P1 IMAD.MOV.U32 R18, RZ, RZ, RZ ;  /* 0x000000ffff129224 */ /* 0x000fce00078e00ff */
[----:B------:R-:W-:Y:S02]  /*0400*/  DFMA R6, R8, R6, R6 ;  /* 0x000000060806722b */ /* 0x000fe40000000006 */
[----:B------:R-:W-:-:S10]  /*0410*/  DFMA R8, R20, R8, 1 ;  /* 0x3ff000001408742b */ /* 0x000fd40000000008 */
[----:B------:R-:W-:Y:S02]  /*0420*/  FSEL R8, R8, R6, !P0 ;  /* 0x0000000608087208 */ /* 0x000fe40004000000 */
[----:B------:R-:W-:Y:S02]  /*0430*/  FSEL R9, R9, R7, !P0 ;  /* 0x0000000709097208 */ /* 0x000fe40004000000 */
[----:B------:R-:W-:-:S04]  /*0440*/  LOP3.LUT P0, RZ, R2, 0x2, RZ, 0xc0, !PT ;  /* 0x0000000202ff7812 */ /* 0x000fc8000780c0ff */
        /* <DEDUP_REMOVED lines=24> */
[----:B------:R-:W-:-:S07]  /*05d0*/  IMAD.MOV.U32 R18, RZ, RZ, R12 ;  /* 0x000000ffff127224 */ /* 0x000fce00078e000c */
.L_x_2133:
        /* <DEDUP_REMOVED lines=12> */
[----:B------:R-:W-:-:S03]  /*06a0*/  IMAD.MOV.U32 R19, RZ, RZ, 0x3da8ff83 ;  /* 0x3da8ff83ff137424 */ /* 0x000fc600078e00ff */
[----:B------:R-:W-:Y:S02]  /*06b0*/  FSEL R24, R24, -8.06006814911005101289e+34, !P0 ;  /* 0xf9785eba18187808 */ /* 0x000fe40004000000 */
[----:B------:R-:W-:-:S06]  /*06c0*/  FSEL R25, -R19, 0.11223486810922622681, !P0 ;  /* 0x3de5db6513197808 */ /* 0x000fcc0004000100 */
[----:B--2---:R-:W-:-:S08]  /*06d0*/  DFMA R8, R20, R24, R8 ;  /* 0x000000181408722b */ /* 0x004fd00000000008 */
[----:B------:R-:W-:-:S08]  /*06e0*/  DFMA R8, R20, R8, R10 ;  /* 0x000000081408722b */ /* 0x000fd0000000000a */
[----:B---3--:R-:W-:-:S08]  /*06f0*/  DFMA R8, R20, R8, R12 ;  /* 0x000000081408722b */ /* 0x008fd0000000000c */
[----:B------:R-:W-:-:S08]  /*0700*/  DFMA R8, R20, R8, R14 ;  /* 0x000000081408722b */ /* 0x000fd0000000000e */
[C---:B----4-:R-:W-:Y:S01]  /*0710*/  DFMA R8, R20.reuse, R8, R4 ;  /* 0x000000081408722b */ /* 0x050fe20000000004 */
[----:B------:R-:W0:Y:S07]  /*0720*/  LDC.64 R4, c[0x0][0x3b8] ;  /* 0x0000ee00ff047b82 */ /* 0x000e2e0000000a00 */
[----:B------:R-:W-:-:S08]  /*0730*/  DFMA R6, R20, R8, R6 ;  /* 0x000000081406722b */ /* 0x000fd00000000006 */
[----:B------:R-:W-:Y:S02]  /*0740*/  DFMA R16, R6, R16, R16 ;  /* 0x000000100610722b */ /* 0x000fe40000000010 */
[----:B------:R-:W-:Y:S02]  /*0750*/  DFMA R6, R20, R6, 1 ;  /* 0x3ff000001406742b */ /* 0x000fe40000000006 */
[----:B0-----:R-:W-:-:S08]  /*0760*/  DSETP.NEU.AND P1, PT, |R4|, +INF , PT ;  /* 0x7ff000000400742a */ /* 0x001fd00003f2d200 */
[----:B------:R-:W-:Y:S02]  /*0770*/  FSEL R10, R6, R16, !P0 ;  /* 0x00000010060a7208 */ /* 0x000fe40004000000 */
[----:B------:R-:W-:Y:S02]  /*0780*/  FSEL R11, R7, R17, !P0 ;  /* 0x00000011070b7208 */ /* 0x000fe40004000000 */
[----:B------:R-:W-:-:S04]  /*0790*/  LOP3.LUT P0, RZ, R18, 0x2, RZ, 0xc0, !PT ;  /* 0x0000000212ff7812 */ /* 0x000fc8000780c0ff */
[----:B------:R-:W-:Y:S02]  /*07a0*/  DADD R6, RZ, -R10 ;  /* 0x00000000ff067229 */ /* 0x000fe4000000080a */
[----:B------:R-:W-:Y:S01]  /*07b0*/  @!P1 DMUL R8, RZ, R4 ;  /* 0x00000004ff089228 */ /* 0x000fe20000000000 */
[----:B------:R-:W-:-:S07]  /*07c0*/  @!P1 IMAD.MOV.U32 R20, RZ, RZ, 0x1 ;  /* 0x00000001ff149424 */ /* 0x000fce00078e00ff */
        /* <DEDUP_REMOVED lines=19> */
[----:B------:R-:W0:Y:S01]  /*0900*/  LDC R19, c[0x0][0x3b8] ;  /* 0x0000ee00ff137b82 */ /* 0x000e220000000800 */
[----:B------:R-:W-:-:S07]  /*0910*/  MOV R22, 0x940 ;  /* 0x0000094000167802 */ /* 0x000fce0000000f00 */
[----:B------:R-:W1:Y:S02]  /*0920*/  LDC R23, c[0x0][0x3bc] ;  /* 0x0000ef00ff177b82 */ /* 0x000e640000000800 */
[----:B01----:R-:W-:Y:S05]  /*0930*/  CALL.REL.NOINC `($_Z9u3_kernelPhP17curandStateXORWOWP7double2iiiddd$__internal_trig_reduction_slowpathd) ;  /* 0x0000001800547944 */ /* 0x003fea0003c00000 */
[----:B------:R-:W-:Y:S02]  /*0940*/  IMAD.MOV.U32 R6, RZ, RZ, R12 ;  /* 0x000000ffff067224 */ /* 0x000fe400078e000c */
[----:B------:R-:W-:Y:S02]  /*0950*/  IMAD.MOV.U32 R8, RZ, RZ, R16 ;  /* 0x000000ffff087224 */ /* 0x000fe400078e0010 */
[----:B------:R-:W-:-:S07]  /*0960*/  IMAD.MOV.U32 R9, RZ, RZ, R17 ;  /* 0x000000ffff097224 */ /* 0x000fce00078e0011 */
.L_x_2135:
[----:B------:R-:W-:-:S07]  /*0970*/  VIADD R20, R6, 0x1 ;  /* 0x0000000106147836 */ /* 0x000fce0000000000 */
.L_x_2134:
        /* <DEDUP_REMOVED lines=30> */
[----:B------:R-:W-:-:S07]  /*0b60*/  @!P1 IMAD.MOV.U32 R22, RZ, RZ, RZ ;  /* 0x000000ffff169224 */ /* 0x000fce00078e00ff */
        /* <DEDUP_REMOVED lines=26> */
.L_x_2136:
        /* <DEDUP_REMOVED lines=16> */
[C---:B------:R-:W-:Y:S01]  /*0e10*/  DFMA R4, R24.reuse, R4, R6 ;  /* 0x000000041804722b */ /* 0x040fe20000000006 */
[----:B------:R-:W0:Y:S07]  /*0e20*/  LDC.64 R6, c[0x0][0x3b0] ;  /* 0x0000ec00ff067b82 */ /* 0x000e2e0000000a00 */
[----:B---3--:R-:W-:-:S08]  /*0e30*/  DFMA R4, R24, R4, R12 ;  /* 0x000000041804722b */ /* 0x008fd0000000000c */
[----:B------:R-:W-:-:S08]  /*0e40*/  DFMA R4, R24, R4, R14 ;  /* 0x000000041804722b */ /* 0x000fd0000000000e */
[----:B----4-:R-:W-:Y:S02]  /*0e50*/  DFMA R4, R24, R4, R16 ;  /* 0x000000041804722b */ /* 0x010fe40000000010 */
[----:B0-----:R-:W-:-:S06]  /*0e60*/  DSETP.NEU.AND P1, PT, |R6|, +INF , PT ;  /* 0x7ff000000600742a */ /* 0x001fcc0003f2d200 */
[----:B------:R-:W-:-:S08]  /*0e70*/  DFMA R4, R24, R4, R18 ;  /* 0x000000041804722b */ /* 0x000fd00000000012 */
[----:B------:R-:W-:Y:S01]  /*0e80*/  DFMA R20, R4, R20, R20 ;  /* 0x000000140414722b */ /* 0x000fe20000000014 */
[----:B------:R-:W-:Y:S01]  /*0e90*/  @!P1 IMAD.MOV.U32 R26, RZ, RZ, 0x1 ;  /* 0x00000001ff1a9424 */ /* 0x000fe200078e00ff */
[----:B------:R-:W-:Y:S02]  /*0ea0*/  DFMA R4, R24, R4, 1 ;  /* 0x3ff000001804742b */ /* 0x000fe40000000004 */
[----:B------:R-:W-:-:S08]  /*0eb0*/  @!P1 DMUL R24, RZ, R6 ;  /* 0x00000006ff189228 */ /* 0x000fd00000000000 */
        /* <DEDUP_REMOVED lines=28> */
[----:B------:R-:W-:-:S07]  /*1080*/  IMAD.MOV.U32 R25, RZ, RZ, R17 ;  /* 0x000000ffff197224 */ /* 0x000fce00078e0011 */
.L_x_2138:
[----:B------:R-:W-:-:S07]  /*1090*/  VIADD R26, R12, 0x1 ;  /* 0x000000010c1a7836 */ /* 0x000fce0000000000 */
.L_x_2137:
        /* <DEDUP_REMOVED lines=9> */
[----:B------:R-:W-:-:S02]  /*1130*/  IMAD.MOV.U32 R30, RZ, RZ, 0x20fd8164 ;  /* 0x20fd8164ff1e7424 */ /* 0x000fc400078e00ff */
[----:B------:R-:W-:Y:S01]  /*1140*/  IMAD.MOV.U32 R27, RZ, RZ, 0x3da8ff83 ;  /* 0x3da8ff83ff1b7424 */ /* 0x000fe200078e00ff */
[----:B------:R-:W-:Y:S01]  /*1150*/  ISETP.NE.U32.AND P0, PT, R6, 0x1, PT ;  /* 0x000000010600780c */ /* 0x000fe20003f05070 */
[----:B------:R-:W-:-:S03]  /*1160*/  DMUL R6, R24, R24 ;  /* 0x0000001818067228 */ /* 0x000fc60000000000 */
[----:B------:R-:W-:Y:S02]  /*1170*/  FSEL R30, R30, -8.06006814911005101289e+34, !P0 ;  /* 0xf9785eba1e1e7808 */ /* 0x000fe40004000000 */
[----:B------:R-:W-:-:S06]  /*1180*/  FSEL R31, -R27, 0.11223486810922622681, !P0 ;  /* 0x3de5db651b1f7808 */ /* 0x000fcc0004000100 */
[----:B--2---:R-:W-:-:S08]  /*1190*/  DFMA R12, R6, R30, R12 ;  /* 0x0000001e060c722b */ /* 0x004fd0000000000c */
[----:B------:R-:W-:-:S08]  /*11a0*/  DFMA R12, R6, R12, R14 ;  /* 0x0000000c060c722b */ /* 0x000fd0000000000e */
[----:B---3--:R-:W-:-:S08]  /*11b0*/  DFMA R12, R6, R12, R16 ;  /* 0x0000000c060c722b */ /* 0x008fd00000000010 */
[----:B------:R-:W-:-:S08]  /*11c0*/  DFMA R12, R6, R12, R18 ;  /* 0x0000000c060c722b */ /* 0x000fd00000000012 */
[C---:B----4-:R-:W-:Y:S02]  /*11d0*/  DFMA R20, R6.reuse, R12, R20 ;  /* 0x0000000c0614722b */ /* 0x050fe40000000014 */
[----:B------:R-:W0:Y:S06]  /*11e0*/  LDC.64 R12, c[0x0][0x3b0] ;  /* 0x0000ec00ff0c7b82 */ /* 0x000e2c0000000a00 */
        /* <DEDUP_REMOVED lines=36> */
.L_x_2139:
        /* <DEDUP_REMOVED lines=16> */
[C---:B------:R-:W-:Y:S01]  /*1530*/  DFMA R12, R26.reuse, R12, R14 ;  /* 0x0000000c1a0c722b */ /* 0x040fe2000000000e */
[----:B------:R-:W0:Y:S07]  /*1540*/  LDC.64 R14, c[0x0][0x3b0] ;  /* 0x0000ec00ff0e7b82 */ /* 0x000e2e0000000a00 */
[C---:B---3--:R-:W-:Y:S01]  /*1550*/  DFMA R12, R26.reuse, R12, R16 ;  /* 0x0000000c1a0c722b */ /* 0x048fe20000000010 */
[----:B------:R-:W0:Y:S07]  /*1560*/  LDC.64 R16, c[0x0][0x3b8] ;  /* 0x0000ee00ff107b82 */ /* 0x000e2e0000000a00 */
[----:B------:R-:W-:-:S08]  /*1570*/  DFMA R12, R26, R12, R18 ;  /* 0x0000000c1a0c722b */ /* 0x000fd00000000012 */
[----:B----4-:R-:W-:-:S08]  /*1580*/  DFMA R12, R26, R12, R20 ;  /* 0x0000000c1a0c722b */ /* 0x010fd00000000014 */
[----:B------:R-:W-:-:S08]  /*1590*/  DFMA R12, R26, R12, R22 ;  /* 0x0000000c1a0c722b */ /* 0x000fd00000000016 */
[----:B------:R-:W-:Y:S02]  /*15a0*/  DFMA R24, R12, R24, R24 ;  /* 0x000000180c18722b */ /* 0x000fe40000000018 */
[----:B------:R-:W-:Y:S02]  /*15b0*/  DFMA R12, R26, R12, 1 ;  /* 0x3ff000001a0c742b */ /* 0x000fe4000000000c */
[----:B0-----:R-:W-:-:S08]  /*15c0*/  DADD R26, R16, R14 ;  /* 0x00000000101a7229 */ /* 0x001fd0000000000e */
[----:B------:R-:W-:Y:S01]  /*15d0*/  FSEL R14, R12, R24, !P0 ;  /* 0x000000180c0e7208 */ /* 0x000fe20004000000 */
[----:B------:R-:W-:Y:S01]  /*15e0*/  DSETP.NEU.AND P1, PT, |R26|, +INF , PT ;  /* 0x7ff000001a00742a */ /* 0x000fe20003f2d200 */
[----:B------:R-:W-:Y:S02]  /*15f0*/  FSEL R15, R13, R25, !P0 ;  /* 0x000000190d0f7208 */ /* 0x000fe40004000000 */
[----:B------:R-:W-:-:S04]  /*1600*/  LOP3.LUT P0, RZ, R28, 0x2, RZ, 0xc0, !PT ;  /* 0x000000021cff7812 */ /* 0x000fc8000780c0ff */
[----:B------:R-:W-:-:S07]  /*1610*/  DADD R12, RZ, -R14 ;  /* 0x00000000ff0c7229 */ /* 0x000fce000000080e */
[----:B------:R-:W-:Y:S01]  /*1620*/  @!P1 DMUL R28, RZ, R26 ;  /* 0x0000001aff1c9228 */ /* 0x000fe20000000000 */
[----:B------:R-:W-:Y:S02]  /*1630*/  @!P1 IMAD.MOV.U32 R30, RZ, RZ, 0x1 ;  /* 0x00000001ff1e9424 */ /* 0x000fe400078e00ff */
        /* <DEDUP_REMOVED lines=24> */
[----:B------:R-:W-:-:S07]  /*17c0*/  IMAD.MOV.U32 R29, RZ, RZ, R17 ;  /* 0x000000ffff1d7224 */ /* 0x000fce00078e0011 */
.L_x_2141:
[----:B------:R-:W-:-:S07]  /*17d0*/  VIADD R30, R12, 0x1 ;  /* 0x000000010c1e7836 */ /* 0x000fce0000000000 */
.L_x_2140:
        /* <DEDUP_REMOVED lines=20> */
[----:B----4-:R-:W-:-:S08]  /*1920*/  DFMA R12, R32, R12, R20 ;  /* 0x0000000c200c722b */ /* 0x010fd00000000014 */
[----:B------:R-:W-:Y:S02]  /*1930*/  DFMA R12, R32, R12, R22 ;  /* 0x0000000c200c722b */ /* 0x000fe40000000016 */
[----:B------:R-:W-:-:S06]  /*1940*/  @!P1 DMUL R22, RZ, R26 ;  /* 0x0000001aff169228 */ /* 0x000fcc0000000000 */
[----:B------:R-:W-:Y:S02]  /*1950*/  DFMA R28, R12, R28, R28 ;  /* 0x0000001c0c1c722b */ /* 0x000fe4000000001c */
[----:B------:R-:W-:-:S10]  /*1960*/  DFMA R12, R32, R12, 1 ;  /* 0x3ff00000200c742b */ /* 0x000fd4000000000c */
[----:B------:R-:W-:Y:S01]  /*1970*/  FSEL R14, R12, R28, !P0 ;  /* 0x0000001c0c0e7208 */ /* 0x000fe20004000000 */
[----:B------:R-:W-:Y:S01]  /*1980*/  @!P1 IMAD.MOV.U32 R28, RZ, RZ, RZ ;  /* 0x000000ffff1c9224 */ /* 0x000fe200078e00ff */
        /* <DEDUP_REMOVED lines=29> */
.L_x_2142:
[----:B------:R-:W0:Y:S01]  /*1b60*/  LDCU.64 UR4, c[0x4][0x1b0] ;  /* 0x01003600ff0477ac */ /* 0x000e220008000a00 */
[C---:B------:R-:W-:Y:S01]  /*1b70*/  IMAD.SHL.U32 R12, R28.reuse, 0x40, RZ ;  /* 0x000000401c0c7824 */ /* 0x040fe200078e00ff */
[----:B------:R-:W-:Y:S01]  /*1b80*/  LOP3.LUT R26, R28, 0x1, RZ, 0xc0, !PT ;  /* 0x000000011c1a7812 */ /* 0x000fe200078ec0ff */
[----:B------:R-:W-:Y:S01]  /*1b90*/  IMAD.MOV.U32 R32, RZ, RZ, 0x20fd8164 ;  /* 0x20fd8164ff207424 */ /* 0x000fe200078e00ff */
[----:B------:R-:W1:Y:S01]  /*1ba0*/  LDC R29, c[0x0][0x39c] ;  /* 0x0000e700ff1d7b82 */ /* 0x000e620000000800 */
[----:B------:R-:W2:Y:S01]  /*1bb0*/  LDCU.64 UR10, c[0x0][0x380] ;  /* 0x00007000ff0a77ac */ /* 0x000ea20008000a00 */
[----:B------:R-:W-:-:S04]  /*1bc0*/  LOP3.LUT R12, R12, 0x40, RZ, 0xc0, !PT ;  /* 0x000000400c0c7812 */ /* 0x000fc800078ec0ff */
[----:B0-----:R-:W-:-:S05]  /*1bd0*/  IADD3 R30, P0, PT, R12, UR4, RZ ;  /* 0x000000040c1e7c10 */ /* 0x001fca000ff1e0ff */
[----:B------:R-:W-:Y:S01]  /*1be0*/  IMAD.X R31, RZ, RZ, UR5, P0 ;  /* 0x00000005ff1f7e24 */ /* 0x000fe200080e06ff */
[----:B------:R-:W0:Y:S04]  /*1bf0*/  LDCU UR5, c[0x0][0x3a0] ;  /* 0x00007400ff0577ac */ /* 0x000e280008000800 */
[----:B------:R-:W3:Y:S04]  /*1c00*/  LDG.E.128.CONSTANT R16, desc[UR6][R30.64] ;  /* 0x000000061e107981 */ /* 0x000ee8000c1e9d00 */
[----:B------:R-:W4:Y:S01]  /*1c10*/  LDG.E.128.CONSTANT R12, desc[UR6][R30.64+0x10] ;  /* 0x000010061e0c7981 */ /* 0x000f22000c1e9d00 */
[----:B------:R-:W-:Y:S01]  /*1c20*/  ISETP.NE.U32.AND P0, PT, R26, 0x1, PT ;  /* 0x000000011a00780c */ /* 0x000fe20003f05070 */
[----:B------:R-:W-:-:S03]  /*1c30*/  IMAD.MOV.U32 R26, RZ, RZ, 0x3da8ff83 ;  /* 0x3da8ff83ff1a7424 */ /* 0x000fc600078e00ff */
[----:B------:R-:W-:Y:S02]  /*1c40*/  FSEL R32, R32, -8.06006814911005101289e+34, !P0 ;  /* 0xf9785eba20207808 */ /* 0x000fe40004000000 */
[----:B------:R-:W-:Y:S01]  /*1c50*/  FSEL R33, -R26, 0.11223486810922622681, !P0 ;  /* 0x3de5db651a217808 */ /* 0x000fe20004000100 */
[----:B------:R-:W-:Y:S01]  /*1c60*/  DMUL R26, R22, R22 ;  /* 0x00000016161a7228 */ /* 0x000fe20000000000 */
[----:B0-----:R-:W-:-:S04]  /*1c70*/  USHF.R.S32.HI UR4, URZ, 0x1f, UR5 ;  /* 0x0000001fff047899 */ /* 0x001fc80008011405 */
[----:B------:R-:W-:-:S04]  /*1c80*/  ULEA.HI UR4, UR4, UR5, URZ, 0x3 ;  /* 0x0000000504047291 */ /* 0x000fc8000f8f18ff */
[----:B------:R-:W-:-:S04]  /*1c90*/  USHF.R.S32.HI UR8, URZ, 0x3, UR4 ;  /* 0x00000003ff087899 */ /* 0x000fc80008011404 */
[----:B------:R-:W-:Y:S01]  /*1ca0*/  USHF.R.S32.HI UR9, URZ, 0x1f, UR8 ;  /* 0x0000001fff097899 */ /* 0x000fe20008011408 */
[----:B---3--:R-:W-:-:S08]  /*1cb0*/  DFMA R16, R26, R32, R16 ;  /* 0x000000201a10722b */ /* 0x008fd00000000010 */
[C---:B------:R-:W-:Y:S02]  /*1cc0*/  DFMA R32, R26.reuse, R16, R18 ;  /* 0x000000101a20722b */ /* 0x040fe40000000012 */
[----:B------:R0:W3:Y:S06]  /*1cd0*/  LDG.E.128.CONSTANT R16, desc[UR6][R30.64+0x20] ;  /* 0x000020061e107981 */ /* 0x0000ec000c1e9d00 */
[----:B----4-:R-:W-:Y:S01]  /*1ce0*/  DFMA R32, R26, R32, R12 ;  /* 0x000000201a20722b */ /* 0x010fe2000000000c */
[----:B-1----:R-:W-:-:S03]  /*1cf0*/  IMAD.WIDE R12, R0, R29, UR8 ;  /* 0x00000008000c7e25 */ /* 0x002fc6000f8e021d */
[----:B--2---:R-:W-:-:S04]  /*1d00*/  IADD3 R12, P1, PT, R12, UR10, RZ ;  /* 0x0000000a0c0c7c10 */ /* 0x004fc8000ff3e0ff */
[----:B------:R-:W-:-:S05]  /*1d10*/  IADD3.X R13, PT, PT, R13, UR11, RZ, P1, !PT ;  /* 0x0000000b0d0d7c10 */ /* 0x000fca0008ffe4ff */
[----:B------:R-:W2:Y:S01]  /*1d20*/  LDG.E.U8 R29, desc[UR6][R12.64] ;  /* 0x000000060c1d7981 */ /* 0x000ea2000c1e1100 */
[----:B------:R-:W-:Y:S01]  /*1d30*/  DFMA R14, R26, R32, R14 ;  /* 0x000000201a0e722b */ /* 0x000fe2000000000e */
[----:B------:R-:W-:Y:S01]  /*1d40*/  ULOP3.LUT UR8, UR5, 0x7, URZ, 0xc0, !UPT ;  /* 0x0000000705087892 */ /* 0x000fe2000f8ec0ff */
[-C--:B0-----:R-:W-:Y:S02]  /*1d50*/  DMUL R30, RZ, R24.reuse ;  /* 0x00000018ff1e7228 */ /* 0x081fe40000000000 */
[----:B------:R-:W-:-:S04]  /*1d60*/  DMUL R24, R10, R24 ;  /* 0x000000180a187228 */ /* 0x000fc80000000000 */
[----:B---3--:R-:W-:Y:S02]  /*1d70*/  DFMA R14, R26, R14, R16 ;  /* 0x0000000e1a0e722b */ /* 0x008fe40000000010 */
[-C--:B------:R-:W-:Y:S02]  /*1d80*/  DMUL R16, RZ, R4.reuse ;  /* 0x00000004ff107228 */ /* 0x080fe40000000000 */
[----:B------:R-:W-:-:S04]  /*1d90*/  DMUL R4, R10, R4 ;  /* 0x000000040a047228 */ /* 0x000fc80000000000 */
[----:B------:R-:W-:Y:S02]  /*1da0*/  DFMA R18, R26, R14, R18 ;  /* 0x0000000e1a12722b */ /* 0x000fe40000000012 */
[----:B------:R-:W0:Y:S01]  /*1db0*/  LDC.64 R14, c[0x0][0x388] ;  /* 0x0000e200ff0e7b82 */ /* 0x000e220000000a00 */
[----:B------:R-:W-:-:S05]  /*1dc0*/  DFMA R16, -R10, R8, -R16 ;  /* 0x000000080a10722b */ /* 0x000fca0000000910 */
[----:B------:R-:W-:Y:S02]  /*1dd0*/  DFMA R22, R18, R22, R22 ;  /* 0x000000161216722b */ /* 0x000fe40000000016 */
[----:B------:R-:W-:Y:S02]  /*1de0*/  DFMA R18, R26, R18, 1 ;  /* 0x3ff000001a12742b */ /* 0x000fe40000000012 */
[----:B------:R-:W-:Y:S01]  /*1df0*/  DMUL R26, R2, R2 ;  /* 0x00000002021a7228 */ /* 0x000fe20000000000 */
[----:B--2---:R-:W-:-:S04]  /*1e00*/  SHF.R.U32.HI R29, RZ, UR8, R29 ;  /* 0x00000008ff1d7c19 */ /* 0x004fc8000801161d */
[----:B------:R-:W-:-:S03]  /*1e10*/  LOP3.LUT R29, R29, 0x1, RZ, 0xc0, !PT ;  /* 0x000000011d1d7812 */ /* 0x000fc600078ec0ff */
[----:B------:R-:W-:Y:S02]  /*1e20*/  FSEL R22, R18, R22, !P0 ;  /* 0x0000001612167208 */ /* 0x000fe40004000000 */
[----:B------:R-:W-:Y:S01]  /*1e30*/  FSEL R23, R19, R23, !P0 ;  /* 0x0000001713177208 */ /* 0x000fe20004000000 */
[C---:B------:R-:W-:Y:S01]  /*1e40*/  DMUL R18, R10.reuse, R10 ;  /* 0x0000000a0a127228 */ /* 0x040fe20000000000 */
[----:B------:R-:W-:Y:S01]  /*1e50*/  ISETP.NE.U32.AND P1, PT, R29, 0x1, PT ;  /* 0x000000011d00780c */ /* 0x000fe20003f25070 */
[----:B------:R-:W-:Y:S01]  /*1e60*/  DFMA R10, R10, R6, -R30 ;  /* 0x000000060a0a722b */ /* 0x000fe2000000081e */
[----:B0-----:R-:W-:-:S05]  /*1e70*/  IMAD.WIDE R14, R0, 0x30, R14 ;  /* 0x00000030000e7825 */ /* 0x001fca00078e020e */
[----:B------:R-:W2:Y:S02]  /*1e80*/  LDG.E.64 R30, desc[UR6][R14.64] ;  /* 0x000000060e1e7981 */ /* 0x000ea4000c1e1b00 */
[----:B------:R-:W-:Y:S02]  /*1e90*/  FSEL R26, R26, R18, !P1 ;  /* 0x000000121a1a7208 */ /* 0x000fe40004800000 */
[----:B------:R-:W-:Y:S01]  /*1ea0*/  FSEL R27, R27, R19, !P1 ;  /* 0x000000131b1b7208 */ /* 0x000fe20004800000 */
[----:B------:R-:W-:Y:S01]  /*1eb0*/  DADD R18, RZ, -R22 ;  /* 0x00000000ff127229 */ /* 0x000fe20000000816 */
[----:B------:R-:W-:Y:S02]  /*1ec0*/  LOP3.LUT P0, RZ, R28, 0x2, RZ, 0xc0, !PT ;  /* 0x000000021cff7812 */ /* 0x000fe4000780c0ff */
[----:B------:R-:W3:Y:S07]  /*1ed0*/  LDG.E.64 R28, desc[UR6][R14.64+0x10] ;  /* 0x000010060e1c7981 */ /* 0x000eee000c1e1b00 */
[----:B------:R-:W-:-:S02]  /*1ee0*/  FSEL R18, R22, R18, !P0 ;  /* 0x0000001216127208 */ /* 0x000fc40004000000 */
[----:B------:R-:W-:Y:S02]  /*1ef0*/  FSEL R19, R23, R19, !P0 ;  /* 0x0000001317137208 */ /* 0x000fe40004000000 */
[----:B------:R-:W4:Y:S01]  /*1f00*/  LDG.E.64 R22, desc[UR6][R14.64+0x8] ;  /* 0x000008060e167981 */ /* 0x000f22000c1e1b00 */
[----:B--2---:R-:W-:-:S04]  /*1f10*/  SHF.R.U32.HI R32, RZ, 0x2, R31 ;  /* 0x00000002ff207819 */ /* 0x004fc8000001161f */
[----:B------:R-:W-:Y:S01]  /*1f20*/  LOP3.LUT R32, R32, R31, RZ, 0x3c, !PT ;  /* 0x0000001f20207212 */ /* 0x000fe200078e3cff */
[----:B---3--:R-:W-:-:S04]  /*1f30*/  IMAD.SHL.U32 R31, R29, 0x10, RZ ;  /* 0x000000101d1f7824 */ /* 0x008fc800078e00ff */
[----:B------:R-:W-:-:S05]  /*1f40*/  IMAD.SHL.U32 R33, R32, 0x2, RZ ;  /* 0x0000000220217824 */ /* 0x000fca00078e00ff */
[----:B------:R-:W-:Y:S01]  /*1f50*/  LOP3.LUT R32, R32, R33, R31, 0x96, !PT ;  /* 0x0000002120207212 */ /* 0x000fe200078e961f */
[----:B------:R-:W-:Y:S02]  /*1f60*/  IMAD.MOV.U32 R35, RZ, RZ, R28 ;  /* 0x000000ffff237224 */ /* 0x000fe400078e001c */
[----:B------:R-:W-:Y:S01]  /*1f70*/  VIADD R30, R30, 0x587c5 ;  /* 0x000587c51e1e7836 */ /* 0x000fe20000000000 */
[----:B------:R-:W-:Y:S01]  /*1f80*/  LOP3.LUT R37, R32, R29, RZ, 0x3c, !PT ;  /* 0x0000001d20257212 */ /* 0x000fe200078e3cff */
[----:B----4-:R-:W-:Y:S02]  /*1f90*/  IMAD.MOV.U32 R34, RZ, RZ, R23 ;  /* 0x000000ffff227224 */ /* 0x010fe400078e0017 */
[----:B------:R-:W-:Y:S02]  /*1fa0*/  IMAD.MOV.U32 R36, RZ, RZ, R29 ;  /* 0x000000ffff247224 */ /* 0x000fe400078e001d */
[----:B------:R-:W-:Y:S01]  /*1fb0*/  IMAD.MOV.U32 R31, RZ, RZ, R22 ;  /* 0x000000ffff1f7224 */ /* 0x000fe200078e0016 */
[----:B------:R-:W-:Y:S01]  /*1fc0*/  STG.E.64 desc[UR6][R14.64+0x8], R34 ;  /* 0x000008220e007986 */ /* 0x000fe2000c101b06 */
[----:B------:R-:W-:Y:S01]  /*1fd0*/  IMAD.MOV.U32 R23, RZ, RZ, 0x2f800000 ;  /* 0x2f800000ff177424 */ /* 0x000fe200078e00ff */
[----:B------:R-:W0:Y:S02]  /*1fe0*/  LDC.64 R28, c[0x0][0x390] ;  /* 0x0000e400ff1c7b82 */ /* 0x000e240000000a00 */
[----:B------:R-:W-:Y:S04]  /*1ff0*/  STG.E.64 desc[UR6][R14.64+0x10], R36 ;  /* 0x000010240e007986 */ /* 0x000fe8000c101b06 */
[----:B------:R1:W-:Y:S04]  /*2000*/  STG.E.64 desc[UR6][R14.64], R30 ;  /* 0x0000001e0e007986 */ /* 0x0003e8000c101b06 */
[----:B------:R-:W2:Y:S01]  /*2010*/  LDG.E.U8 R32, desc[UR6][R12.64] ;  /* 0x000000060c207981 */ /* 0x000ea2000c1e1100 */
[----:B------:R-:W-:-:S05]  /*2020*/  IMAD.IADD R22, R37, 0x1, R30 ;  /* 0x0000000125167824 */ /* 0x000fca00078e021e */
[----:B------:R-:W-:-:S05]  /*2030*/  I2FP.F32.U32 R22, R22 ;  /* 0x0000001600167245 */ /* 0x000fca0000201000 */
[----:B------:R-:W-:-:S06]  /*2040*/  FFMA R22, R22, R23, 1.1641532182693481445e-10 ;  /* 0x2f00000016167423 */ /* 0x000fcc0000000017 */
[----:B------:R-:W3:Y:S01]  /*2050*/  F2F.F64.F32 R22, R22 ;  /* 0x0000001600167310 */ /* 0x000ee20000201800 */
[----:B------:R-:W-:-:S04]  /*2060*/  ULOP3.LUT UR4, UR4, 0xfffffff8, URZ, 0xc0, !UPT ;  /* 0xfffffff804047892 */ /* 0x000fc8000f8ec0ff */
[----:B------:R-:W-:-:S03]  /*2070*/  UIADD3 UR4, UPT, UPT, -UR4, UR5, URZ ;  /* 0x0000000504047290 */ /* 0x000fc6000fffe1ff */
[----:B------:R-:W-:Y:S01]  /*2080*/  UMOV UR5, 0x1 ;  /* 0x0000000100057882 */ /* 0x000fe20000000000 */
[----:B---3--:R-:W-:Y:S01]  /*2090*/  DSETP.GT.AND P0, PT, R26, R22, PT ;  /* 0x000000161a00722a */ /* 0x008fe20003f04000 */
[----:B------:R-:W-:-:S05]  /*20a0*/  USHF.L.U32 UR5, UR5, UR4, URZ ;  /* 0x0000000405057299 */ /* 0x000fca00080006ff */
[----:B-1----:R-:W-:-:S04]  /*20b0*/  SEL R14, RZ, 0x1, !P0 ;  /* 0x00000001ff0e7807 */ /* 0x002fc80004000000 */
[----:B------:R-:W-:-:S04]  /*20c0*/  SHF.L.U32 R15, R14, UR4, RZ ;  /* 0x000000040e0f7c19 */ /* 0x000fc800080006ff */
[----:B--2---:R-:W-:Y:S01]  /*20d0*/  LOP3.LUT R23, R15, UR5, R32, 0xf2, !PT ;  /* 0x000000050f177c12 */ /* 0x004fe2000f8ef220 */
[----:B0-----:R-:W-:-:S04]  /*20e0*/  IMAD.WIDE R14, R0, 0x10, R28 ;  /* 0x00000010000e7825 */ /* 0x001fc800078e021c */
[----:B------:R-:W-:Y:S04]  /*20f0*/  STG.E.U8 desc[UR6][R12.64], R23 ;  /* 0x000000170c007986 */ /* 0x000fe8000c101106 */
[----:B------:R-:W2:Y:S01]  /*2100*/  LDG.E.128 R28, desc[UR6][R14.64] ;  /* 0x000000060e1c7981 */ /* 0x000ea2000c1e1d00 */
[----:B------:R-:W-:Y:S02]  /*2110*/  DFMA R24, RZ, R6, R24 ;  /* 0x00000006ff18722b */ /* 0x000fe40000000018 */
[-C--:B------:R-:W-:Y:S02]  /*2120*/  DMUL R6, R2, R18.reuse ;  /* 0x0000001202067228 */ /* 0x080fe40000000000 */
[----:B------:R-:W-:Y:S02]  /*2130*/  DMUL R18, RZ, R18 ;  /* 0x00000012ff127228 */ /* 0x000fe40000000000 */
[----:B------:R-:W-:-:S04]  /*2140*/  DFMA R4, RZ, R8, -R4 ;  /* 0x00000008ff04722b */ /* 0x000fc80000000804 */
[-C--:B------:R-:W-:Y:S02]  /*2150*/  DFMA R6, RZ, R20.reuse, R6 ;  /* 0x00000014ff06722b */ /* 0x080fe40000000006 */
[----:B------:R-:W-:Y:S01]  /*2160*/  DFMA R18, R2, R20, -R18 ;  /* 0x000000140212722b */ /* 0x000fe20000000812 */
[----:B------:R-:W-:Y:S02]  /*2170*/  FSEL R0, R24, RZ, P0 ;  /* 0x000000ff18007208 */ /* 0x000fe40000000000 */
[----:B------:R-:W-:Y:S02]  /*2180*/  FSEL R25, R25, RZ, P0 ;  /* 0x000000ff19197208 */ /* 0x000fe40000000000 */
[----:B------:R-:W-:Y:S02]  /*2190*/  FSEL R8, R10, R2, P0 ;  /* 0x000000020a087208 */ /* 0x000fe40000000000 */
[----:B------:R-:W-:Y:S02]  /*21a0*/  FSEL R9, R11, R3, P0 ;  /* 0x000000030b097208 */ /* 0x000fe40000000000 */
[----:B------:R-:W-:-:S02]  /*21b0*/  @!P1 FSEL R0, R6, R4, P0 ;  /* 0x0000000406009208 */ /* 0x000fc40000000000 */
[----:B------:R-:W-:Y:S02]  /*21c0*/  @!P1 FSEL R25, R7, R5, P0 ;  /* 0x0000000507199208 */ /* 0x000fe40000000000 */
[----:B------:R-:W-:Y:S02]  /*21d0*/  @!P1 FSEL R8, R18, R16, P0 ;  /* 0x0000001012089208 */ /* 0x000fe40000000000 */
[----:B------:R-:W-:Y:S01]  /*21e0*/  @!P1 FSEL R9, R19, R17, P0 ;  /* 0x0000001113099208 */ /* 0x000fe20000000000 */
[----:B------:R-:W-:Y:S02]  /*21f0*/  IMAD.MOV.U32 R2, RZ, RZ, R0 ;  /* 0x000000ffff027224 */ /* 0x000fe400078e0000 */
[----:B------:R-:W-:Y:S02]  /*2200*/  IMAD.MOV.U32 R3, RZ, RZ, R25 ;  /* 0x000000ffff037224 */ /* 0x000fe400078e0019 */
[----:B------:R-:W-:Y:S02]  /*2210*/  IMAD.MOV.U32 R4, RZ, RZ, R8 ;  /* 0x000000ffff047224 */ /* 0x000fe400078e0008 */
[----:B------:R-:W-:-:S02]  /*2220*/  IMAD.MOV.U32 R5, RZ, RZ, R9 ;  /* 0x000000ffff057224 */ /* 0x000fc400078e0009 */
[----:B--2---:R-:W-:-:S04]  /*2230*/  DMUL R6, R2, R30 ;  /* 0x0000001e02067228 */ /* 0x004fc80000000000 */
[----:B------:R-:W-:-:S04]  /*2240*/  DMUL R30, R4, R30 ;  /* 0x0000001e041e7228 */ /* 0x000fc80000000000 */
[----:B------:R-:W-:-:S04]  /*2250*/  DFMA R4, R4, R28, -R6 ;  /* 0x0000001c0404722b */ /* 0x000fc80000000806 */
[----:B------:R-:W-:-:S07]  /*2260*/  DFMA R6, R2, R28, R30 ;  /* 0x0000001c0206722b */ /* 0x000fce000000001e */
[----:B------:R-:W-:Y:S01]  /*2270*/  STG.E.128 desc[UR6][R14.64], R4 ;  /* 0x000000040e007986 */ /* 0x000fe2000c101d06 */
[----:B------:R-:W-:Y:S05]  /*2280*/  EXIT ;  /* 0x000000000000794d */ /* 0x000fea0003800000 */
        .type           $_Z9u3_kernelPhP17curandStateXORWOWP7double2iiiddd$__internal_trig_reduction_slowpathd,@function
        .size           $_Z9u3_kernelPhP17curandStateXORWOWP7double2iiiddd$__internal_trig_reduction_slowpathd,(.L_x_2160 - $_Z9u3_kernelPhP17curandStateXORWOWP7double2iiiddd$__internal_trig_reduction_slowpathd)
$_Z9u3_kernelPhP17curandStateXORWOWP7double2iiiddd$__internal_trig_reduction_slowpathd:
[----:B------:R-:W-:Y:S01]  /*2290*/  SHF.R.U32.HI R18, RZ, 0x14, R23 ;  /* 0x00000014ff127819 */ /* 0x000fe20000011617 */
[----:B------:R-:W-:-:S03]  /*22a0*/  IMAD.MOV.U32 R12, RZ, RZ, RZ ;  /* 0x000000ffff0c7224 */ /* 0x000fc600078e00ff */
        /* <DEDUP_REMOVED lines=20> */
.L_x_2145:
        /* <DEDUP_REMOVED lines=26> */
[----:B------:R-:W-:-:S05]  /*2590*/  LOP3.LUT R12, R18, 0x7ff, RZ, 0xc0, !PT ;  /* 0x000007ff120c7812 */ /* 0x000fca00078ec0ff */
[----:B------:R-:W-:-:S05]  /*25a0*/  VIADD R12, R12, 0xfffffc00 ;  /* 0xfffffc000c0c7836 */ /* 0x000fca0000000000 */
[----:B------:R-:W-:Y:S02]  /*25b0*/  SHF.R.U32.HI R13, RZ, 0x6, R12 ;  /* 0x00000006ff0d7819 */ /* 0x000fe4000001160c */
[----:B------:R-:W-:Y:S02]  /*25c0*/  ISETP.GE.U32.AND P0, PT, R12, 0x80, PT ;  /* 0x000000800c00780c */ /* 0x000fe40003f06070 */
[----:B------:R-:W-:-:S04]  /*25d0*/  IADD3 R13, PT, PT, -R13, 0x13, RZ ;  /* 0x000000130d0d7810 */ /* 0x000fc80007ffe1ff */
[----:B------:R-:W-:-:S07]  /*25e0*/  SEL R17, R13, 0x12, P0 ;  /* 0x000000120d117807 */ /* 0x000fce0000000000 */
.L_x_2144:
[C---:B------:R-:W-:Y:S02]  /*25f0*/  LOP3.LUT R12, R18.reuse, 0x7ff, RZ, 0xc0, !PT ;  /* 0x000007ff120c7812 */ /* 0x040fe400078ec0ff */
[----:B------:R-:W-:-:S03]  /*2600*/  LOP3.LUT P0, R33, R18, 0x3f, RZ, 0xc0, !PT ;  /* 0x0000003f12217812 */ /* 0x000fc6000780c0ff */
[----:B------:R-:W-:-:S05]  /*2610*/  VIADD R12, R12, 0xfffffc00 ;  /* 0xfffffc000c0c7836 */ /* 0x000fca0000000000 */
[----:B------:R-:W-:-:S05]  /*2620*/  SHF.R.U32.HI R12, RZ, 0x6, R12 ;  /* 0x00000006ff0c7819 */ /* 0x000fca000001160c */
        /* <DEDUP_REMOVED lines=9> */
[----:B---3--:R-:W-:Y:S02]  /*26c0*/  @P0 SHF.L.U32 R29, R16, R33, RZ ;  /* 0x00000021101d0219 */ /* 0x008fe400000006ff */
[----:B0-----:R-:W-:Y:S02]  /*26d0*/  @P0 SHF.R.U64 R14, R28, R19, R30 ;  /* 0x000000131c0e0219 */ /* 0x001fe4000000121e */
[--C-:B------:R-:W-:Y:S02]  /*26e0*/  @P0 SHF.R.U32.HI R18, RZ, 0x1, R17.reuse ;  /* 0x00000001ff120819 */ /* 0x100fe40000011611 */
[----:B------:R-:W-:-:S02]  /*26f0*/  @P0 SHF.R.U64 R31, R16, 0x1, R17 ;  /* 0x00000001101f0819 */ /* 0x000fc40000001211 */
[----:B------:R-:W-:Y:S02]  /*2700*/  @P0 SHF.L.U64.HI R32, R16, R33, R17 ;  /* 0x0000002110200219 */ /* 0x000fe40000010211 */
[----:B------:R-:W-:Y:S02]  /*2710*/  @P0 SHF.R.U32.HI R15, RZ, R19, R30 ;  /* 0x00000013ff0f0219 */ /* 0x000fe4000001161e */
[----:B------:R-:W-:Y:S02]  /*2720*/  @P0 LOP3.LUT R16, R29, R14, RZ, 0xfc, !PT ;  /* 0x0000000e1d100212 */ /* 0x000fe400078efcff */
[----:B----4-:R-:W-:Y:S02]  /*2730*/  @P0 SHF.L.U32 R28, R12, R33, RZ ;  /* 0x000000210c1c0219 */ /* 0x010fe400000006ff */
[----:B------:R-:W-:Y:S01]  /*2740*/  @P0 SHF.R.U64 R31, R31, R19, R18 ;  /* 0x000000131f1f0219 */ /* 0x000fe20000001212 */
[----:B------:R-:W-:Y:S01]  /*2750*/  IMAD.SHL.U32 R14, R16, 0x4, RZ ;  /* 0x00000004100e7824 */ /* 0x000fe200078e00ff */
[----:B------:R-:W-:-:S02]  /*2760*/  @P0 LOP3.LUT R17, R32, R15, RZ, 0xfc, !PT ;  /* 0x0000000f20110212 */ /* 0x000fc400078efcff */
[----:B------:R-:W-:Y:S02]  /*2770*/  @P0 SHF.L.U64.HI R33, R12, R33, R13 ;  /* 0x000000210c210219 */ /* 0x000fe4000001020d */
[----:B------:R-:W-:Y:S02]  /*2780*/  @P0 SHF.R.U32.HI R18, RZ, R19, R18 ;  /* 0x00000013ff120219 */ /* 0x000fe40000011612 */
[----:B------:R-:W-:Y:S02]  /*2790*/  @P0 LOP3.LUT R12, R28, R31, RZ, 0xfc, !PT ;  /* 0x0000001f1c0c0212 */ /* 0x000fe400078efcff */
[----:B------:R-:W-:Y:S02]  /*27a0*/  SHF.L.U64.HI R15, R16, 0x2, R17 ;  /* 0x00000002100f7819 */ /* 0x000fe40000010211 */
[----:B------:R-:W-:Y:S02]  /*27b0*/  @P0 LOP3.LUT R13, R33, R18, RZ, 0xfc, !PT ;  /* 0x00000012210d0212 */ /* 0x000fe400078efcff */
[----:B------:R-:W-:-:S02]  /*27c0*/  SHF.L.W.U32.HI R28, R17, 0x2, R12 ;  /* 0x00000002111c7819 */ /* 0x000fc40000010e0c */
[----:B------:R-:W-:Y:S02]  /*27d0*/  IADD3 RZ, P0, PT, RZ, -R14, RZ ;  /* 0x8000000effff7210 */ /* 0x000fe40007f1e0ff */
[----:B------:R-:W-:Y:S02]  /*27e0*/  LOP3.LUT R16, RZ, R15, RZ, 0x33, !PT ;  /* 0x0000000fff107212 */ /* 0x000fe400078e33ff */
[----:B------:R-:W-:Y:S02]  /*27f0*/  SHF.L.W.U32.HI R12, R12, 0x2, R13 ;  /* 0x000000020c0c7819 */ /* 0x000fe40000010e0d */
[----:B------:R-:W-:Y:S02]  /*2800*/  LOP3.LUT R17, RZ, R28, RZ, 0x33, !PT ;  /* 0x0000001cff117212 */ /* 0x000fe400078e33ff */
[----:B------:R-:W-:Y:S02]  /*2810*/  IADD3.X R18, P0, PT, RZ, R16, RZ, P0, !PT ;  /* 0x00000010ff127210 */ /* 0x000fe4000071e4ff */
[----:B------:R-:W-:-:S02]  /*2820*/  LOP3.LUT R16, RZ, R12, RZ, 0x33, !PT ;  /* 0x0000000cff107212 */ /* 0x000fc400078e33ff */
[----:B------:R-:W-:Y:S02]  /*2830*/  IADD3.X R19, P1, PT, RZ, R17, RZ, P0, !PT ;  /* 0x00000011ff137210 */ /* 0x000fe4000073e4ff */
        /* <DEDUP_REMOVED lines=15> */
[----:B------:R-:W-:Y:S02]  /*2930*/  LOP3.LUT R15, R16, 0x3f, RZ, 0xc0, !PT ;  /* 0x0000003f100f7812 */ /* 0x000fe400078ec0ff */
[--C-:B------:R-:W-:Y:S02]  /*2940*/  SHF.R.U64 R19, R14, 0x1, R29.reuse ;  /* 0x000000010e137819 */ /* 0x100fe4000000121d */
        /* <DEDUP_REMOVED lines=8> */
.L_x_2146:
[----:B------:R-:W-:-:S04]  /*29d0*/  IMAD.WIDE.U32 R18, R28, 0x2168c235, RZ ;  /* 0x2168c2351c127825 */ /* 0x000fc800078e00ff */
[----:B------:R-:W-:Y:S01]  /*29e0*/  IMAD.MOV.U32 R14, RZ, RZ, R19 ;  /* 0x000000ffff0e7224 */ /* 0x000fe200078e0013 */
[----:B------:R-:W-:Y:S01]  /*29f0*/  IADD3 RZ, P1, PT, R18, R18, RZ ;  /* 0x0000001212ff7210 */ /* 0x000fe20007f3e0ff */
[----:B------:R-:W-:Y:S02]  /*2a00*/  IMAD.MOV.U32 R15, RZ, RZ, RZ ;  /* 0x000000ffff0f7224 */ /* 0x000fe400078e00ff */
[----:B------:R-:W-:-:S04]  /*2a10*/  IMAD.HI.U32 R19, R17, -0x36f0255e, RZ ;  /* 0xc90fdaa211137827 */ /* 0x000fc800078e00ff */
[----:B------:R-:W-:-:S04]  /*2a20*/  IMAD.WIDE.U32 R14, R28, -0x36f0255e, R14 ;  /* 0xc90fdaa21c0e7825 */ /* 0x000fc800078e000e */
[C---:B------:R-:W-:Y:S02]  /*2a30*/  IMAD R29, R17.reuse, -0x36f0255e, RZ ;  /* 0xc90fdaa2111d7824 */ /* 0x040fe400078e02ff */
[----:B------:R-:W-:-:S04]  /*2a40*/  IMAD.WIDE.U32 R14, P2, R17, 0x2168c235, R14 ;  /* 0x2168c235110e7825 */ /* 0x000fc8000784000e */
[----:B------:R-:W-:Y:S01]  /*2a50*/  IMAD.X R17, RZ, RZ, R19, P2 ;  /* 0x000000ffff117224 */ /* 0x000fe200010e0613 */
[----:B------:R-:W-:Y:S02]  /*2a60*/  IADD3 R15, P2, PT, R29, R15, RZ ;  /* 0x0000000f1d0f7210 */ /* 0x000fe40007f5e0ff */
[----:B------:R-:W-:Y:S02]  /*2a70*/  IADD3.X RZ, P1, PT, R14, R14, RZ, P1, !PT ;  /* 0x0000000e0eff7210 */ /* 0x000fe40000f3e4ff */
        /* <DEDUP_REMOVED lines=12> */
[----:B------:R-:W-:-:S02]  /*2b40*/  SHF.R.U32.HI R15, RZ, 0x1e, R13 ;  /* 0x0000001eff0f7819 */ /* 0x000fc4000001160d */
[----:B------:R-:W-:Y:S01]  /*2b50*/  SHF.R.U64 R19, R19, 0xa, R18 ;  /* 0x0000000a13137819 */ /* 0x000fe20000001212 */
[----:B------:R-:W-:Y:S01]  /*2b60*/  IMAD.SHL.U32 R13, R16, 0x100000, RZ ;  /* 0x00100000100d7824 */ /* 0x000fe200078e00ff */
[----:B------:R-:W-:Y:S02]  /*2b70*/  LEA.HI R12, R12, R15, RZ, 0x1 ;  /* 0x0000000f0c0c7211 */ /* 0x000fe400078f08ff */
[----:B------:R-:W-:Y:S02]  /*2b80*/  IADD3 R19, P2, PT, R19, 0x1, RZ ;  /* 0x0000000113137810 */ /* 0x000fe40007f5e0ff */
[----:B------:R-:W-:Y:S01]  /*2b90*/  @!P0 LOP3.LUT R14, R14, 0x80000000, RZ, 0x3c, !PT ;  /* 0x800000000e0e8812 */ /* 0x000fe200078e3cff */
[----:B------:R-:W-:Y:S01]  /*2ba0*/  @P1 IMAD.MOV R12, RZ, RZ, -R12 ;  /* 0x000000ffff0c1224 */ /* 0x000fe200078e0a0c */
[----:B------:R-:W-:-:S04]  /*2bb0*/  LEA.HI.X R18, R18, RZ, RZ, 0x16, P2 ;  /* 0x000000ff12127211 */ /* 0x000fc800010fb4ff */
[--C-:B------:R-:W-:Y:S02]  /*2bc0*/  SHF.R.U64 R19, R19, 0x1, R18.reuse ;  /* 0x0000000113137819 */ /* 0x100fe40000001212 */
[----:B------:R-:W-:Y:S02]  /*2bd0*/  SHF.R.U32.HI R16, RZ, 0x1, R18 ;  /* 0x00000001ff107819 */ /* 0x000fe40000011612 */
[----:B------:R-:W-:-:S04]  /*2be0*/  IADD3 R19, P2, P3, RZ, RZ, R19 ;  /* 0x000000ffff137210 */ /* 0x000fc80007b5e013 */
[----:B------:R-:W-:-:S04]  /*2bf0*/  IADD3.X R13, PT, PT, R13, 0x3fe00000, R16, P2, P3 ;  /* 0x3fe000000d0d7810 */ /* 0x000fc800017e6410 */
[----:B------:R-:W-:-:S07]  /*2c00*/  LOP3.LUT R23, R13, R14, RZ, 0xfc, !PT ;  /* 0x0000000e0d177212 */ /* 0x000fce00078efcff */
.L_x_2143:
[----:B------:R-:W-:Y:S02]  /*2c10*/  IMAD.MOV.U32 R17, RZ, RZ, R23 ;  /* 0x000000ffff117224 */ /* 0x000fe400078e0017 */
[----:B------:R-:W-:Y:S02]  /*2c20*/  IMAD.MOV.U32 R23, RZ, RZ, 0x0 ;  /* 0x00000000ff177424 */ /* 0x000fe400078e00ff */
[----:B------:R-:W-:Y:S02]  /*2c30*/  IMAD.MOV.U32 R16, RZ, RZ, R19 ;  /* 0x000000ffff107224 */ /* 0x000fe400078e0013 */
[----:B------:R-:W-:Y:S05]  /*2c40*/  RET.REL.NODEC R22 `(_Z9u3_kernelPhP17curandStateXORWOWP7double2iiiddd) ;  /* 0xffffffd016ec7950 */ /* 0x000fea0003c3ffff */
.L_x_2147:
        /* <DEDUP_REMOVED lines=11> */
.L_x_2160:


//--------------------- .text._Z8x_kernelPhiii    --------------------------
	.section	.text._Z8x_kernelPhiii,"ax",@progbits
	.align	128
        .global         _Z8x_kernelPhiii
        .type           _Z8x_kernelPhiii,@function
        .size           _Z8x_kernelPhiii,(.L_x_2186 - _Z8x_kernelPhiii)
        .other          _Z8x_kernelPhiii,@"STO_CUDA_ENTRY STV_DEFAULT"
_Z8x_kernelPhiii:
.text._Z8x_kernelPhiii:
        /* <DEDUP_REMOVED lines=9> */
[----:B------:R-:W1:Y:S01]  /*0090*/  LDC R3, c[0x0][0x38c] ;  /* 0x0000e300ff037b82 */ /* 0x000e620000000800 */
[----:B------:R-:W2:Y:S01]  /*00a0*/  LDCU.64 UR10, c[0x0][0x380] ;  /* 0x00007000ff0a77ac */ /* 0x000ea20008000a00 */
[----:B------:R-:W3:Y:S01]  /*00b0*/  LDCU.64 UR8, c[0x0][0x358] ;  /* 0x00006b00ff0877ac */ /* 0x000ee20008000a00 */
[----:B0-----:R-:W-:-:S04]  /*00c0*/  USHF.R.S32.HI UR4, URZ, 0x1f, UR5 ;  /* 0x0000001fff047899 */ /* 0x001fc80008011405 */
[----:B------:R-:W-:-:S04]  /*00d0*/  ULEA.HI UR4, UR4, UR5, URZ, 0x3 ;  /* 0x0000000504047291 */ /* 0x000fc8000f8f18ff */
[----:B------:R-:W-:-:S04]  /*00e0*/  USHF.R.S32.HI UR6, URZ, 0x3, UR4 ;  /* 0x00000003ff067899 */ /* 0x000fc80008011404 */
[----:B------:R-:W-:-:S06]  /*00f0*/  USHF.R.S32.HI UR7, URZ, 0x1f, UR6 ;  /* 0x0000001fff077899 */ /* 0x000fcc0008011406 */
[----:B-1----:R-:W-:-:S03]  /*0100*/  IMAD.WIDE R2, R2, R3, UR6 ;  /* 0x0000000602027e25 */ /* 0x002fc6000f8e0203 */
[----:B--2---:R-:W-:-:S04]  /*0110*/  IADD3 R2, P0, PT, R2, UR10, RZ ;  /* 0x0000000a02027c10 */ /* 0x004fc8000ff1e0ff */
[----:B------:R-:W-:-:S05]  /*0120*/  IADD3.X R3, PT, PT, R3, UR11, RZ, P0, !PT ;  /* 0x0000000b03037c10 */ /* 0x000fca00087fe4ff */
[----:B---3--:R-:W2:Y:S01]  /*0130*/  LDG.E.U8 R0, desc[UR8][R2.64] ;  /* 0x0000000802007981 */ /* 0x008ea2000c1e1100 */
[----:B------:R-:W-:Y:S02]  /*0140*/  ULOP3.LUT UR6, UR5, 0x7, URZ, 0xc0, !UPT ;  /* 0x0000000705067892 */ /* 0x000fe4000f8ec0ff */
[----:B------:R-:W-:-:S04]  /*0150*/  ULOP3.LUT UR4, UR4, 0xfffffff8, URZ, 0xc0, !UPT ;  /* 0xfffffff804047892 */ /* 0x000fc8000f8ec0ff */
[----:B------:R-:W-:-:S03]  /*0160*/  UIADD3 UR4, UPT, UPT, -UR4, UR5, URZ ;  /* 0x0000000504047290 */ /* 0x000fc6000fffe1ff */
[----:B------:R-:W-:Y:S02]  /*0170*/  UMOV UR5, 0x1 ;  /* 0x0000000100057882 */ /* 0x000fe40000000000 */
[----:B------:R-:W-:Y:S01]  /*0180*/  USHF.L.U32 UR5, UR5, UR4, URZ ;  /* 0x0000000405057299 */ /* 0x000fe200080006ff */
[----:B--2---:R-:W-:-:S04]  /*0190*/  SHF.R.U32.HI R4, RZ, UR6, R0 ;  /* 0x00000006ff047c19 */ /* 0x004fc80008011600 */
[----:B------:R-:W-:-:S04]  /*01a0*/  LOP3.LUT R4, R4, 0x1, RZ, 0xc, !PT ;  /* 0x0000000104047812 */ /* 0x000fc800078e0cff */
[----:B------:R-:W-:-:S04]  /*01b0*/  SHF.L.U32 R5, R4, UR4, RZ ;  /* 0x0000000404057c19 */ /* 0x000fc800080006ff */
[----:B------:R-:W-:-:S05]  /*01c0*/  LOP3.LUT R5, R5, UR5, R0, 0xf2, !PT ;  /* 0x0000000505057c12 */ /* 0x000fca000f8ef200 */
[----:B------:R-:W-:Y:S01]  /*01d0*/  STG.E.U8 desc[UR8][R2.64], R5 ;  /* 0x0000000502007986 */ /* 0x000fe2000c101108 */
[----:B------:R-:W-:Y:S05]  /*01e0*/  EXIT ;  /* 0x000000000000794d */ /* 0x000fea0003800000 */
.L_x_2148:
        /* <DEDUP_REMOVED lines=9> */
.L_x_2186:


//--------------------- .text._Z18init_weight_kernelP7double2i --------------------------
	.section	.text._Z18init_weight_kernelP7double2i,"ax",@progbits
	.align	128
        .global         _Z18init_weight_kernelP7double2i
        .type           _Z18init_weight_kernelP7double2i,@function
        .size           _Z18init_weight_kernelP7double2i,(.L_x_2187 - _Z18init_weight_kernelP7double2i)
        .other          _Z18init_weight_kernelP7double2i,@"STO_CUDA_ENTRY STV_DEFAULT"
_Z18init_weight_kernelP7double2i:
.text._Z18init_weight_kernelP7double2i:
        /* <DEDUP_REMOVED lines=10> */
[----:B------:R-:W-:Y:S01]  /*00a0*/  HFMA2 R4, -RZ, RZ, 0, 0 ;  /* 0x00000000ff047431 */ /* 0x000fe200000001ff */
[----:B------:R-:W-:Y:S01]  /*00b0*/  MOV R5, 0x3ff00000 ;  /* 0x3ff0000000057802 */ /* 0x000fe20000000f00 */
[----:B0-----:R-:W-:Y:S01]  /*00c0*/  IMAD.WIDE R2, R7, 0x10, R2 ;  /* 0x0000001007027825 */ /* 0x001fe200078e0202 */
[----:B------:R-:W-:-:S05]  /*00d0*/  CS2R R6, SRZ ;  /* 0x0000000000067805 */ /* 0x000fca000001ff00 */
[----:B-1----:R-:W-:Y:S01]  /*00e0*/  STG.E.128 desc[UR4][R2.64], R4 ;  /* 0x0000000402007986 */ /* 0x002fe2000c101d04 */
[----:B------:R-:W-:Y:S05]  /*00f0*/  EXIT ;  /* 0x000000000000794d */ /* 0x000fea0003800000 */
.L_x_2149:
        /* <DEDUP_REMOVED lines=16> */
.L_x_2187:


//--------------------- .text._Z18init_curand_kernelP17curandStateXORWOWiy --------------------------
	.section	.text._Z18init_curand_kernelP17curandStateXORWOWiy,"ax",@progbits
	.align	128
        .global         _Z18init_curand_kernelP17curandStateXORWOWiy
        .type           _Z18init_curand_kernelP17curandStateXORWOWiy,@function
        .size           _Z18init_curand_kernelP17curandStateXORWOWiy,(.L_x_2188 - _Z18init_curand_kernelP17curandStateXORWOWiy)
        .other          _Z18init_curand_kernelP17curandStateXORWOWiy,@"STO_CUDA_ENTRY STV_DEFAULT"
_Z18init_curand_kernelP17curandStateXORWOWiy:
.text._Z18init_curand_kernelP17curandStateXORWOWiy:
        /* <DEDUP_REMOVED lines=10> */
[----:B------:R-:W-:Y:S01]  /*00a0*/  ISETP.NE.AND P0, PT, R13, RZ, PT ;  /* 0x000000ff0d00720c */ /* 0x000fe20003f05270 */
[----:B------:R-:W-:Y:S05]  /*00b0*/  BSSY.RECONVERGENT B0, `(.L_x_2150) ;  /* 0x00000e1000007945 */ /* 0x000fea0003800200 */
[----:B------:R-:W2:Y:S01]  /*00c0*/  LDC.64 R6, c[0x0][0x380] ;  /* 0x0000e000ff067b82 */ /* 0x000ea20000000a00 */
[----:B0-----:R-:W-:Y:S02]  /*00d0*/  LOP3.LUT R0, R2, 0xaad26b49, RZ, 0x3c, !PT ;  /* 0xaad26b4902007812 */ /* 0x001fe400078e3cff */
[----:B------:R-:W-:-:S03]  /*00e0*/  LOP3.LUT R2, R3, 0xf7dcefdd, RZ, 0x3c, !PT ;  /* 0xf7dcefdd03027812 */ /* 0x000fc600078e3cff */
[----:B------:R-:W-:Y:S02]  /*00f0*/  IMAD R0, R0, 0x4182bed5, RZ ;  /* 0x4182bed500007824 */ /* 0x000fe400078e02ff */
[----:B------:R-:W-:Y:S02]  /*0100*/  IMAD R3, R2, -0x658354e5, RZ ;  /* 0x9a7cab1b02037824 */ /* 0x000fe400078e02ff */
[----:B--2---:R-:W-:Y:S01]  /*0110*/  IMAD.WIDE R6, R13, 0x30, R6 ;  /* 0x000000300d067825 */ /* 0x004fe200078e0206 */
[C---:B------:R-:W-:Y:S02]  /*0120*/  LOP3.LUT R8, R0.reuse, 0x159a55e5, RZ, 0x3c, !PT ;  /* 0x159a55e500087812 */ /* 0x040fe400078e3cff */
[C---:B------:R-:W-:Y:S01]  /*0130*/  IADD3 R4, PT, PT, R0.reuse, 0x64f0c9, R3 ;  /* 0x0064f0c900047810 */ /* 0x040fe20007ffe003 */
[C---:B------:R-:W-:Y:S01]  /*0140*/  VIADD R5, R0.reuse, 0x75bcd15 ;  /* 0x075bcd1500057836 */ /* 0x040fe20000000000 */
[----:B------:R-:W-:Y:S01]  /*0150*/  LOP3.LUT R10, R3, 0x5491333, RZ, 0x3c, !PT ;  /* 0x05491333030a7812 */ /* 0x000fe200078e3cff */
[----:B------:R-:W-:-:S02]  /*0160*/  VIADD R11, R0, 0x583f19 ;  /* 0x00583f19000b7836 */ /* 0x000fc40000000000 */
[----:B------:R-:W-:Y:S01]  /*0170*/  VIADD R9, R3, 0x1f123bb5 ;  /* 0x1f123bb503097836 */ /* 0x000fe20000000000 */
[----:B-1----:R0:W-:Y:S04]  /*0180*/  STG.E.64 desc[UR4][R6.64], R4 ;  /* 0x0000000406007986 */ /* 0x0021e8000c101b04 */
[----:B------:R0:W-:Y:S04]  /*0190*/  STG.E.64 desc[UR4][R6.64+0x8], R8 ;  /* 0x0000080806007986 */ /* 0x0001e8000c101b04 */
[----:B------:R0:W-:Y:S01]  /*01a0*/  STG.E.64 desc[UR4][R6.64+0x10], R10 ;  /* 0x0000100a06007986 */ /* 0x0001e2000c101b04 */
[----:B------:R-:W-:Y:S05]  /*01b0*/  @!P0 BRA `(.L_x_2151) ;  /* 0x0000000c00408947 */ /* 0x000fea0003800000 */
[----:B------:R-:W-:Y:S01]  /*01c0*/  SHF.R.S32.HI R0, RZ, 0x1f, R13 ;  /* 0x0000001fff007819 */ /* 0x000fe2000001140d */
[----:B------:R-:W-:-:S07]  /*01d0*/  IMAD.MOV.U32 R12, RZ, RZ, RZ ;  /* 0x000000ffff0c7224 */ /* 0x000fce00078e00ff */
.L_x_2157:
[----:B-1----:R-:W-:Y:S01]  /*01e0*/  LOP3.LUT R2, R13, 0x3, RZ, 0xc0, !PT ;  /* 0x000000030d027812 */ /* 0x002fe200078ec0ff */
[----:B------:R-:W-:Y:S03]  /*01f0*/  BSSY.RECONVERGENT B1, `(.L_x_2152) ;  /* 0x00000c6000017945 */ /* 0x000fe60003800200 */
[----:B------:R-:W-:-:S04]  /*0200*/  ISETP.NE.U32.AND P0, PT, R2, RZ, PT ;  /* 0x000000ff0200720c */ /* 0x000fc80003f05070 */
[----:B------:R-:W-:-:S13]  /*0210*/  ISETP.NE.AND.EX P0, PT, RZ, RZ, PT, P0 ;  /* 0x000000ffff00720c */ /* 0x000fda0003f05300 */
[----:B------:R-:W-:Y:S05]  /*0220*/  @!P0 BRA `(.L_x_2153) ;  /* 0x0000000c00088947 */ /* 0x000fea0003800000 */
[----:B0-----:R-:W0:Y:S01]  /*0230*/  LDC.64 R8, c[0x4][RZ] ;  /* 0x01000000ff087b82 */ /* 0x001e220000000a00 */
[----:B------:R-:W-:Y:S02]  /*0240*/  IMAD.MOV.U32 R14, RZ, RZ, RZ ;  /* 0x000000ffff0e7224 */ /* 0x000fe400078e00ff */
[----:B0-----:R-:W-:-:S07]  /*0250*/  IMAD.WIDE.U32 R8, R12, 0xc80, R8 ;  /* 0x00000c800c087825 */ /* 0x001fce00078e0008 */
.L_x_2156:
[----:B-1----:R-:W-:Y:S01]  /*0260*/  IMAD.MOV.U32 R15, RZ, RZ, RZ ;  /* 0x000000ffff0f7224 */ /* 0x002fe200078e00ff */
[----:B------:R-:W-:Y:S01]  /*0270*/  CS2R R2, SRZ ;  /* 0x0000000000027805 */ /* 0x000fe2000001ff00 */
[----:B------:R-:W-:Y:S01]  /*0280*/  IMAD.MOV.U32 R17, RZ, RZ, RZ ;  /* 0x000000ffff117224 */ /* 0x000fe200078e00ff */
[----:B------:R-:W-:-:S07]  /*0290*/  CS2R R4, SRZ ;  /* 0x0000000000047805 */ /* 0x000fce000001ff00 */
.L_x_2155:
[----:B------:R-:W-:-:S05]  /*02a0*/  IMAD.WIDE.U32 R10, R17, 0x4, R6 ;  /* 0x00000004110a7825 */ /* 0x000fca00078e0006 */
[----:B------:R0:W5:Y:S01]  /*02b0*/  LDG.E R16, desc[UR4][R10.64+0x4] ;  /* 0x000004040a107981 */ /* 0x000162000c1e1900 */
[----:B------:R-:W-:-:S07]  /*02c0*/  IMAD.MOV.U32 R19, RZ, RZ, RZ ;  /* 0x000000ffff137224 */ /* 0x000fce00078e00ff */
.L_x_2154:
[----:B-----5:R-:W-:Y:S01]  /*02d0*/  SHF.R.U32.HI R24, RZ, R19, R16 ;  /* 0x00000013ff187219 */ /* 0x020fe20000011610 */
[----:B0-----:R-:W-:-:S03]  /*02e0*/  IMAD.SHL.U32 R10, R17, 0x20, RZ ;  /* 0x00000020110a7824 */ /* 0x001fc600078e00ff */
[----:B------:R-:W-:Y:S01]  /*02f0*/  LOP3.LUT R11, R24, 0x1, RZ, 0xc0, !PT ;  /* 0x00000001180b7812 */ /* 0x000fe200078ec0ff */
[----:B------:R-:W-:-:S03]  /*0300*/  IMAD.IADD R10, R10, 0x1, R19 ;  /* 0x000000010a0a7824 */ /* 0x000fc600078e0213 */
[----:B------:R-:W-:Y:S01]  /*0310*/  ISETP.NE.U32.AND P0, PT, R11, 0x1, PT ;  /* 0x000000010b00780c */ /* 0x000fe20003f05070 */
[----:B------:R-:W-:-:S03]  /*0320*/  IMAD R11, R10, 0x5, RZ ;  /* 0x000000050a0b7824 */ /* 0x000fc600078e02ff */
[----:B------:R-:W-:Y:S01]  /*0330*/  R2P PR, R24, 0x7e ;  /* 0x0000007e18007804 */ /* 0x000fe20000000000 */
[----:B------:R-:W-:-:S08]  /*0340*/  IMAD.WIDE.U32 R10, R11, 0x4, R8 ;  /* 0x000000040b0a7825 */ /* 0x000fd000078e0008 */
[----:B------:R-:W2:Y:S04]  /*0350*/  @!P0 LDG.E R18, desc[UR4][R10.64] ;  /* 0x000000040a128981 */ /* 0x000ea8000c1e1900 */
[----:B------:R-:W3:Y:S04]  /*0360*/  @!P0 LDG.E R20, desc[UR4][R10.64+0x10] ;  /* 0x000010040a148981 */ /* 0x000ee8000c1e1900 */
[----:B------:R-:W4:Y:S04]  /*0370*/  @P1 LDG.E R22, desc[UR4][R10.64+0x14] ;  /* 0x000014040a161981 */ /* 0x000f28000c1e1900 */
[----:B------:R-:W4:Y:S04]  /*0380*/  @P2 LDG.E R26, desc[UR4][R10.64+0x28] ;  /* 0x000028040a1a2981 */ /* 0x000f28000c1e1900 */
[----:B------:R-:W4:Y:S04]  /*0390*/  @!P0 LDG.E R21, desc[UR4][R10.64+0x4] ;  /* 0x000004040a158981 */ /* 0x000f28000c1e1900 */
[----:B------:R-:W4:Y:S04]  /*03a0*/  @!P0 LDG.E R23, desc[UR4][R10.64+0xc] ;  /* 0x00000c040a178981 */ /* 0x000f28000c1e1900 */
[----:B------:R-:W4:Y:S04]  /*03b0*/  @P1 LDG.E R25, desc[UR4][R10.64+0x18] ;  /* 0x000018040a191981 */ /* 0x000f28000c1e1900 */
[----:B------:R-:W4:Y:S04]  /*03c0*/  @P3 LDG.E R28, desc[UR4][R10.64+0x3c] ;  /* 0x00003c040a1c3981 */ /* 0x000f28000c1e1900 */
[----:B------:R-:W4:Y:S01]  /*03d0*/  @P6 LDG.E R27, desc[UR4][R10.64+0x7c] ;  /* 0x00007c040a1b6981 */ /* 0x000f22000c1e1900 */
[----:B--2---:R-:W-:-:S03]  /*03e0*/  @!P0 LOP3.LUT R15, R15, R18, RZ, 0x3c, !PT ;  /* 0x000000120f0f8212 */ /* 0x004fc600078e3cff */
[----:B------:R-:W2:Y:S01]  /*03f0*/  @!P0 LDG.E R18, desc[UR4][R10.64+0x8] ;  /* 0x000008040a128981 */ /* 0x000ea2000c1e1900 */
[----:B---3--:R-:W-:-:S03]  /*0400*/  @!P0 LOP3.LUT R3, R3, R20, RZ, 0x3c, !PT ;  /* 0x0000001403038212 */ /* 0x008fc600078e3cff */
[----:B------:R-:W3:Y:S01]  /*0410*/  @P1 LDG.E R20, desc[UR4][R10.64+0x24] ;  /* 0x000024040a141981 */ /* 0x000ee2000c1e1900 */
[----:B----4-:R-:W-:-:S03]  /*0420*/  @P1 LOP3.LUT R15, R15, R22, RZ, 0x3c, !PT ;  /* 0x000000160f0f1212 */ /* 0x010fc600078e3cff */
[----:B------:R-:W4:Y:S01]  /*0430*/  @P2 LDG.E R22, desc[UR4][R10.64+0x38] ;  /* 0x000038040a162981 */ /* 0x000f22000c1e1900 */
[----:B------:R-:W-:-:S03]  /*0440*/  @P2 LOP3.LUT R15, R15, R26, RZ, 0x3c, !PT ;  /* 0x0000001a0f0f2212 */ /* 0x000fc600078e3cff */
[----:B------:R-:W4:Y:S01]  /*0450*/  @P4 LDG.E R26, desc[UR4][R10.64+0x50] ;  /* 0x000050040a1a4981 */ /* 0x000f22000c1e1900 */
[----:B------:R-:W-:-:S03]  /*0460*/  @!P0 LOP3.LUT R4, R4, R21, RZ, 0x3c, !PT ;  /* 0x0000001504048212 */ /* 0x000fc600078e3cff */
[----:B------:R-:W4:Y:S01]  /*0470*/  @P1 LDG.E R21, desc[UR4][R10.64+0x20] ;  /* 0x000020040a151981 */ /* 0x000f22000c1e1900 */
[----:B------:R-:W-:-:S03]  /*0480*/  @!P0 LOP3.LUT R2, R2, R23, RZ, 0x3c, !PT ;  /* 0x0000001702028212 */ /* 0x000fc600078e3cff */
[----:B------:R-:W4:Y:S01]  /*0490*/  @P2 LDG.E R23, desc[UR4][R10.64+0x2c] ;  /* 0x00002c040a172981 */ /* 0x000f22000c1e1900 */
[----:B------:R-:W-:-:S03]  /*04a0*/  @P1 LOP3.LUT R4, R4, R25, RZ, 0x3c, !PT ;  /* 0x0000001904041212 */ /* 0x000fc600078e3cff */
[----:B------:R-:W4:Y:S01]  /*04b0*/  @P2 LDG.E R25, desc[UR4][R10.64+0x34] ;  /* 0x000034040a192981 */ /* 0x000f22000c1e1900 */
[----:B--2---:R-:W-:-:S03]  /*04c0*/  @!P0 LOP3.LUT R5, R5, R18, RZ, 0x3c, !PT ;  /* 0x0000001205058212 */ /* 0x004fc600078e3cff */
[----:B------:R-:W2:Y:S01]  /*04d0*/  @P1 LDG.E R18, desc[UR4][R10.64+0x1c] ;  /* 0x00001c040a121981 */ /* 0x000ea2000c1e1900 */
[----:B---3--:R-:W-:-:S03]  /*04e0*/  @P1 LOP3.LUT R3, R3, R20, RZ, 0x3c, !PT ;  /* 0x0000001403031212 */ /* 0x008fc600078e3cff */
[----:B------:R-:W3:Y:S01]  /*04f0*/  @P2 LDG.E R20, desc[UR4][R10.64+0x30] ;  /* 0x000030040a142981 */ /* 0x000ee2000c1e1900 */
[----:B----4-:R-:W-:-:S03]  /*0500*/  @P2 LOP3.LUT R3, R3, R22, RZ, 0x3c, !PT ;  /* 0x0000001603032212 */ /* 0x010fc600078e3cff */
[----:B------:R-:W4:Y:S01]  /*0510*/  @P3 LDG.E R22, desc[UR4][R10.64+0x4c] ;  /* 0x00004c040a163981 */ /* 0x000f22000c1e1900 */
[----:B------:R-:W-:-:S04]  /*0520*/  @P3 LOP3.LUT R15, R15, R28, RZ, 0x3c, !PT ;  /* 0x0000001c0f0f3212 */ /* 0x000fc800078e3cff */
[----:B------:R-:W-:Y:S02]  /*0530*/  @P4 LOP3.LUT R15, R15, R26, RZ, 0x3c, !PT ;  /* 0x0000001a0f0f4212 */ /* 0x000fe400078e3cff */
[----:B------:R-:W-:Y:S01]  /*0540*/  @P1 LOP3.LUT R2, R2, R21, RZ, 0x3c, !PT ;  /* 0x0000001502021212 */ /* 0x000fe200078e3cff */
[----:B------:R-:W4:Y:S04]  /*0550*/  @P5 LDG.E R26, desc[UR4][R10.64+0x64] ;  /* 0x000064040a1a5981 */ /* 0x000f28000c1e1900 */
[----:B------:R-:W4:Y:S01]  /*0560*/  @P3 LDG.E R21, desc[UR4][R10.64+0x40] ;  /* 0x000040040a153981 */ /* 0x000f22000c1e1900 */
[----:B------:R-:W-:Y:S02]  /*0570*/  @P2 LOP3.LUT R4, R4, R23, RZ, 0x3c, !PT ;  /* 0x0000001704042212 */ /* 0x000fe400078e3cff */
[----:B------:R-:W-:Y:S01]  /*0580*/  @P2 LOP3.LUT R2, R2, R25, RZ, 0x3c, !PT ;  /* 0x0000001902022212 */ /* 0x000fe200078e3cff */
[----:B------:R-:W4:Y:S04]  /*0590*/  @P3 LDG.E R23, desc[UR4][R10.64+0x48] ;  /* 0x000048040a173981 */ /* 0x000f28000c1e1900 */
[----:B------:R-:W4:Y:S01]  /*05a0*/  @P4 LDG.E R25, desc[UR4][R10.64+0x54] ;  /* 0x000054040a194981 */ /* 0x000f22000c1e1900 */
[----:B--2---:R-:W-:-:S03]  /*05b0*/  @P1 LOP3.LUT R5, R5, R18, RZ, 0x3c, !PT ;  /* 0x0000001205051212 */ /* 0x004fc600078e3cff */
[----:B------:R-:W2:Y:S01]  /*05c0*/  @P3 LDG.E R18, desc[UR4][R10.64+0x44] ;  /* 0x000044040a123981 */ /* 0x000ea2000c1e1900 */
[----:B---3--:R-:W-:-:S03]  /*05d0*/  @P2 LOP3.LUT R5, R5, R20, RZ, 0x3c, !PT ;  /* 0x0000001405052212 */ /* 0x008fc600078e3cff */
[----:B------:R-:W3:Y:S01]  /*05e0*/  @P4 LDG.E R20, desc[UR4][R10.64+0x58] ;  /* 0x000058040a144981 */ /* 0x000ee2000c1e1900 */
[----:B----4-:R-:W-:-:S03]  /*05f0*/  @P3 LOP3.LUT R3, R3, R22, RZ, 0x3c, !PT ;  /* 0x0000001603033212 */ /* 0x010fc600078e3cff */
[----:B------:R-:W4:Y:S01]  /*0600*/  @P4 LDG.E R22, desc[UR4][R10.64+0x60] ;  /* 0x000060040a164981 */ /* 0x000f22000c1e1900 */
[----:B------:R-:W-:Y:S02]  /*0610*/  LOP3.LUT P0, RZ, R24, 0x80, RZ, 0xc0, !PT ;  /* 0x0000008018ff7812 */ /* 0x000fe4000780c0ff */
[----:B------:R-:W-:Y:S02]  /*0620*/  @P5 LOP3.LUT R15, R15, R26, RZ, 0x3c, !PT ;  /* 0x0000001a0f0f5212 */ /* 0x000fe400078e3cff */
[----:B------:R-:W4:Y:S01]  /*0630*/  @P6 LDG.E R26, desc[UR4][R10.64+0x78] ;  /* 0x000078040a1a6981 */ /* 0x000f22000c1e1900 */
[----:B------:R-:W-:-:S03]  /*0640*/  @P3 LOP3.LUT R4, R4, R21, RZ, 0x3c, !PT ;  /* 0x0000001504043212 */ /* 0x000fc600078e3cff */
[----:B------:R-:W4:Y:S01]  /*0650*/  @P4 LDG.E R21, desc[UR4][R10.64+0x5c] ;  /* 0x00005c040a154981 */ /* 0x000f22000c1e1900 */
[----:B------:R-:W-:-:S03]  /*0660*/  @P3 LOP3.LUT R2, R2, R23, RZ, 0x3c, !PT ;  /* 0x0000001702023212 */ /* 0x000fc600078e3cff */
[----:B------:R-:W4:Y:S01]  /*0670*/  @P5 LDG.E R23, desc[UR4][R10.64+0x68] ;  /* 0x000068040a175981 */ /* 0x000f22000c1e1900 */
[----:B------:R-:W-:-:S03]  /*0680*/  @P4 LOP3.LUT R4, R4, R25, RZ, 0x3c, !PT ;  /* 0x0000001904044212 */ /* 0x000fc600078e3cff */
[----:B------:R-:W4:Y:S01]  /*0690*/  @P5 LDG.E R25, desc[UR4][R10.64+0x70] ;  /* 0x000070040a195981 */ /* 0x000f22000c1e1900 */
[----:B--2---:R-:W-:-:S03]  /*06a0*/  @P3 LOP3.LUT R5, R5, R18, RZ, 0x3c, !PT ;  /* 0x0000001205053212 */ /* 0x004fc600078e3cff */
[----:B------:R-:W2:Y:S01]  /*06b0*/  @P5 LDG.E R18, desc[UR4][R10.64+0x6c] ;  /* 0x00006c040a125981 */ /* 0x000ea2000c1e1900 */
[----:B---3--:R-:W-:-:S03]  /*06c0*/  @P4 LOP3.LUT R5, R5, R20, RZ, 0x3c, !PT ;  /* 0x0000001405054212 */ /* 0x008fc600078e3cff */
[----:B------:R-:W3:Y:S01]  /*06d0*/  @P5 LDG.E R20, desc[UR4][R10.64+0x74] ;  /* 0x000074040a145981 */ /* 0x000ee2000c1e1900 */
[----:B----4-:R-:W-:-:S03]  /*06e0*/  @P4 LOP3.LUT R3, R3, R22, RZ, 0x3c, !PT ;  /* 0x0000001603034212 */ /* 0x010fc600078e3cff */
[----:B------:R-:W4:Y:S01]  /*06f0*/  @P0 LDG.E R22, desc[UR4][R10.64+0x8c] ;  /* 0x00008c040a160981 */ /* 0x000f22000c1e1900 */
[----:B------:R-:W-:-:S03]  /*0700*/  @P6 LOP3.LUT R15, R15, R26, RZ, 0x3c, !PT ;  /* 0x0000001a0f0f6212 */ /* 0x000fc600078e3cff */
        /* <DEDUP_REMOVED lines=13> */
[----:B------:R-:W-:Y:S02]  /*07e0*/  @P6 LOP3.LUT R4, R4, R27, RZ, 0x3c, !PT ;  /* 0x0000001b04046212 */ /* 0x000fe400078e3cff */
[----:B------:R-:W-:Y:S02]  /*07f0*/  @P6 LOP3.LUT R2, R2, R21, RZ, 0x3c, !PT ;  /* 0x0000001502026212 */ /* 0x000fe400078e3cff */
[----:B------:R-:W-:Y:S02]  /*0800*/  @P0 LOP3.LUT R4, R4, R23, RZ, 0x3c, !PT ;  /* 0x0000001704040212 */ /* 0x000fe400078e3cff */
[----:B------:R-:W-:Y:S02]  /*0810*/  @P0 LOP3.LUT R2, R2, R25, RZ, 0x3c, !PT ;  /* 0x0000001902020212 */ /* 0x000fe400078e3cff */
[----:B--2---:R-:W-:Y:S02]  /*0820*/  @P6 LOP3.LUT R5, R5, R18, RZ, 0x3c, !PT ;  /* 0x0000001205056212 */ /* 0x004fe400078e3cff */
[----:B---3--:R-:W-:-:S02]  /*0830*/  @P6 LOP3.LUT R3, R3, R20, RZ, 0x3c, !PT ;  /* 0x0000001403036212 */ /* 0x008fc400078e3cff */
[----:B----4-:R-:W-:Y:S02]  /*0840*/  @P0 LOP3.LUT R5, R5, R22, RZ, 0x3c, !PT ;  /* 0x0000001605050212 */ /* 0x010fe400078e3cff */
[----:B------:R-:W-:Y:S02]  /*0850*/  @P0 LOP3.LUT R3, R3, R26, RZ, 0x3c, !PT ;  /* 0x0000001a03030212 */ /* 0x000fe400078e3cff */
[----:B------:R-:W-:-:S13]  /*0860*/  R2P PR, R24.B1, 0x7f ;  /* 0x0000007f18007804 */ /* 0x000fda0000001000 */
[----:B------:R-:W2:Y:S04]  /*0870*/  @P0 LDG.E R18, desc[UR4][R10.64+0xa0] ;  /* 0x0000a0040a120981 */ /* 0x000ea8000c1e1900 */
[----:B------:R-:W3:Y:S04]  /*0880*/  @P1 LDG.E R22, desc[UR4][R10.64+0xb4] ;  /* 0x0000b4040a161981 */ /* 0x000ee8000c1e1900 */
[----:B------:R-:W4:Y:S04]  /*0890*/  @P2 LDG.E R26, desc[UR4][R10.64+0xc8] ;  /* 0x0000c8040a1a2981 */ /* 0x000f28000c1e1900 */
[----:B------:R-:W4:Y:S04]  /*08a0*/  @P3 LDG.E R28, desc[UR4][R10.64+0xdc] ;  /* 0x0000dc040a1c3981 */ /* 0x000f28000c1e1900 */
[----:B------:R-:W4:Y:S04]  /*08b0*/  @P0 LDG.E R23, desc[UR4][R10.64+0xa4] ;  /* 0x0000a4040a170981 */ /* 0x000f28000c1e1900 */
[----:B------:R-:W4:Y:S04]  /*08c0*/  @P0 LDG.E R20, desc[UR4][R10.64+0xa8] ;  /* 0x0000a8040a140981 */ /* 0x000f28000c1e1900 */
[----:B------:R-:W4:Y:S04]  /*08d0*/  @P4 LDG.E R25, desc[UR4][R10.64+0xf0] ;  /* 0x0000f0040a194981 */ /* 0x000f28000c1e1900 */
        /* <DEDUP_REMOVED lines=21> */
[----:B------:R-:W-:Y:S02]  /*0a30*/  LOP3.LUT P0, RZ, R24, 0x8000, RZ, 0xc0, !PT ;  /* 0x0000800018ff7812 */ /* 0x000fe4000780c0ff */
[----:B----4-:R-:W-:Y:S01]  /*0a40*/  @P5 LOP3.LUT R15, R15, R26, RZ, 0x3c, !PT ;  /* 0x0000001a0f0f5212 */ /* 0x010fe200078e3cff */
[----:B------:R-:W4:Y:S04]  /*0a50*/  @P3 LDG.E R24, desc[UR4][R10.64+0xe4] ;  /* 0x0000e4040a183981 */ /* 0x000f28000c1e1900 */
[----:B------:R-:W2:Y:S01]  /*0a60*/  @P6 LDG.E R26, desc[UR4][R10.64+0x118] ;  /* 0x000118040a1a6981 */ /* 0x000ea2000c1e1900 */
        /* <DEDUP_REMOVED lines=8> */
[----:B---3--:R-:W-:-:S03]  /*0af0*/  @P2 LOP3.LUT R3, R3, R22, RZ, 0x3c, !PT ;  /* 0x0000001603032212 */ /* 0x008fc600078e3cff */
[----:B------:R-:W3:Y:S01]  /*0b00*/  @P4 LDG.E R22, desc[UR4][R10.64+0x100] ;  /* 0x000100040a164981 */ /* 0x000ee2000c1e1900 */
[----:B--2---:R-:W-:-:S03]  /*0b10*/  @P6 LOP3.LUT R15, R15, R26, RZ, 0x3c, !PT ;  /* 0x0000001a0f0f6212 */ /* 0x004fc600078e3cff */
[----:B------:R-:W2:Y:S01]  /*0b20*/  @P0 LDG.E R26, desc[UR4][R10.64+0x12c] ;  /* 0x00012c040a1a0981 */ /* 0x000ea2000c1e1900 */
[----:B----4-:R-:W-:-:S03]  /*0b30*/  @P2 LOP3.LUT R2, R2, R23, RZ, 0x3c, !PT ;  /* 0x0000001702022212 */ /* 0x010fc600078e3cff */
[----:B------:R-:W4:Y:S01]  /*0b40*/  @P4 LDG.E R23, desc[UR4][R10.64+0xfc] ;  /* 0x0000fc040a174981 */ /* 0x000f22000c1e1900 */
[----:B------:R-:W-:-:S03]  /*0b50*/  @P2 LOP3.LUT R5, R5, R20, RZ, 0x3c, !PT ;  /* 0x0000001405052212 */ /* 0x000fc600078e3cff */
[----:B------:R-:W4:Y:S01]  /*0b60*/  @P4 LDG.E R20, desc[UR4][R10.64+0xf8] ;  /* 0x0000f8040a144981 */ /* 0x000f22000c1e1900 */
[----:B------:R-:W-:Y:S02]  /*0b70*/  @P3 LOP3.LUT R2, R2, R27, RZ, 0x3c, !PT ;  /* 0x0000001b02023212 */ /* 0x000fe400078e3cff */
[----:B------:R-:W-:Y:S01]  /*0b80*/  @P3 LOP3.LUT R4, R4, R25, RZ, 0x3c, !PT ;  /* 0x0000001904043212 */ /* 0x000fe200078e3cff */
[----:B------:R-:W4:Y:S01]  /*0b90*/  @P5 LDG.E R27, desc[UR4][R10.64+0x110] ;  /* 0x000110040a1b5981 */ /* 0x000f22000c1e1900 */
[----:B------:R-:W-:-:S03]  /*0ba0*/  @P3 LOP3.LUT R5, R5, R24, RZ, 0x3c, !PT ;  /* 0x0000001805053212 */ /* 0x000fc600078e3cff */
[----:B------:R-:W4:Y:S04]  /*0bb0*/  @P5 LDG.E R25, desc[UR4][R10.64+0x108] ;  /* 0x000108040a195981 */ /* 0x000f28000c1e1900 */
        /* <DEDUP_REMOVED lines=19> */
[----:B------:R-:W-:-:S05]  /*0cf0*/  VIADD R19, R19, 0x10 ;  /* 0x0000001013137836 */ /* 0x000fca0000000000 */
[----:B------:R-:W-:Y:S02]  /*0d00*/  ISETP.NE.AND P1, PT, R19, 0x20, PT ;  /* 0x000000201300780c */ /* 0x000fe40003f25270 */
[----:B------:R-:W-:Y:S02]  /*0d10*/  @P5 LOP3.LUT R3, R3, R18, RZ, 0x3c, !PT ;  /* 0x0000001203035212 */ /* 0x000fe400078e3cff */
[----:B------:R-:W-:Y:S02]  /*0d20*/  @P6 LOP3.LUT R4, R4, R21, RZ, 0x3c, !PT ;  /* 0x0000001504046212 */ /* 0x000fe400078e3cff */
[----:B---3--:R-:W-:-:S04]  /*0d30*/  @P6 LOP3.LUT R3, R3, R22, RZ, 0x3c, !PT ;  /* 0x0000001603036212 */ /* 0x008fc800078e3cff */
[----:B--2---:R-:W-:Y:S02]  /*0d40*/  @P0 LOP3.LUT R3, R3, R26, RZ, 0x3c, !PT ;  /* 0x0000001a03030212 */ /* 0x004fe400078e3cff */
[----:B----4-:R-:W-:Y:S02]  /*0d50*/  @P6 LOP3.LUT R2, R2, R23, RZ, 0x3c, !PT ;  /* 0x0000001702026212 */ /* 0x010fe400078e3cff */
[----:B------:R-:W-:Y:S02]  /*0d60*/  @P6 LOP3.LUT R5, R5, R20, RZ, 0x3c, !PT ;  /* 0x0000001405056212 */ /* 0x000fe400078e3cff */
[----:B------:R-:W-:Y:S02]  /*0d70*/  @P0 LOP3.LUT R2, R2, R27, RZ, 0x3c, !PT ;  /* 0x0000001b02020212 */ /* 0x000fe400078e3cff */
[----:B------:R-:W-:Y:S02]  /*0d80*/  @P0 LOP3.LUT R4, R4, R25, RZ, 0x3c, !PT ;  /* 0x0000001904040212 */ /* 0x000fe400078e3cff */
[----:B------:R-:W-:Y:S01]  /*0d90*/  @P0 LOP3.LUT R5, R5, R24, RZ, 0x3c, !PT ;  /* 0x0000001805050212 */ /* 0x000fe200078e3cff */
[----:B------:R-:W-:Y:S06]  /*0da0*/  @P1 BRA `(.L_x_2154) ;  /* 0xfffffff400481947 */ /* 0x000fec000383ffff */
[----:B------:R-:W-:-:S05]  /*0db0*/  VIADD R17, R17, 0x1 ;  /* 0x0000000111117836 */ /* 0x000fca0000000000 */
[----:B------:R-:W-:-:S13]  /*0dc0*/  ISETP.NE.AND P0, PT, R17, 0x5, PT ;  /* 0x000000051100780c */ /* 0x000fda0003f05270 */
[----:B------:R-:W-:Y:S05]  /*0dd0*/  @P0 BRA `(.L_x_2155) ;  /* 0xfffffff400300947 */ /* 0x000fea000383ffff */
[----:B------:R1:W-:Y:S01]  /*0de0*/  STG.E.64 desc[UR4][R6.64+0x8], R4 ;  /* 0x0000080406007986 */ /* 0x0003e2000c101b04 */
[----:B------:R-:W-:Y:S01]  /*0df0*/  VIADD R14, R14, 0x1 ;  /* 0x000000010e0e7836 */ /* 0x000fe20000000000 */
[----:B------:R-:W-:Y:S02]  /*0e00*/  LOP3.LUT R11, R13, 0x3, RZ, 0xc0, !PT ;  /* 0x000000030d0b7812 */ /* 0x000fe400078ec0ff */
[----:B------:R1:W-:Y:S02]  /*0e10*/  STG.E.64 desc[UR4][R6.64+0x10], R2 ;  /* 0x0000100206007986 */ /* 0x0003e4000c101b04 */
[----:B------:R-:W-:Y:S02]  /*0e20*/  ISETP.GE.U32.AND P0, PT, R14, R11, PT ;  /* 0x0000000b0e00720c */ /* 0x000fe40003f06070 */
[----:B------:R1:W-:Y:S11]  /*0e30*/  STG.E desc[UR4][R6.64+0x4], R15 ;  /* 0x0000040f06007986 */ /* 0x0003f6000c101904 */
[----:B------:R-:W-:Y:S05]  /*0e40*/  @!P0 BRA `(.L_x_2156) ;  /* 0xfffffff400048947 */ /* 0x000fea000383ffff */
.L_x_2153:
[----:B------:R-:W-:Y:S05]  /*0e50*/  BSYNC.RECONVERGENT B1 ;  /* 0x0000000000017941 */ /* 0x000fea0003800200 */
.L_x_2152:
[C---:B------:R-:W-:Y:S01]  /*0e60*/  ISETP.GT.U32.AND P0, PT, R13.reuse, 0x3, PT ;  /* 0x000000030d00780c */ /* 0x040fe20003f04070 */
[----:B------:R-:W-:Y:S01]  /*0e70*/  VIADD R12, R12, 0x1 ;  /* 0x000000010c0c7836 */ /* 0x000fe20000000000 */
[--C-:B------:R-:W-:Y:S02]  /*0e80*/  SHF.R.U64 R13, R13, 0x2, R0.reuse ;  /* 0x000000020d0d7819 */ /* 0x100fe40000001200 */
[----:B------:R-:W-:Y:S02]  /*0e90*/  ISETP.GT.U32.AND.EX P0, PT, R0, RZ, PT, P0 ;  /* 0x000000ff0000720c */ /* 0x000fe40003f04100 */
[----:B------:R-:W-:-:S11]  /*0ea0*/  SHF.R.U32.HI R0, RZ, 0x2, R0 ;  /* 0x00000002ff007819 */ /* 0x000fd60000011600 */
[----:B------:R-:W-:Y:S05]  /*0eb0*/  @P0 BRA `(.L_x_2157) ;  /* 0xfffffff000c80947 */ /* 0x000fea000383ffff */
.L_x_2151:
[----:B------:R-:W-:Y:S05]  /*0ec0*/  BSYNC.RECONVERGENT B0 ;  /* 0x0000000000007941 */ /* 0x000fea0003800200 */
.L_x_2150:
[----:B------:R-:W-:Y:S04]  /*0ed0*/  STG.E.64 desc[UR4][R6.64+0x18], RZ ;  /* 0x000018ff06007986 */ /* 0x000fe8000c101b04 */
[----:B------:R-:W-:Y:S04]  /*0ee0*/  STG.E desc[UR4][R6.64+0x20], RZ ;  /* 0x000020ff06007986 */ /* 0x000fe8000c101904 */
[----:B------:R-:W-:Y:S01]  /*0ef0*/  STG.E.64 desc[UR4][R6.64+0x28], RZ ;  /* 0x000028ff06007986 */ /* 0x000fe2000c101b04 */
[----:B------:R-:W-:Y:S05]  /*0f00*/  EXIT ;  /* 0x000000000000794d */ /* 0x000fea0003800000 */
.L_x_2158:
        /* <DEDUP_REMOVED lines=15> */
.L_x_2188:


//--------------------- .nv.global.init           --------------------------
	.section	.nv.global.init,"aw",@progbits
	.align	16
.nv.global.init:
	.type		__cudart_sin_cos_coeffs,@object
	.size		__cudart_sin_cos_coeffs,(__cudart_i2opi_d - __cudart_sin_cos_coeffs)
__cudart_sin_cos_coeffs:
        /*0000*/ 	.byte	0x46, 0xd2, 0xb0, 0x2c, 0xf1, 0xe5, 0x5a, 0xbe, 0x92, 0xe3, 0xac, 0x69, 0xe3, 0x1d, 0xc7, 0x3e
        /*0010*/ 	.byte	0xa1, 0x62, 0xdb, 0x19, 0xa0, 0x01, 0x2a, 0xbf, 0x18, 0x08, 0x11, 0x11, 0x11, 0x11, 0x81, 0x3f
        /*0020*/ 	.byte	0x54, 0x55, 0x55, 0x55, 0x55, 0x55, 0xc5, 0xbf, 0x00, 0x00, 0x00, 0x00, 0x00, 0x00, 0x00, 0x00
        /*0030*/ 	.byte	0x00, 0x00, 0x00, 0x00, 0x00, 0x00, 0x00, 0x00, 0x64, 0x81, 0xfd, 0x20, 0x83, 0xff, 0xa8, 0xbd
        /*0040*/ 	.byte	0x28, 0x85, 0xef, 0xc1, 0xa7, 0xee, 0x21, 0x3e, 0xd9, 0xe6, 0x06, 0x8e, 0x4f, 0x7e, 0x92, 0xbe
        /*0050*/ 	.byte	0xe9, 0xbc, 0xdd, 0x19, 0xa0, 0x01, 0xfa, 0x3e, 0x47, 0x5d, 0xc1, 0x16, 0x6c, 0xc1, 0x56, 0xbf
        /*0060*/ 	.byte	0x51, 0x55, 0x55, 0x55, 0x55, 0x55, 0xa5, 0x3f, 0x00, 0x00, 0x00, 0x00, 0x00, 0x00, 0xe0, 0xbf
        /*0070*/ 	.byte	0x00, 0x00, 0x00, 0x00, 0x00, 0x00, 0xf0, 0x3f, 0x00, 0x00, 0x00, 0x00, 0x00, 0x00, 0x00, 0x00
	.type		__cudart_i2opi_d,@object
	.size		__cudart_i2opi_d,(mrg32k3aM1SubSeq - __cudart_i2opi_d)
__cudart_i2opi_d:
        /* <DEDUP_REMOVED lines=9> */
	.type		mrg32k3aM1SubSeq,@object
	.size		mrg32k3aM1SubSeq,(mrg32k3aM2SubSeq - mrg32k3aM1SubSeq)
mrg32k3aM1SubSeq:
        /* <DEDUP_REMOVED lines=126> */
	.type		mrg32k3aM2SubSeq,@object
	.size		mrg32k3aM2SubSeq,(mrg32k3aM1 - mrg32k3aM2SubSeq)
mrg32k3aM2SubSeq:
        /* <DEDUP_REMOVED lines=126> */
	.type		mrg32k3aM1,@object
	.size		mrg32k3aM1,(mrg32k3aM1Seq - mrg32k3aM1)
mrg32k3aM1:
        /* <DEDUP_REMOVED lines=144> */
	.type		mrg32k3aM1Seq,@object
	.size		mrg32k3aM1Seq,(mrg32k3aM2 - mrg32k3aM1Seq)
mrg32k3aM1Seq:
        /* <DEDUP_REMOVED lines=144> */
	.type		mrg32k3aM2,@object
	.size		mrg32k3aM2,(mrg32k3aM2Seq - mrg32k3aM2)
mrg32k3aM2:
        /* <DEDUP_REMOVED lines=144> */
	.type		mrg32k3aM2Seq,@object
	.size		mrg32k3aM2Seq,(precalc_xorwow_matrix - mrg32k3aM2Seq)
mrg32k3aM2Seq:
        /* <DEDUP_REMOVED lines=144> */
	.type		precalc_xorwow_matrix,@object
	.size		precalc_xorwow_matrix,(precalc_xorwow_offset_matrix - precalc_xorwow_matrix)
precalc_xorwow_matrix:
        /* <DEDUP_REMOVED lines=6400> */
	.type		precalc_xorwow_offset_matrix,@object
	.size		precalc_xorwow_offset_matrix,(.L_1 - precalc_xorwow_offset_matrix)
precalc_xorwow_offset_matrix:
        /* <DEDUP_REMOVED lines=6400> */
.L_1:


//--------------------- .nv.shared._ZN3cub18CUB_300001_SM_10006detail10radix_sort29DeviceRadixSortOnesweepKernelINS1_5radix10policy_hubImmyE10Policy1000ELNS0_9SortOrderE0EmmyiiNS1_21identity_decomposer_tEEEvPT5_SB_PT3_PKSC_PT1_PKSG_PT2_PKSK_T4_iiT6_ --------------------------
	.section	.nv.shared._ZN3cub18CUB_300001_SM_10006detail10radix_sort29DeviceRadixSortOnesweepKernelINS1_5radix10policy_hubImmyE10Policy1000ELNS0_9SortOrderE0EmmyiiNS1_21identity_decomposer_tEEEvPT5_SB_PT3_PKSC_PT1_PKSG_PT2_PKSK_T4_iiT6_,"aw",@nobits
	.sectionflags	@""
	.align	16
.nv.shared._ZN3cub18CUB_300001_SM_10006detail10radix_sort29DeviceRadixSortOnesweepKernelINS1_5radix10policy_hubImmyE10Policy1000ELNS0_9SortOrderE0EmmyiiNS1_21identity_decomposer_tEEEvPT5_SB_PT3_PKSC_PT1_PKSG_PT2_PKSK_T4_iiT6_:
	.zero		39936


//--------------------- .nv.shared.reserved.0     --------------------------
	.section	.nv.shared.reserved.0,"aw",@nobits
	.weak		__nv_reservedSMEM_offset_0_alias
	.size		__nv_reservedSMEM_offset_0_alias, 0, 64
	.other		__nv_reservedSMEM_offset_0_alias,@"STO_CUDA_RESERVED_SHARED STV_DEFAULT"
__nv_reservedSMEM_offset_0_alias:
	.zero		0
	.zero		64


//--------------------- .nv.global                --------------------------
	.section	.nv.global,"aw",@nobits
.nv.global:
	.type		_ZN34_INTERNAL_f84a2fc2_4_k_cu_b81526596thrust24THRUST_300001_SM_1000_NS12placeholders2_8E,@object
	.size		_ZN34_INTERNAL_f84a2fc2_4_k_cu_b81526596thrust24THRUST_300001_SM_1000_NS12placeholders2_8E,(_ZN34_INTERNAL_f84a2fc2_4_k_cu_b81526594cuda3std3__436_GLOBAL__N__f84a2fc2_4_k_cu_b81526596ignoreE - _ZN34_INTERNAL_f84a2fc2_4_k_cu_b81526596thrust24THRUST_300001_SM_1000_NS12placeholders2_8E)
_ZN34_INTERNAL_f84a2fc2_4_k_cu_b81526596thrust24THRUST_300001_SM_1000_NS12placeholders2_8E:
	.zero		1
	.type		_ZN34_INTERNAL_f84a2fc2_4_k_cu_b81526594cuda3std3__436_GLOBAL__N__f84a2fc2_4_k_cu_b81526596ignoreE,@object
	.size		_ZN34_INTERNAL_f84a2fc2_4_k_cu_b81526594cuda3std3__436_GLOBAL__N__f84a2fc2_4_k_cu_b81526596ignoreE,(_ZN34_INTERNAL_f84a2fc2_4_k_cu_b81526594cuda3std6ranges3__45__cpo4dataE - _ZN34_INTERNAL_f84a2fc2_4_k_cu_b81526594cuda3std3__436_GLOBAL__N__f84a2fc2_4_k_cu_b81526596ignoreE)
_ZN34_INTERNAL_f84a2fc2_4_k_cu_b81526594cuda3std3__436_GLOBAL__N__f84a2fc2_4_k_cu_b81526596ignoreE:
	.zero		1
	.type		_ZN34_INTERNAL_f84a2fc2_4_k_cu_b81526594cuda3std6ranges3__45__cpo4dataE,@object
	.size		_ZN34_INTERNAL_f84a2fc2_4_k_cu_b81526594cuda3std6ranges3__45__cpo4dataE,(_ZN34_INTERNAL_f84a2fc2_4_k_cu_b81526596thrust24THRUST_300001_SM_1000_NS6system3cpp3parE - _ZN34_INTERNAL_f84a2fc2_4_k_cu_b81526594cuda3std6ranges3__45__cpo4dataE)
_ZN34_INTERNAL_f84a2fc2_4_k_cu_b81526594cuda3std6ranges3__45__cpo4dataE:
	.zero		1
	.type		_ZN34_INTERNAL_f84a2fc2_4_k_cu_b81526596thrust24THRUST_300001_SM_1000_NS6system3cpp3parE,@object
	.size		_ZN34_INTERNAL_f84a2fc2_4_k_cu_b81526596thrust24THRUST_300001_SM_1000_NS6system3cpp3parE,(_ZN34_INTERNAL_f84a2fc2_4_k_cu_b81526594cuda3std3__45__cpo5beginE - _ZN34_INTERNAL_f84a2fc2_4_k_cu_b81526596thrust24THRUST_300001_SM_1000_NS6system3cpp3parE)
_ZN34_INTERNAL_f84a2fc2_4_k_cu_b81526596thrust24THRUST_300001_SM_1000_NS6system3cpp3parE:
	.zero		1
	.type		_ZN34_INTERNAL_f84a2fc2_4_k_cu_b81526594cuda3std3__45__cpo5beginE,@object
	.size		_ZN34_INTERNAL_f84a2fc2_4_k_cu_b81526594cuda3std3__45__cpo5beginE,(_ZN34_INTERNAL_f84a2fc2_4_k_cu_b81526594cuda3std6ranges3__45__cpo5beginE - _ZN34_INTERNAL_f84a2fc2_4_k_cu_b81526594cuda3std3__45__cpo5beginE)
_ZN34_INTERNAL_f84a2fc2_4_k_cu_b81526594cuda3std3__45__cpo5beginE:
	.zero		1
	.type		_ZN34_INTERNAL_f84a2fc2_4_k_cu_b81526594cuda3std6ranges3__45__cpo5beginE,@object
	.size		_ZN34_INTERNAL_f84a2fc2_4_k_cu_b81526594cuda3std6ranges3__45__cpo5beginE,(_ZN34_INTERNAL_f84a2fc2_4_k_cu_b81526596thrust24THRUST_300001_SM_1000_NS6deviceE - _ZN34_INTERNAL_f84a2fc2_4_k_cu_b81526594cuda3std6ranges3__45__cpo5beginE)
_ZN34_INTERNAL_f84a2fc2_4_k_cu_b81526594cuda3std6ranges3__45__cpo5beginE:
	.zero		1
	.type		_ZN34_INTERNAL_f84a2fc2_4_k_cu_b81526596thrust24THRUST_300001_SM_1000_NS6deviceE,@object
	.size		_ZN34_INTERNAL_f84a2fc2_4_k_cu_b81526596thrust24THRUST_300001_SM_1000_NS6deviceE,(_ZN34_INTERNAL_f84a2fc2_4_k_cu_b81526594cuda3std3__47nulloptE - _ZN34_INTERNAL_f84a2fc2_4_k_cu_b81526596thrust24THRUST_300001_SM_1000_NS6deviceE)
_ZN34_INTERNAL_f84a2fc2_4_k_cu_b81526596thrust24THRUST_300001_SM_1000_NS6deviceE:
	.zero		1
	.type		_ZN34_INTERNAL_f84a2fc2_4_k_cu_b81526594cuda3std3__47nulloptE,@object
	.size		_ZN34_INTERNAL_f84a2fc2_4_k_cu_b81526594cuda3std3__47nulloptE,(_ZN34_INTERNAL_f84a2fc2_4_k_cu_b81526594cuda3std6ranges3__45__cpo8distanceE - _ZN34_INTERNAL_f84a2fc2_4_k_cu_b81526594cuda3std3__47nulloptE)
_ZN34_INTERNAL_f84a2fc2_4_k_cu_b81526594cuda3std3__47nulloptE:
	.zero		1
	.type		_ZN34_INTERNAL_f84a2fc2_4_k_cu_b81526594cuda3std6ranges3__45__cpo8distanceE,@object
	.size		_ZN34_INTERNAL_f84a2fc2_4_k_cu_b81526594cuda3std6ranges3__45__cpo8distanceE,(_ZN34_INTERNAL_f84a2fc2_4_k_cu_b81526596thrust24THRUST_300001_SM_1000_NS12placeholders2_4E - _ZN34_INTERNAL_f84a2fc2_4_k_cu_b81526594cuda3std6ranges3__45__cpo8distanceE)
_ZN34_INTERNAL_f84a2fc2_4_k_cu_b81526594cuda3std6ranges3__45__cpo8distanceE:
	.zero		1
	.type		_ZN34_INTERNAL_f84a2fc2_4_k_cu_b81526596thrust24THRUST_300001_SM_1000_NS12placeholders2_4E,@object
	.size		_ZN34_INTERNAL_f84a2fc2_4_k_cu_b81526596thrust24THRUST_300001_SM_1000_NS12placeholders2_4E,(_ZN34_INTERNAL_f84a2fc2_4_k_cu_b81526594cuda3std3__45__cpo6rbeginE - _ZN34_INTERNAL_f84a2fc2_4_k_cu_b81526596thrust24THRUST_300001_SM_1000_NS12placeholders2_4E)
_ZN34_INTERNAL_f84a2fc2_4_k_cu_b81526596thrust24THRUST_300001_SM_1000_NS12placeholders2_4E:
	.zero		1
	.type		_ZN34_INTERNAL_f84a2fc2_4_k_cu_b81526594cuda3std3__45__cpo6rbeginE,@object
	.size		_ZN34_INTERNAL_f84a2fc2_4_k_cu_b81526594cuda3std3__45__cpo6rbeginE,(_ZN34_INTERNAL_f84a2fc2_4_k_cu_b81526594cuda3std6ranges3__45__cpo7advanceE - _ZN34_INTERNAL_f84a2fc2_4_k_cu_b81526594cuda3std3__45__cpo6rbeginE)
_ZN34_INTERNAL_f84a2fc2_4_k_cu_b81526594cuda3std3__45__cpo6rbeginE:
	.zero		1
	.type		_ZN34_INTERNAL_f84a2fc2_4_k_cu_b81526594cuda3std6ranges3__45__cpo7advanceE,@object
	.size		_ZN34_INTERNAL_f84a2fc2_4_k_cu_b81526594cuda3std6ranges3__45__cpo7advanceE,(_ZN34_INTERNAL_f84a2fc2_4_k_cu_b81526596thrust24THRUST_300001_SM_1000_NS12placeholders3_10E - _ZN34_INTERNAL_f84a2fc2_4_k_cu_b81526594cuda3std6ranges3__45__cpo7advanceE)
_ZN34_INTERNAL_f84a2fc2_4_k_cu_b81526594cuda3std6ranges3__45__cpo7advanceE:
	.zero		1
	.type		_ZN34_INTERNAL_f84a2fc2_4_k_cu_b81526596thrust24THRUST_300001_SM_1000_NS12placeholders3_10E,@object
	.size		_ZN34_INTERNAL_f84a2fc2_4_k_cu_b81526596thrust24THRUST_300001_SM_1000_NS12placeholders3_10E,(_ZN34_INTERNAL_f84a2fc2_4_k_cu_b81526594cuda3std3__48in_placeE - _ZN34_INTERNAL_f84a2fc2_4_k_cu_b81526596thrust24THRUST_300001_SM_1000_NS12placeholders3_10E)
_ZN34_INTERNAL_f84a2fc2_4_k_cu_b81526596thrust24THRUST_300001_SM_1000_NS12placeholders3_10E:
	.zero		1
	.type		_ZN34_INTERNAL_f84a2fc2_4_k_cu_b81526594cuda3std3__48in_placeE,@object
	.size		_ZN34_INTERNAL_f84a2fc2_4_k_cu_b81526594cuda3std3__48in_placeE,(_ZN34_INTERNAL_f84a2fc2_4_k_cu_b81526594cuda3std6ranges3__45__cpo4sizeE - _ZN34_INTERNAL_f84a2fc2_4_k_cu_b81526594cuda3std3__48in_placeE)
_ZN34_INTERNAL_f84a2fc2_4_k_cu_b81526594cuda3std3__48in_placeE:
	.zero		1
	.type		_ZN34_INTERNAL_f84a2fc2_4_k_cu_b81526594cuda3std6ranges3__45__cpo4sizeE,@object
	.size		_ZN34_INTERNAL_f84a2fc2_4_k_cu_b81526594cuda3std6ranges3__45__cpo4sizeE,(_ZN34_INTERNAL_f84a2fc2_4_k_cu_b81526596thrust24THRUST_300001_SM_1000_NS12placeholders2_2E - _ZN34_INTERNAL_f84a2fc2_4_k_cu_b81526594cuda3std6ranges3__45__cpo4sizeE)
_ZN34_INTERNAL_f84a2fc2_4_k_cu_b81526594cuda3std6ranges3__45__cpo4sizeE:
	.zero		1
	.type		_ZN34_INTERNAL_f84a2fc2_4_k_cu_b81526596thrust24THRUST_300001_SM_1000_NS12placeholders2_2E,@object
	.size		_ZN34_INTERNAL_f84a2fc2_4_k_cu_b81526596thrust24THRUST_300001_SM_1000_NS12placeholders2_2E,(_ZN34_INTERNAL_f84a2fc2_4_k_cu_b81526594cuda3std3__45__cpo6cbeginE - _ZN34_INTERNAL_f84a2fc2_4_k_cu_b81526596thrust24THRUST_300001_SM_1000_NS12placeholders2_2E)
_ZN34_INTERNAL_f84a2fc2_4_k_cu_b81526596thrust24THRUST_300001_SM_1000_NS12placeholders2_2E:
	.zero		1
	.type		_ZN34_INTERNAL_f84a2fc2_4_k_cu_b81526594cuda3std3__45__cpo6cbeginE,@object
	.size		_ZN34_INTERNAL_f84a2fc2_4_k_cu_b81526594cuda3std3__45__cpo6cbeginE,(_ZN34_INTERNAL_f84a2fc2_4_k_cu_b81526594cuda3std6ranges3__45__cpo6cbeginE - _ZN34_INTERNAL_f84a2fc2_4_k_cu_b81526594cuda3std3__45__cpo6cbeginE)
_ZN34_INTERNAL_f84a2fc2_4_k_cu_b81526594cuda3std3__45__cpo6cbeginE:
	.zero		1
	.type		_ZN34_INTERNAL_f84a2fc2_4_k_cu_b81526594cuda3std6ranges3__45__cpo6cbeginE,@object
	.size		_ZN34_INTERNAL_f84a2fc2_4_k_cu_b81526594cuda3std6ranges3__45__cpo6cbeginE,(_ZN34_INTERNAL_f84a2fc2_4_k_cu_b81526596thrust24THRUST_300001_SM_1000_NS12placeholders2_6E - _ZN34_INTERNAL_f84a2fc2_4_k_cu_b81526594cuda3std6ranges3__45__cpo6cbeginE)
_ZN34_INTERNAL_f84a2fc2_4_k_cu_b81526594cuda3std6ranges3__45__cpo6cbeginE:
	.zero		1
	.type		_ZN34_INTERNAL_f84a2fc2_4_k_cu_b81526596thrust24THRUST_300001_SM_1000_NS12placeholders2_6E,@object
	.size		_ZN34_INTERNAL_f84a2fc2_4_k_cu_b81526596thrust24THRUST_300001_SM_1000_NS12placeholders2_6E,(_ZN34_INTERNAL_f84a2fc2_4_k_cu_b81526594cuda3std3__45__cpo7crbeginE - _ZN34_INTERNAL_f84a2fc2_4_k_cu_b81526596thrust24THRUST_300001_SM_1000_NS12placeholders2_6E)
_ZN34_INTERNAL_f84a2fc2_4_k_cu_b81526596thrust24THRUST_300001_SM_1000_NS12placeholders2_6E:
	.zero		1
	.type		_ZN34_INTERNAL_f84a2fc2_4_k_cu_b81526594cuda3std3__45__cpo7crbeginE,@object
	.size		_ZN34_INTERNAL_f84a2fc2_4_k_cu_b81526594cuda3std3__45__cpo7crbeginE,(_ZN34_INTERNAL_f84a2fc2_4_k_cu_b81526594cuda3std6ranges3__45__cpo4nextE - _ZN34_INTERNAL_f84a2fc2_4_k_cu_b81526594cuda3std3__45__cpo7crbeginE)
_ZN34_INTERNAL_f84a2fc2_4_k_cu_b81526594cuda3std3__45__cpo7crbeginE:
	.zero		1
	.type		_ZN34_INTERNAL_f84a2fc2_4_k_cu_b81526594cuda3std6ranges3__45__cpo4nextE,@object
	.size		_ZN34_INTERNAL_f84a2fc2_4_k_cu_b81526594cuda3std6ranges3__45__cpo4nextE,(_ZN34_INTERNAL_f84a2fc2_4_k_cu_b81526594cuda3std6ranges3__45__cpo4swapE - _ZN34_INTERNAL_f84a2fc2_4_k_cu_b81526594cuda3std6ranges3__45__cpo4nextE)
_ZN34_INTERNAL_f84a2fc2_4_k_cu_b81526594cuda3std6ranges3__45__cpo4nextE:
	.zero		1
	.type		_ZN34_INTERNAL_f84a2fc2_4_k_cu_b81526594cuda3std6ranges3__45__cpo4swapE,@object
	.size		_ZN34_INTERNAL_f84a2fc2_4_k_cu_b81526594cuda3std6ranges3__45__cpo4swapE,(_ZN34_INTERNAL_f84a2fc2_4_k_cu_b81526596thrust24THRUST_300001_SM_1000_NS8cuda_cub10par_nosyncE - _ZN34_INTERNAL_f84a2fc2_4_k_cu_b81526594cuda3std6ranges3__45__cpo4swapE)
_ZN34_INTERNAL_f84a2fc2_4_k_cu_b81526594cuda3std6ranges3__45__cpo4swapE:
	.zero		1
	.type		_ZN34_INTERNAL_f84a2fc2_4_k_cu_b81526596thrust24THRUST_300001_SM_1000_NS8cuda_cub10par_nosyncE,@object
	.size		_ZN34_INTERNAL_f84a2fc2_4_k_cu_b81526596thrust24THRUST_300001_SM_1000_NS8cuda_cub10par_nosyncE,(_ZN34_INTERNAL_f84a2fc2_4_k_cu_b81526596thrust24THRUST_300001_SM_1000_NS3seqE - _ZN34_INTERNAL_f84a2fc2_4_k_cu_b81526596thrust24THRUST_300001_SM_1000_NS8cuda_cub10par_nosyncE)
_ZN34_INTERNAL_f84a2fc2_4_k_cu_b81526596thrust24THRUST_300001_SM_1000_NS8cuda_cub10par_nosyncE:
	.zero		1
	.type		_ZN34_INTERNAL_f84a2fc2_4_k_cu_b81526596thrust24THRUST_300001_SM_1000_NS3seqE,@object
	.size		_ZN34_INTERNAL_f84a2fc2_4_k_cu_b81526596thrust24THRUST_300001_SM_1000_NS3seqE,(_ZN34_INTERNAL_f84a2fc2_4_k_cu_b81526594cuda3std3__420unreachable_sentinelE - _ZN34_INTERNAL_f84a2fc2_4_k_cu_b81526596thrust24THRUST_300001_SM_1000_NS3seqE)
_ZN34_INTERNAL_f84a2fc2_4_k_cu_b81526596thrust24THRUST_300001_SM_1000_NS3seqE:
	.zero		1
	.type		_ZN34_INTERNAL_f84a2fc2_4_k_cu_b81526594cuda3std3__420unreachable_sentinelE,@object
	.size		_ZN34_INTERNAL_f84a2fc2_4_k_cu_b81526594cuda3std3__420unreachable_sentinelE,(_ZN34_INTERNAL_f84a2fc2_4_k_cu_b81526594cuda3std6ranges3__45__cpo5ssizeE - _ZN34_INTERNAL_f84a2fc2_4_k_cu_b81526594cuda3std3__420unreachable_sentinelE)
_ZN34_INTERNAL_f84a2fc2_4_k_cu_b81526594cuda3std3__420unreachable_sentinelE:
	.zero		1
	.type		_ZN34_INTERNAL_f84a2fc2_4_k_cu_b81526594cuda3std6ranges3__45__cpo5ssizeE,@object
	.size		_ZN34_INTERNAL_f84a2fc2_4_k_cu_b81526594cuda3std6ranges3__45__cpo5ssizeE,(_ZN34_INTERNAL_f84a2fc2_4_k_cu_b81526596thrust24THRUST_300001_SM_1000_NS12placeholders2_3E - _ZN34_INTERNAL_f84a2fc2_4_k_cu_b81526594cuda3std6ranges3__45__cpo5ssizeE)
_ZN34_INTERNAL_f84a2fc2_4_k_cu_b81526594cuda3std6ranges3__45__cpo5ssizeE:
	.zero		1
	.type		_ZN34_INTERNAL_f84a2fc2_4_k_cu_b81526596thrust24THRUST_300001_SM_1000_NS12placeholders2_3E,@object
	.size		_ZN34_INTERNAL_f84a2fc2_4_k_cu_b81526596thrust24THRUST_300001_SM_1000_NS12placeholders2_3E,(_ZN34_INTERNAL_f84a2fc2_4_k_cu_b81526594cuda3std3__45__cpo4cendE - _ZN34_INTERNAL_f84a2fc2_4_k_cu_b81526596thrust24THRUST_300001_SM_1000_NS12placeholders2_3E)
_ZN34_INTERNAL_f84a2fc2_4_k_cu_b81526596thrust24THRUST_300001_SM_1000_NS12placeholders2_3E:
	.zero		1
	.type		_ZN34_INTERNAL_f84a2fc2_4_k_cu_b81526594cuda3std3__45__cpo4cendE,@object
	.size		_ZN34_INTERNAL_f84a2fc2_4_k_cu_b81526594cuda3std3__45__cpo4cendE,(_ZN34_INTERNAL_f84a2fc2_4_k_cu_b81526594cuda3std6ranges3__45__cpo4cendE - _ZN34_INTERNAL_f84a2fc2_4_k_cu_b81526594cuda3std3__45__cpo4cendE)
_ZN34_INTERNAL_f84a2fc2_4_k_cu_b81526594cuda3std3__45__cpo4cendE:
	.zero		1
	.type		_ZN34_INTERNAL_f84a2fc2_4_k_cu_b81526594cuda3std6ranges3__45__cpo4cendE,@object
	.size		_ZN34_INTERNAL_f84a2fc2_4_k_cu_b81526594cuda3std6ranges3__45__cpo4cendE,(_ZN34_INTERNAL_f84a2fc2_4_k_cu_b81526596thrust24THRUST_300001_SM_1000_NS12placeholders2_7E - _ZN34_INTERNAL_f84a2fc2_4_k_cu_b81526594cuda3std6ranges3__45__cpo4cendE)
_ZN34_INTERNAL_f84a2fc2_4_k_cu_b81526594cuda3std6ranges3__45__cpo4cendE:
	.zero		1
	.type		_ZN34_INTERNAL_f84a2fc2_4_k_cu_b81526596thrust24THRUST_300001_SM_1000_NS12placeholders2_7E,@object
	.size		_ZN34_INTERNAL_f84a2fc2_4_k_cu_b81526596thrust24THRUST_300001_SM_1000_NS12placeholders2_7E,(_ZN34_INTERNAL_f84a2fc2_4_k_cu_b81526594cuda3std3__45__cpo5crendE - _ZN34_INTERNAL_f84a2fc2_4_k_cu_b81526596thrust24THRUST_300001_SM_1000_NS12placeholders2_7E)
_ZN34_INTERNAL_f84a2fc2_4_k_cu_b81526596thrust24THRUST_300001_SM_1000_NS12placeholders2_7E:
	.zero		1
	.type		_ZN34_INTERNAL_f84a2fc2_4_k_cu_b81526594cuda3std3__45__cpo5crendE,@object
	.size		_ZN34_INTERNAL_f84a2fc2_4_k_cu_b81526594cuda3std3__45__cpo5crendE,(_ZN34_INTERNAL_f84a2fc2_4_k_cu_b81526594cuda3std6ranges3__45__cpo4prevE - _ZN34_INTERNAL_f84a2fc2_4_k_cu_b81526594cuda3std3__45__cpo5crendE)
_ZN34_INTERNAL_f84a2fc2_4_k_cu_b81526594cuda3std3__45__cpo5crendE:
	.zero		1
	.type		_ZN34_INTERNAL_f84a2fc2_4_k_cu_b81526594cuda3std6ranges3__45__cpo4prevE,@object
	.size		_ZN34_INTERNAL_f84a2fc2_4_k_cu_b81526594cuda3std6ranges3__45__cpo4prevE,(_ZN34_INTERNAL_f84a2fc2_4_k_cu_b81526594cuda3std6ranges3__45__cpo9iter_moveE - _ZN34_INTERNAL_f84a2fc2_4_k_cu_b81526594cuda3std6ranges3__45__cpo4prevE)
_ZN34_INTERNAL_f84a2fc2_4_k_cu_b81526594cuda3std6ranges3__45__cpo4prevE:
	.zero		1
	.type		_ZN34_INTERNAL_f84a2fc2_4_k_cu_b81526594cuda3std6ranges3__45__cpo9iter_moveE,@object
	.size		_ZN34_INTERNAL_f84a2fc2_4_k_cu_b81526594cuda3std6ranges3__45__cpo9iter_moveE,(_ZN34_INTERNAL_f84a2fc2_4_k_cu_b81526596thrust24THRUST_300001_SM_1000_NS6system6detail10sequential3seqE - _ZN34_INTERNAL_f84a2fc2_4_k_cu_b81526594cuda3std6ranges3__45__cpo9iter_moveE)
_ZN34_INTERNAL_f84a2fc2_4_k_cu_b81526594cuda3std6ranges3__45__cpo9iter_moveE:
	.zero		1
	.type		_ZN34_INTERNAL_f84a2fc2_4_k_cu_b81526596thrust24THRUST_300001_SM_1000_NS6system6detail10sequential3seqE,@object
	.size		_ZN34_INTERNAL_f84a2fc2_4_k_cu_b81526596thrust24THRUST_300001_SM_1000_NS6system6detail10sequential3seqE,(_ZN34_INTERNAL_f84a2fc2_4_k_cu_b81526596thrust24THRUST_300001_SM_1000_NS12placeholders2_9E - _ZN34_INTERNAL_f84a2fc2_4_k_cu_b81526596thrust24THRUST_300001_SM_1000_NS6system6detail10sequential3seqE)
_ZN34_INTERNAL_f84a2fc2_4_k_cu_b81526596thrust24THRUST_300001_SM_1000_NS6system6detail10sequential3seqE:
	.zero		1
	.type		_ZN34_INTERNAL_f84a2fc2_4_k_cu_b81526596thrust24THRUST_300001_SM_1000_NS12placeholders2_9E,@object
	.size		_ZN34_INTERNAL_f84a2fc2_4_k_cu_b81526596thrust24THRUST_300001_SM_1000_NS12placeholders2_9E,(_ZN34_INTERNAL_f84a2fc2_4_k_cu_b81526594cuda3std3__419piecewise_constructE - _ZN34_INTERNAL_f84a2fc2_4_k_cu_b81526596thrust24THRUST_300001_SM_1000_NS12placeholders2_9E)
_ZN34_INTERNAL_f84a2fc2_4_k_cu_b81526596thrust24THRUST_300001_SM_1000_NS12placeholders2_9E:
	.zero		1
	.type		_ZN34_INTERNAL_f84a2fc2_4_k_cu_b81526594cuda3std3__419piecewise_constructE,@object
	.size		_ZN34_INTERNAL_f84a2fc2_4_k_cu_b81526594cuda3std3__419piecewise_constructE,(_ZN34_INTERNAL_f84a2fc2_4_k_cu_b81526594cuda3std6ranges3__45__cpo5cdataE - _ZN34_INTERNAL_f84a2fc2_4_k_cu_b81526594cuda3std3__419piecewise_constructE)
_ZN34_INTERNAL_f84a2fc2_4_k_cu_b81526594cuda3std3__419piecewise_constructE:
	.zero		1
	.type		_ZN34_INTERNAL_f84a2fc2_4_k_cu_b81526594cuda3std6ranges3__45__cpo5cdataE,@object
	.size		_ZN34_INTERNAL_f84a2fc2_4_k_cu_b81526594cuda3std6ranges3__45__cpo5cdataE,(_ZN34_INTERNAL_f84a2fc2_4_k_cu_b81526596thrust24THRUST_300001_SM_1000_NS12placeholders2_1E - _ZN34_INTERNAL_f84a2fc2_4_k_cu_b81526594cuda3std6ranges3__45__cpo5cdataE)
_ZN34_INTERNAL_f84a2fc2_4_k_cu_b81526594cuda3std6ranges3__45__cpo5cdataE:
	.zero		1
	.type		_ZN34_INTERNAL_f84a2fc2_4_k_cu_b81526596thrust24THRUST_300001_SM_1000_NS12placeholders2_1E,@object
	.size		_ZN34_INTERNAL_f84a2fc2_4_k_cu_b81526596thrust24THRUST_300001_SM_1000_NS12placeholders2_1E,(_ZN34_INTERNAL_f84a2fc2_4_k_cu_b81526594cuda3std3__45__cpo3endE - _ZN34_INTERNAL_f84a2fc2_4_k_cu_b81526596thrust24THRUST_300001_SM_1000_NS12placeholders2_1E)
_ZN34_INTERNAL_f84a2fc2_4_k_cu_b81526596thrust24THRUST_300001_SM_1000_NS12placeholders2_1E:
	.zero		1
	.type		_ZN34_INTERNAL_f84a2fc2_4_k_cu_b81526594cuda3std3__45__cpo3endE,@object
	.size		_ZN34_INTERNAL_f84a2fc2_4_k_cu_b81526594cuda3std3__45__cpo3endE,(_ZN34_INTERNAL_f84a2fc2_4_k_cu_b81526594cuda3std6ranges3__45__cpo3endE - _ZN34_INTERNAL_f84a2fc2_4_k_cu_b81526594cuda3std3__45__cpo3endE)
_ZN34_INTERNAL_f84a2fc2_4_k_cu_b81526594cuda3std3__45__cpo3endE:
	.zero		1
	.type		_ZN34_INTERNAL_f84a2fc2_4_k_cu_b81526594cuda3std6ranges3__45__cpo3endE,@object
	.size		_ZN34_INTERNAL_f84a2fc2_4_k_cu_b81526594cuda3std6ranges3__45__cpo3endE,(_ZN34_INTERNAL_f84a2fc2_4_k_cu_b81526596thrust24THRUST_300001_SM_1000_NS12placeholders2_5E - _ZN34_INTERNAL_f84a2fc2_4_k_cu_b81526594cuda3std6ranges3__45__cpo3endE)
_ZN34_INTERNAL_f84a2fc2_4_k_cu_b81526594cuda3std6ranges3__45__cpo3endE:
	.zero		1
	.type		_ZN34_INTERNAL_f84a2fc2_4_k_cu_b81526596thrust24THRUST_300001_SM_1000_NS12placeholders2_5E,@object
	.size		_ZN34_INTERNAL_f84a2fc2_4_k_cu_b81526596thrust24THRUST_300001_SM_1000_NS12placeholders2_5E,(_ZN34_INTERNAL_f84a2fc2_4_k_cu_b81526594cuda3std3__45__cpo4rendE - _ZN34_INTERNAL_f84a2fc2_4_k_cu_b81526596thrust24THRUST_300001_SM_1000_NS12placeholders2_5E)
_ZN34_INTERNAL_f84a2fc2_4_k_cu_b81526596thrust24THRUST_300001_SM_1000_NS12placeholders2_5E:
	.zero		1
	.type		_ZN34_INTERNAL_f84a2fc2_4_k_cu_b81526594cuda3std3__45__cpo4rendE,@object
	.size		_ZN34_INTERNAL_f84a2fc2_4_k_cu_b81526594cuda3std3__45__cpo4rendE,(_ZN34_INTERNAL_f84a2fc2_4_k_cu_b81526594cuda3std6ranges3__45__cpo9iter_swapE - _ZN34_INTERNAL_f84a2fc2_4_k_cu_b81526594cuda3std3__45__cpo4rendE)
_ZN34_INTERNAL_f84a2fc2_4_k_cu_b81526594cuda3std3__45__cpo4rendE:
	.zero		1
	.type		_ZN34_INTERNAL_f84a2fc2_4_k_cu_b81526594cuda3std6ranges3__45__cpo9iter_swapE,@object
	.size		_ZN34_INTERNAL_f84a2fc2_4_k_cu_b81526594cuda3std6ranges3__45__cpo9iter_swapE,(_ZN34_INTERNAL_f84a2fc2_4_k_cu_b81526594cuda3std3__48unexpectE - _ZN34_INTERNAL_f84a2fc2_4_k_cu_b81526594cuda3std6ranges3__45__cpo9iter_swapE)
_ZN34_INTERNAL_f84a2fc2_4_k_cu_b81526594cuda3std6ranges3__45__cpo9iter_swapE:
	.zero		1
	.type		_ZN34_INTERNAL_f84a2fc2_4_k_cu_b81526594cuda3std3__48unexpectE,@object
	.size		_ZN34_INTERNAL_f84a2fc2_4_k_cu_b81526594cuda3std3__48unexpectE,(_ZN34_INTERNAL_f84a2fc2_4_k_cu_b81526596thrust24THRUST_300001_SM_1000_NS8cuda_cub3parE - _ZN34_INTERNAL_f84a2fc2_4_k_cu_b81526594cuda3std3__48unexpectE)
_ZN34_INTERNAL_f84a2fc2_4_k_cu_b81526594cuda3std3__48unexpectE:
	.zero		1
	.type		_ZN34_INTERNAL_f84a2fc2_4_k_cu_b81526596thrust24THRUST_300001_SM_1000_NS8cuda_cub3parE,@object
	.size		_ZN34_INTERNAL_f84a2fc2_4_k_cu_b81526596thrust24THRUST_300001_SM_1000_NS8cuda_cub3parE,(.L_38 - _ZN34_INTERNAL_f84a2fc2_4_k_cu_b81526596thrust24THRUST_300001_SM_1000_NS8cuda_cub3parE)
_ZN34_INTERNAL_f84a2fc2_4_k_cu_b81526596thrust24THRUST_300001_SM_1000_NS8cuda_cub3parE:
	.zero		1
.L_38:


//--------------------- .nv.shared._ZN3cub18CUB_300001_SM_10006detail10radix_sort33DeviceRadixSortExclusiveSumKernelINS1_5radix10policy_hubImmyE10Policy1000EyEEvPT0_ --------------------------
	.section	.nv.shared._ZN3cub18CUB_300001_SM_10006detail10radix_sort33DeviceRadixSortExclusiveSumKernelINS1_5radix10policy_hubImmyE10Policy1000EyEEvPT0_,"aw",@nobits
	.sectionflags	@""
	.align	16
.nv.shared._ZN3cub18CUB_300001_SM_10006detail10radix_sort33DeviceRadixSortExclusiveSumKernelINS1_5radix10policy_hubImmyE10Policy1000EyEEvPT0_:
	.zero		3360


//--------------------- .nv.shared._ZN3cub18CUB_300001_SM_10006detail10radix_sort30DeviceRadixSortHistogramKernelINS1_5radix10policy_hubImmyE10Policy1000ELNS0_9SortOrderE0EmyNS1_21identity_decomposer_tEEEvPT2_PKT1_SA_iiT3_ --------------------------
	.section	.nv.shared._ZN3cub18CUB_300001_SM_10006detail10radix_sort30DeviceRadixSortHistogramKernelINS1_5radix10policy_hubImmyE10Policy1000ELNS0_9SortOrderE0EmyNS1_21identity_decomposer_tEEEvPT2_PKT1_SA_iiT3_,"aw",@nobits
	.sectionflags	@""
	.align	16
.nv.shared._ZN3cub18CUB_300001_SM_10006detail10radix_sort30DeviceRadixSortHistogramKernelINS1_5radix10policy_hubImmyE10Policy1000ELNS0_9SortOrderE0EmyNS1_21identity_decomposer_tEEEvPT2_PKT1_SA_iiT3_:
	.zero		9216


//--------------------- .nv.shared._ZN3cub18CUB_300001_SM_10006detail10radix_sort31DeviceRadixSortSingleTileKernelINS1_5radix10policy_hubImmyE10Policy1000ELNS0_9SortOrderE0EmmyNS1_21identity_decomposer_tEEEvPKT1_PSA_PKT2_PSE_T3_iiT4_ --------------------------
	.section	.nv.shared._ZN3cub18CUB_300001_SM_10006detail10radix_sort31DeviceRadixSortSingleTileKernelINS1_5radix10policy_hubImmyE10Policy1000ELNS0_9SortOrderE0EmmyNS1_21identity_decomposer_tEEEvPKT1_PSA_PKT2_PSE_T3_iiT4_,"aw",@nobits
	.sectionflags	@""
	.align	16
.nv.shared._ZN3cub18CUB_300001_SM_10006detail10radix_sort31DeviceRadixSortSingleTileKernelINS1_5radix10policy_hubImmyE10Policy1000ELNS0_9SortOrderE0EmmyNS1_21identity_decomposer_tEEEvPKT1_PSA_PKT2_PSE_T3_iiT4_:
	.zero		34880


//--------------------- .nv.shared._ZN3cub18CUB_300001_SM_10006detail10radix_sort29DeviceRadixSortOnesweepKernelINS1_5radix10policy_hubIm7double2yE10Policy1000ELNS0_9SortOrderE0EmS6_yiiNS1_21identity_decomposer_tEEEvPT5_SC_PT3_PKSD_PT1_PKSH_PT2_PKSL_T4_iiT6_ --------------------------
	.section	.nv.shared._ZN3cub18CUB_300001_SM_10006detail10radix_sort29DeviceRadixSortOnesweepKernelINS1_5radix10policy_hubIm7double2yE10Policy1000ELNS0_9SortOrderE0EmS6_yiiNS1_21identity_decomposer_tEEEvPT5_SC_PT3_PKSD_PT1_PKSH_PT2_PKSL_T4_iiT6_,"aw",@nobits
	.sectionflags	@""
	.align	16
.nv.shared._ZN3cub18CUB_300001_SM_10006detail10radix_sort29DeviceRadixSortOnesweepKernelINS1_5radix10policy_hubIm7double2yE10Policy1000ELNS0_9SortOrderE0EmS6_yiiNS1_21identity_decomposer_tEEEvPT5_SC_PT3_PKSD_PT1_PKSH_PT2_PKSL_T4_iiT6_:
	.zero		39936


//--------------------- .nv.shared._ZN3cub18CUB_300001_SM_10006detail10radix_sort33DeviceRadixSortExclusiveSumKernelINS1_5radix10policy_hubIm7double2yE10Policy1000EyEEvPT0_ --------------------------
	.section	.nv.shared._ZN3cub18CUB_300001_SM_10006detail10radix_sort33DeviceRadixSortExclusiveSumKernelINS1_5radix10policy_hubIm7double2yE10Policy1000EyEEvPT0_,"aw",@nobits
	.sectionflags	@""
	.align	16
.nv.shared._ZN3cub18CUB_300001_SM_10006detail10radix_sort33DeviceRadixSortExclusiveSumKernelINS1_5radix10policy_hubIm7double2yE10Policy1000EyEEvPT0_:
	.zero		3360


//--------------------- .nv.shared._ZN3cub18CUB_300001_SM_10006detail10radix_sort30DeviceRadixSortHistogramKernelINS1_5radix10policy_hubIm7double2yE10Policy1000ELNS0_9SortOrderE0EmyNS1_21identity_decomposer_tEEEvPT2_PKT1_SB_iiT3_ --------------------------
	.section	.nv.shared._ZN3cub18CUB_300001_SM_10006detail10radix_sort30DeviceRadixSortHistogramKernelINS1_5radix10policy_hubIm7double2yE10Policy1000ELNS0_9SortOrderE0EmyNS1_21identity_decomposer_tEEEvPT2_PKT1_SB_iiT3_,"aw",@nobits
	.sectionflags	@""
	.align	16
.nv.shared._ZN3cub18CUB_300001_SM_10006detail10radix_sort30DeviceRadixSortHistogramKernelINS1_5radix10policy_hubIm7double2yE10Policy1000ELNS0_9SortOrderE0EmyNS1_21identity_decomposer_tEEEvPT2_PKT1_SB_iiT3_:
	.zero		9216


//--------------------- .nv.shared._ZN3cub18CUB_300001_SM_10006detail10radix_sort31DeviceRadixSortSingleTileKernelINS1_5radix10policy_hubIm7double2yE10Policy1000ELNS0_9SortOrderE0EmS6_yNS1_21identity_decomposer_tEEEvPKT1_PSB_PKT2_PSF_T3_iiT4_ --------------------------
	.section	.nv.shared._ZN3cub18CUB_300001_SM_10006detail10radix_sort31DeviceRadixSortSingleTileKernelINS1_5radix10policy_hubIm7double2yE10Policy1000ELNS0_9SortOrderE0EmS6_yNS1_21identity_decomposer_tEEEvPKT1_PSB_PKT2_PSF_T3_iiT4_,"aw",@nobits
	.sectionflags	@""
	.align	16
.nv.shared._ZN3cub18CUB_300001_SM_10006detail10radix_sort31DeviceRadixSortSingleTileKernelINS1_5radix10policy_hubIm7double2yE10Policy1000ELNS0_9SortOrderE0EmS6_yNS1_21identity_decomposer_tEEEvPKT1_PSB_PKT2_PSF_T3_iiT4_:
	.zero		34880


//--------------------- .nv.shared._ZN3cub18CUB_300001_SM_10006detail8for_each13static_kernelINS2_12policy_hub_t12policy_500_tEmN6thrust24THRUST_300001_SM_1000_NS8cuda_cub20__uninitialized_fill7functorINS7_10device_ptrIiEEiEEEEvT0_T1_ --------------------------
	.section	.nv.shared._ZN3cub18CUB_300001_SM_10006detail8for_each13static_kernelINS2_12policy_hub_t12policy_500_tEmN6thrust24THRUST_300001_SM_1000_NS8cuda_cub20__uninitialized_fill7functorINS7_10device_ptrIiEEiEEEEvT0_T1_,"aw",@nobits
	.sectionflags	@""
	.align	16
	.zero		1024


//--------------------- .nv.shared._ZN3cub18CUB_300001_SM_10006detail8for_each13static_kernelINS2_12policy_hub_t12policy_500_tEmN6thrust24THRUST_300001_SM_1000_NS8cuda_cub20__uninitialized_fill7functorINS7_10device_ptrI7double2EESC_EEEEvT0_T1_ --------------------------
	.section	.nv.shared._ZN3cub18CUB_300001_SM_10006detail8for_each13static_kernelINS2_12policy_hub_t12policy_500_tEmN6thrust24THRUST_300001_SM_1000_NS8cuda_cub20__uninitialized_fill7functorINS7_10device_ptrI7double2EESC_EEEEvT0_T1_,"aw",@nobits
	.sectionflags	@""
	.align	16
	.zero		1024


//--------------------- .nv.shared._ZN3cub18CUB_300001_SM_10006detail8for_each13static_kernelINS2_12policy_hub_t12policy_500_tEmN6thrust24THRUST_300001_SM_1000_NS8cuda_cub20__uninitialized_fill7functorINS7_10device_ptrImEEmEEEEvT0_T1_ --------------------------
	.section	.nv.shared._ZN3cub18CUB_300001_SM_10006detail8for_each13static_kernelINS2_12policy_hub_t12policy_500_tEmN6thrust24THRUST_300001_SM_1000_NS8cuda_cub20__uninitialized_fill7functorINS7_10device_ptrImEEmEEEEvT0_T1_,"aw",@nobits
	.sectionflags	@""
	.align	16
	.zero		1024


//--------------------- .nv.shared._ZN3cub18CUB_300001_SM_10006detail11EmptyKernelIvEEvv --------------------------
	.section	.nv.shared._ZN3cub18CUB_300001_SM_10006detail11EmptyKernelIvEEvv,"aw",@nobits
	.sectionflags	@""
	.align	16
	.zero		1024


//--------------------- .nv.shared._ZN6thrust24THRUST_300001_SM_1000_NS8cuda_cub4core6detail13_kernel_agentINS1_15__reduce_by_key16ReduceByKeyAgentINS0_6detail15normal_iteratorINS0_10device_ptrImEEEENS0_17constant_iteratorIiNS0_11use_defaultESD_EESB_NS8_INS9_IiEEEEN4cuda3std3__48equal_toImEENSJ_4plusIiEEPllEEJSB_SE_SB_SG_SO_N3cub18CUB_300001_SM_100024ReduceByKeyScanTileStateIilLb1EEESL_SN_llEEEvDpT0_ --------------------------
	.section	.nv.shared._ZN6thrust24THRUST_300001_SM_1000_NS8cuda_cub4core6detail13_kernel_agentINS1_15__reduce_by_key16ReduceByKeyAgentINS0_6detail15normal_iteratorINS0_10device_ptrImEEEENS0_17constant_iteratorIiNS0_11use_defaultESD_EESB_NS8_INS9_IiEEEEN4cuda3std3__48equal_toImEENSJ_4plusIiEEPllEEJSB_SE_SB_SG_SO_N3cub18CUB_300001_SM_100024ReduceByKeyScanTileStateIilLb1EEESL_SN_llEEEvDpT0_,"aw",@nobits
	.sectionflags	@""
	.align	16
	.zero		1024


//--------------------- .nv.shared._ZN6thrust24THRUST_300001_SM_1000_NS8cuda_cub4core6detail13_kernel_agentINS1_15__reduce_by_key9InitAgentIN3cub18CUB_300001_SM_100024ReduceByKeyScanTileStateIilLb1EEElPlEEJSA_lSB_EEEvDpT0_ --------------------------
	.section	.nv.shared._ZN6thrust24THRUST_300001_SM_1000_NS8cuda_cub4core6detail13_kernel_agentINS1_15__reduce_by_key9InitAgentIN3cub18CUB_300001_SM_100024ReduceByKeyScanTileStateIilLb1EEElPlEEJSA_lSB_EEEvDpT0_,"aw",@nobits
	.sectionflags	@""
	.align	16
	.zero		1024


//--------------------- .nv.shared._ZN6thrust24THRUST_300001_SM_1000_NS8cuda_cub4core6detail13_kernel_agentINS1_15__reduce_by_key16ReduceByKeyAgentINS0_6detail15normal_iteratorINS0_10device_ptrImEEEENS0_17constant_iteratorIiNS0_11use_defaultESD_EESB_NS8_INS9_IiEEEEN4cuda3std3__48equal_toImEENSJ_4plusIiEEPiiEEJSB_SE_SB_SG_SO_N3cub18CUB_300001_SM_100024ReduceByKeyScanTileStateIiiLb1EEESL_SN_iiEEEvDpT0_ --------------------------
	.section	.nv.shared._ZN6thrust24THRUST_300001_SM_1000_NS8cuda_cub4core6detail13_kernel_agentINS1_15__reduce_by_key16ReduceByKeyAgentINS0_6detail15normal_iteratorINS0_10device_ptrImEEEENS0_17constant_iteratorIiNS0_11use_defaultESD_EESB_NS8_INS9_IiEEEEN4cuda3std3__48equal_toImEENSJ_4plusIiEEPiiEEJSB_SE_SB_SG_SO_N3cub18CUB_300001_SM_100024ReduceByKeyScanTileStateIiiLb1EEESL_SN_iiEEEvDpT0_,"aw",@nobits
	.sectionflags	@""
	.align	16
	.zero		1024


//--------------------- .nv.shared._ZN6thrust24THRUST_300001_SM_1000_NS8cuda_cub4core6detail13_kernel_agentINS1_15__reduce_by_key9InitAgentIN3cub18CUB_300001_SM_100024ReduceByKeyScanTileStateIiiLb1EEEiPiEEJSA_iSB_EEEvDpT0_ --------------------------
	.section	.nv.shared._ZN6thrust24THRUST_300001_SM_1000_NS8cuda_cub4core6detail13_kernel_agentINS1_15__reduce_by_key9InitAgentIN3cub18CUB_300001_SM_100024ReduceByKeyScanTileStateIiiLb1EEEiPiEEJSA_iSB_EEEvDpT0_,"aw",@nobits
	.sectionflags	@""
	.align	16
	.zero		1024


//--------------------- .nv.shared._ZN6thrust24THRUST_300001_SM_1000_NS8cuda_cub4core6detail13_kernel_agentINS1_15__reduce_by_key16ReduceByKeyAgentINS0_6detail15normal_iteratorINS0_10device_ptrImEEEENS9_I7double2EESB_NS8_ISD_EEN4cuda3std3__48equal_toImEEN12Trajectories19cuDoubleComplex_addEPllEEJSB_SD_SB_SE_SM_N3cub18CUB_300001_SM_100024ReduceByKeyScanTileStateISC_lLb0EEESJ_SL_llEEEvDpT0_ --------------------------
	.section	.nv.shared._ZN6thrust24THRUST_300001_SM_1000_NS8cuda_cub4core6detail13_kernel_agentINS1_15__reduce_by_key16ReduceByKeyAgentINS0_6detail15normal_iteratorINS0_10device_ptrImEEEENS9_I7double2EESB_NS8_ISD_EEN4cuda3std3__48equal_toImEEN12Trajectories19cuDoubleComplex_addEPllEEJSB_SD_SB_SE_SM_N3cub18CUB_300001_SM_100024ReduceByKeyScanTileStateISC_lLb0EEESJ_SL_llEEEvDpT0_,"aw",@nobits
	.sectionflags	@""
	.align	16
	.zero		1024


//--------------------- .nv.shared._ZN6thrust24THRUST_300001_SM_1000_NS8cuda_cub4core6detail13_kernel_agentINS1_15__reduce_by_key9InitAgentIN3cub18CUB_300001_SM_100024ReduceByKeyScanTileStateI7double2lLb0EEElPlEEJSB_lSC_EEEvDpT0_ --------------------------
	.section	.nv.shared._ZN6thrust24THRUST_300001_SM_1000_NS8cuda_cub4core6detail13_kernel_agentINS1_15__reduce_by_key9InitAgentIN3cub18CUB_300001_SM_100024ReduceByKeyScanTileStateI7double2lLb0EEElPlEEJSB_lSC_EEEvDpT0_,"aw",@nobits
	.sectionflags	@""
	.align	16
	.zero		1024


//--------------------- .nv.shared._ZN6thrust24THRUST_300001_SM_1000_NS8cuda_cub4core6detail13_kernel_agentINS1_15__reduce_by_key16ReduceByKeyAgentINS0_6detail15normal_iteratorINS0_10device_ptrImEEEENS9_I7double2EESB_NS8_ISD_EEN4cuda3std3__48equal_toImEEN12Trajectories19cuDoubleComplex_addEPiiEEJSB_SD_SB_SE_SM_N3cub18CUB_300001_SM_100024ReduceByKeyScanTileStateISC_iLb0EEESJ_SL_iiEEEvDpT0_ --------------------------
	.section	.nv.shared._ZN6thrust24THRUST_300001_SM_1000_NS8cuda_cub4core6detail13_kernel_agentINS1_15__reduce_by_key16ReduceByKeyAgentINS0_6detail15normal_iteratorINS0_10device_ptrImEEEENS9_I7double2EESB_NS8_ISD_EEN4cuda3std3__48equal_toImEEN12Trajectories19cuDoubleComplex_addEPiiEEJSB_SD_SB_SE_SM_N3cub18CUB_300001_SM_100024ReduceByKeyScanTileStateISC_iLb0EEESJ_SL_iiEEEvDpT0_,"aw",@nobits
	.sectionflags	@""
	.align	16
	.zero		1024


//--------------------- .nv.shared._ZN6thrust24THRUST_300001_SM_1000_NS8cuda_cub4core6detail13_kernel_agentINS1_15__reduce_by_key9InitAgentIN3cub18CUB_300001_SM_100024ReduceByKeyScanTileStateI7double2iLb0EEEiPiEEJSB_iSC_EEEvDpT0_ --------------------------
	.section	.nv.shared._ZN6thrust24THRUST_300001_SM_1000_NS8cuda_cub4core6detail13_kernel_agentINS1_15__reduce_by_key9InitAgentIN3cub18CUB_300001_SM_100024ReduceByKeyScanTileStateI7double2iLb0EEEiPiEEJSB_iSC_EEEvDpT0_,"aw",@nobits
	.sectionflags	@""
	.align	16
	.zero		1024


//--------------------- .nv.shared._Z32resample_from_kept_states_kernelPhP17curandStateXORWOWP7double2iiPKmPKdi --------------------------
	.section	.nv.shared._Z32resample_from_kept_states_kernelPhP17curandStateXORWOWP7double2iiPKmPKdi,"aw",@nobits
	.sectionflags	@""
	.align	16
	.zero		1024


//--------------------- .nv.shared._Z21pack_to_uint64_kernelPhPmii --------------------------
	.section	.nv.shared._Z21pack_to_uint64_kernelPhPmii,"aw",@nobits
	.sectionflags	@""
	.align	16
	.zero		1024


//--------------------- .nv.shared._Z10cu3_kernelPhP17curandStateXORWOWiiiiddd --------------------------
	.section	.nv.shared._Z10cu3_kernelPhP17curandStateXORWOWiiiiddd,"aw",@nobits
	.sectionflags	@""
	.align	16
	.zero		1024


//--------------------- .nv.shared._Z9cx_kernelPhiiii --------------------------
	.section	.nv.shared._Z9cx_kernelPhiiii,"aw",@nobits
	.sectionflags	@""
	.align	16
	.zero		1024


//--------------------- .nv.shared._Z9u3_kernelPhP17curandStateXORWOWP7double2iiiddd --------------------------
	.section	.nv.shared._Z9u3_kernelPhP17curandStateXORWOWP7double2iiiddd,"aw",@nobits
	.sectionflags	@""
	.align	16
	.zero		1024


//--------------------- .nv.shared._Z8x_kernelPhiii --------------------------
	.section	.nv.shared._Z8x_kernelPhiii,"aw",@nobits
	.sectionflags	@""
	.align	16
	.zero		1024


//--------------------- .nv.shared._Z18init_weight_kernelP7double2i --------------------------
	.section	.nv.shared._Z18init_weight_kernelP7double2i,"aw",@nobits
	.sectionflags	@""
	.align	16
	.zero		1024


//--------------------- .nv.shared._Z18init_curand_kernelP17curandStateXORWOWiy --------------------------
	.section	.nv.shared._Z18init_curand_kernelP17curandStateXORWOWiy,"aw",@nobits
	.sectionflags	@""
	.align	16
	.zero		1024


//--------------------- .nv.constant0._ZN3cub18CUB_300001_SM_10006detail10radix_sort29DeviceRadixSortOnesweepKernelINS1_5radix10policy_hubImmyE10Policy1000ELNS0_9SortOrderE0EmmyiiNS1_21identity_decomposer_tEEEvPT5_SB_PT3_PKSC_PT1_PKSG_PT2_PKSK_T4_iiT6_ --------------------------
	.section	.nv.constant0._ZN3cub18CUB_300001_SM_10006detail10radix_sort29DeviceRadixSortOnesweepKernelINS1_5radix10policy_hubImmyE10Policy1000ELNS0_9SortOrderE0EmmyiiNS1_21identity_decomposer_tEEEvPT5_SB_PT3_PKSC_PT1_PKSG_PT2_PKSK_T4_iiT6_,"a",@progbits
	.sectionflags	@""
	.align	4
.nv.constant0._ZN3cub18CUB_300001_SM_10006detail10radix_sort29DeviceRadixSortOnesweepKernelINS1_5radix10policy_hubImmyE10Policy1000ELNS0_9SortOrderE0EmmyiiNS1_21identity_decomposer_tEEEvPT5_SB_PT3_PKSC_PT1_PKSG_PT2_PKSK_T4_iiT6_:
	.zero		973


//--------------------- .nv.constant0._ZN3cub18CUB_300001_SM_10006detail10radix_sort33DeviceRadixSortExclusiveSumKernelINS1_5radix10policy_hubImmyE10Policy1000EyEEvPT0_ --------------------------
	.section	.nv.constant0._ZN3cub18CUB_300001_SM_10006detail10radix_sort33DeviceRadixSortExclusiveSumKernelINS1_5radix10policy_hubImmyE10Policy1000EyEEvPT0_,"a",@progbits
	.sectionflags	@""
	.align	4
.nv.constant0._ZN3cub18CUB_300001_SM_10006detail10radix_sort33DeviceRadixSortExclusiveSumKernelINS1_5radix10policy_hubImmyE10Policy1000EyEEvPT0_:
	.zero		904


//--------------------- .nv.constant0._ZN3cub18CUB_300001_SM_10006detail10radix_sort30DeviceRadixSortHistogramKernelINS1_5radix10policy_hubImmyE10Policy1000ELNS0_9SortOrderE0EmyNS1_21identity_decomposer_tEEEvPT2_PKT1_SA_iiT3_ --------------------------
	.section	.nv.constant0._ZN3cub18CUB_300001_SM_10006detail10radix_sort30DeviceRadixSortHistogramKernelINS1_5radix10policy_hubImmyE10Policy1000ELNS0_9SortOrderE0EmyNS1_21identity_decomposer_tEEEvPT2_PKT1_SA_iiT3_,"a",@progbits
	.sectionflags	@""
	.align	4
.nv.constant0._ZN3cub18CUB_300001_SM_10006detail10radix_sort30DeviceRadixSortHistogramKernelINS1_5radix10policy_hubImmyE10Policy1000ELNS0_9SortOrderE0EmyNS1_21identity_decomposer_tEEEvPT2_PKT1_SA_iiT3_:
	.zero		929


//--------------------- .nv.constant0._ZN3cub18CUB_300001_SM_10006detail10radix_sort31DeviceRadixSortSingleTileKernelINS1_5radix10policy_hubImmyE10Policy1000ELNS0_9SortOrderE0EmmyNS1_21identity_decomposer_tEEEvPKT1_PSA_PKT2_PSE_T3_iiT4_ --------------------------
	.section	.nv.constant0._ZN3cub18CUB_300001_SM_10006detail10radix_sort31DeviceRadixSortSingleTileKernelINS1_5radix10policy_hubImmyE10Policy1000ELNS0_9SortOrderE0EmmyNS1_21identity_decomposer_tEEEvPKT1_PSA_PKT2_PSE_T3_iiT4_,"a",@progbits
	.sectionflags	@""
	.align	4
.nv.constant0._ZN3cub18CUB_300001_SM_10006detail10radix_sort31DeviceRadixSortSingleTileKernelINS1_5radix10policy_hubImmyE10Policy1000ELNS0_9SortOrderE0EmmyNS1_21identity_decomposer_tEEEvPKT1_PSA_PKT2_PSE_T3_iiT4_:
	.zero		945


//--------------------- .nv.constant0._ZN3cub18CUB_300001_SM_10006detail10radix_sort29DeviceRadixSortOnesweepKernelINS1_5radix10policy_hubIm7double2yE10Policy1000ELNS0_9SortOrderE0EmS6_yiiNS1_21identity_decomposer_tEEEvPT5_SC_PT3_PKSD_PT1_PKSH_PT2_PKSL_T4_iiT6_ --------------------------
	.section	.nv.constant0._ZN3cub18CUB_300001_SM_10006detail10radix_sort29DeviceRadixSortOnesweepKernelINS1_5radix10policy_hubIm7double2yE10Policy1000ELNS0_9SortOrderE0EmS6_yiiNS1_21identity_decomposer_tEEEvPT5_SC_PT3_PKSD_PT1_PKSH_PT2_PKSL_T4_iiT6_,"a",@progbits
	.sectionflags	@""
	.align	4
.nv.constant0._ZN3cub18CUB_300001_SM_10006detail10radix_sort29DeviceRadixSortOnesweepKernelINS1_5radix10policy_hubIm7double2yE10Policy1000ELNS0_9SortOrderE0EmS6_yiiNS1_21identity_decomposer_tEEEvPT5_SC_PT3_PKSD_PT1_PKSH_PT2_PKSL_T4_iiT6_:
	.zero		973


//--------------------- .nv.constant0._ZN3cub18CUB_300001_SM_10006detail10radix_sort33DeviceRadixSortExclusiveSumKernelINS1_5radix10policy_hubIm7double2yE10Policy1000EyEEvPT0_ --------------------------
	.section	.nv.constant0._ZN3cub18CUB_300001_SM_10006detail10radix_sort33DeviceRadixSortExclusiveSumKernelINS1_5radix10policy_hubIm7double2yE10Policy1000EyEEvPT0_,"a",@progbits
	.sectionflags	@""
	.align	4
.nv.constant0._ZN3cub18CUB_300001_SM_10006detail10radix_sort33DeviceRadixSortExclusiveSumKernelINS1_5radix10policy_hubIm7double2yE10Policy1000EyEEvPT0_:
	.zero		904


//--------------------- .nv.constant0._ZN3cub18CUB_300001_SM_10006detail10radix_sort30DeviceRadixSortHistogramKernelINS1_5radix10policy_hubIm7double2yE10Policy1000ELNS0_9SortOrderE0EmyNS1_21identity_decomposer_tEEEvPT2_PKT1_SB_iiT3_ --------------------------
	.section	.nv.constant0._ZN3cub18CUB_300001_SM_10006detail10radix_sort30DeviceRadixSortHistogramKernelINS1_5radix10policy_hubIm7double2yE10Policy1000ELNS0_9SortOrderE0EmyNS1_21identity_decomposer_tEEEvPT2_PKT1_SB_iiT3_,"a",@progbits
	.sectionflags	@""
	.align	4
.nv.constant0._ZN3cub18CUB_300001_SM_10006detail10radix_sort30DeviceRadixSortHistogramKernelINS1_5radix10policy_hubIm7double2yE10Policy1000ELNS0_9SortOrderE0EmyNS1_21identity_decomposer_tEEEvPT2_PKT1_SB_iiT3_:
	.zero		929


//--------------------- .nv.constant0._ZN3cub18CUB_300001_SM_10006detail10radix_sort31DeviceRadixSortSingleTileKernelINS1_5radix10policy_hubIm7double2yE10Policy1000ELNS0_9SortOrderE0EmS6_yNS1_21identity_decomposer_tEEEvPKT1_PSB_PKT2_PSF_T3_iiT4_ --------------------------
	.section	.nv.constant0._ZN3cub18CUB_300001_SM_10006detail10radix_sort31DeviceRadixSortSingleTileKernelINS1_5radix10policy_hubIm7double2yE10Policy1000ELNS0_9SortOrderE0EmS6_yNS1_21identity_decomposer_tEEEvPKT1_PSB_PKT2_PSF_T3_iiT4_,"a",@progbits
	.sectionflags	@""
	.align	4
.nv.constant0._ZN3cub18CUB_300001_SM_10006detail10radix_sort31DeviceRadixSortSingleTileKernelINS1_5radix10policy_hubIm7double2yE10Policy1000ELNS0_9SortOrderE0EmS6_yNS1_21identity_decomposer_tEEEvPKT1_PSB_PKT2_PSF_T3_iiT4_:
	.zero		945


//--------------------- .nv.constant0._ZN3cub18CUB_300001_SM_10006detail8for_each13static_kernelINS2_12policy_hub_t12policy_500_tEmN6thrust24THRUST_300001_SM_1000_NS8cuda_cub20__uninitialized_fill7functorINS7_10device_ptrIiEEiEEEEvT0_T1_ --------------------------
	.section	.nv.constant0._ZN3cub18CUB_300001_SM_10006detail8for_each13static_kernelINS2_12policy_hub_t12policy_500_tEmN6thrust24THRUST_300001_SM_1000_NS8cuda_cub20__uninitialized_fill7functorINS7_10device_ptrIiEEiEEEEvT0_T1_,"a",@progbits
	.sectionflags	@""
	.align	4
.nv.constant0._ZN3cub18CUB_300001_SM_10006detail8for_each13static_kernelINS2_12policy_hub_t12policy_500_tEmN6thrust24THRUST_300001_SM_1000_NS8cuda_cub20__uninitialized_fill7functorINS7_10device_ptrIiEEiEEEEvT0_T1_:
	.zero		920


//--------------------- .nv.constant0._ZN3cub18CUB_300001_SM_10006detail8for_each13static_kernelINS2_12policy_hub_t12policy_500_tEmN6thrust24THRUST_300001_SM_1000_NS8cuda_cub20__uninitialized_fill7functorINS7_10device_ptrI7double2EESC_EEEEvT0_T1_ --------------------------
	.section	.nv.constant0._ZN3cub18CUB_300001_SM_10006detail8for_each13static_kernelINS2_12policy_hub_t12policy_500_tEmN6thrust24THRUST_300001_SM_1000_NS8cuda_cub20__uninitialized_fill7functorINS7_10device_ptrI7double2EESC_EEEEvT0_T1_,"a",@progbits
	.sectionflags	@""
	.align	4
.nv.constant0._ZN3cub18CUB_300001_SM_10006detail8for_each13static_kernelINS2_12policy_hub_t12policy_500_tEmN6thrust24THRUST_300001_SM_1000_NS8cuda_cub20__uninitialized_fill7functorINS7_10device_ptrI7double2EESC_EEEEvT0_T1_:
	.zero		944


//--------------------- .nv.constant0._ZN3cub18CUB_300001_SM_10006detail8for_each13static_kernelINS2_12policy_hub_t12policy_500_tEmN6thrust24THRUST_300001_SM_1000_NS8cuda_cub20__uninitialized_fill7functorINS7_10device_ptrImEEmEEEEvT0_T1_ --------------------------
	.section	.nv.constant0._ZN3cub18CUB_300001_SM_10006detail8for_each13static_kernelINS2_12policy_hub_t12policy_500_tEmN6thrust24THRUST_300001_SM_1000_NS8cuda_cub20__uninitialized_fill7functorINS7_10device_ptrImEEmEEEEvT0_T1_,"a",@progbits
	.sectionflags	@""
	.align	4
.nv.constant0._ZN3cub18CUB_300001_SM_10006detail8for_each13static_kernelINS2_12policy_hub_t12policy_500_tEmN6thrust24THRUST_300001_SM_1000_NS8cuda_cub20__uninitialized_fill7functorINS7_10device_ptrImEEmEEEEvT0_T1_:
	.zero		920


//--------------------- .nv.constant0._ZN3cub18CUB_300001_SM_10006detail11EmptyKernelIvEEvv --------------------------
	.section	.nv.constant0._ZN3cub18CUB_300001_SM_10006detail11EmptyKernelIvEEvv,"a",@progbits
	.sectionflags	@""
	.align	4
.nv.constant0._ZN3cub18CUB_300001_SM_10006detail11EmptyKernelIvEEvv:
	.zero		896


//--------------------- .nv.constant0._ZN6thrust24THRUST_300001_SM_1000_NS8cuda_cub4core6detail13_kernel_agentINS1_15__reduce_by_key16ReduceByKeyAgentINS0_6detail15normal_iteratorINS0_10device_ptrImEEEENS0_17constant_iteratorIiNS0_11use_defaultESD_EESB_NS8_INS9_IiEEEEN4cuda3std3__48equal_toImEENSJ_4plusIiEEPllEEJSB_SE_SB_SG_SO_N3cub18CUB_300001_SM_100024ReduceByKeyScanTileStateIilLb1EEESL_SN_llEEEvDpT0_ --------------------------
	.section	.nv.constant0._ZN6thrust24THRUST_300001_SM_1000_NS8cuda_cub4core6detail13_kernel_agentINS1_15__reduce_by_key16ReduceByKeyAgentINS0_6detail15normal_iteratorINS0_10device_ptrImEEEENS0_17constant_iteratorIiNS0_11use_defaultESD_EESB_NS8_INS9_IiEEEEN4cuda3std3__48equal_toImEENSJ_4plusIiEEPllEEJSB_SE_SB_SG_SO_N3cub18CUB_300001_SM_100024ReduceByKeyScanTileStateIilLb1EEESL_SN_llEEEvDpT0_,"a",@progbits
	.sectionflags	@""
	.align	4
.nv.constant0._ZN6thrust24THRUST_300001_SM_1000_NS8cuda_cub4core6detail13_kernel_agentINS1_15__reduce_by_key16ReduceByKeyAgentINS0_6detail15normal_iteratorINS0_10device_ptrImEEEENS0_17constant_iteratorIiNS0_11use_defaultESD_EESB_NS8_INS9_IiEEEEN4cuda3std3__48equal_toImEENSJ_4plusIiEEPllEEJSB_SE_SB_SG_SO_N3cub18CUB_300001_SM_100024ReduceByKeyScanTileStateIilLb1EEESL_SN_llEEEvDpT0_:
	.zero		976


//--------------------- .nv.constant0._ZN6thrust24THRUST_300001_SM_1000_NS8cuda_cub4core6detail13_kernel_agentINS1_15__reduce_by_key9InitAgentIN3cub18CUB_300001_SM_100024ReduceByKeyScanTileStateIilLb1EEElPlEEJSA_lSB_EEEvDpT0_ --------------------------
	.section	.nv.constant0._ZN6thrust24THRUST_300001_SM_1000_NS8cuda_cub4core6detail13_kernel_agentINS1_15__reduce_by_key9InitAgentIN3cub18CUB_300001_SM_100024ReduceByKeyScanTileStateIilLb1EEElPlEEJSA_lSB_EEEvDpT0_,"a",@progbits
	.sectionflags	@""
	.align	4
.nv.constant0._ZN6thrust24THRUST_300001_SM_1000_NS8cuda_cub4core6detail13_kernel_agentINS1_15__reduce_by_key9InitAgentIN3cub18CUB_300001_SM_100024ReduceByKeyScanTileStateIilLb1EEElPlEEJSA_lSB_EEEvDpT0_:
	.zero		920


//--------------------- .nv.constant0._ZN6thrust24THRUST_300001_SM_1000_NS8cuda_cub4core6detail13_kernel_agentINS1_15__reduce_by_key16ReduceByKeyAgentINS0_6detail15normal_iteratorINS0_10device_ptrImEEEENS0_17constant_iteratorIiNS0_11use_defaultESD_EESB_NS8_INS9_IiEEEEN4cuda3std3__48equal_toImEENSJ_4plusIiEEPiiEEJSB_SE_SB_SG_SO_N3cub18CUB_300001_SM_100024ReduceByKeyScanTileStateIiiLb1EEESL_SN_iiEEEvDpT0_ --------------------------
	.section	.nv.constant0._ZN6thrust24THRUST_300001_SM_1000_NS8cuda_cub4core6detail13_kernel_agentINS1_15__reduce_by_key16ReduceByKeyAgentINS0_6detail15normal_iteratorINS0_10device_ptrImEEEENS0_17constant_iteratorIiNS0_11use_defaultESD_EESB_NS8_INS9_IiEEEEN4cuda3std3__48equal_toImEENSJ_4plusIiEEPiiEEJSB_SE_SB_SG_SO_N3cub18CUB_300001_SM_100024ReduceByKeyScanTileStateIiiLb1EEESL_SN_iiEEEvDpT0_,"a",@progbits
	.sectionflags	@""
	.align	4
.nv.constant0._ZN6thrust24THRUST_300001_SM_1000_NS8cuda_cub4core6detail13_kernel_agentINS1_15__reduce_by_key16ReduceByKeyAgentINS0_6detail15normal_iteratorINS0_10device_ptrImEEEENS0_17constant_iteratorIiNS0_11use_defaultESD_EESB_NS8_INS9_IiEEEEN4cuda3std3__48equal_toImEENSJ_4plusIiEEPiiEEJSB_SE_SB_SG_SO_N3cub18CUB_300001_SM_100024ReduceByKeyScanTileStateIiiLb1EEESL_SN_iiEEEvDpT0_:
	.zero		964


//--------------------- .nv.constant0._ZN6thrust24THRUST_300001_SM_1000_NS8cuda_cub4core6detail13_kernel_agentINS1_15__reduce_by_key9InitAgentIN3cub18CUB_300001_SM_100024ReduceByKeyScanTileStateIiiLb1EEEiPiEEJSA_iSB_EEEvDpT0_ --------------------------
	.section	.nv.constant0._ZN6thrust24THRUST_300001_SM_1000_NS8cuda_cub4core6detail13_kernel_agentINS1_15__reduce_by_key9InitAgentIN3cub18CUB_300001_SM_100024ReduceByKeyScanTileStateIiiLb1EEEiPiEEJSA_iSB_EEEvDpT0_,"a",@progbits
	.sectionflags	@""
	.align	4
.nv.constant0._ZN6thrust24THRUST_300001_SM_1000_NS8cuda_cub4core6detail13_kernel_agentINS1_15__reduce_by_key9InitAgentIN3cub18CUB_300001_SM_100024ReduceByKeyScanTileStateIiiLb1EEEiPiEEJSA_iSB_EEEvDpT0_:
	.zero		920


//--------------------- .nv.constant0._ZN6thrust24THRUST_300001_SM_1000_NS8cuda_cub4core6detail13_kernel_agentINS1_15__reduce_by_key16ReduceByKeyAgentINS0_6detail15normal_iteratorINS0_10device_ptrImEEEENS9_I7double2EESB_NS8_ISD_EEN4cuda3std3__48equal_toImEEN12Trajectories19cuDoubleComplex_addEPllEEJSB_SD_SB_SE_SM_N3cub18CUB_300001_SM_100024ReduceByKeyScanTileStateISC_lLb0EEESJ_SL_llEEEvDpT0_ --------------------------
	.section	.nv.constant0._ZN6thrust24THRUST_300001_SM_1000_NS8cuda_cub4core6detail13_kernel_agentINS1_15__reduce_by_key16ReduceByKeyAgentINS0_6detail15normal_iteratorINS0_10device_ptrImEEEENS9_I7double2EESB_NS8_ISD_EEN4cuda3std3__48equal_toImEEN12Trajectories19cuDoubleComplex_addEPllEEJSB_SD_SB_SE_SM_N3cub18CUB_300001_SM_100024ReduceByKeyScanTileStateISC_lLb0EEESJ_SL_llEEEvDpT0_,"a",@progbits
	.sectionflags	@""
	.align	4
.nv.constant0._ZN6thrust24THRUST_300001_SM_1000_NS8cuda_cub4core6detail13_kernel_agentINS1_15__reduce_by_key16ReduceByKeyAgentINS0_6detail15normal_iteratorINS0_10device_ptrImEEEENS9_I7double2EESB_NS8_ISD_EEN4cuda3std3__48equal_toImEEN12Trajectories19cuDoubleComplex_addEPllEEJSB_SD_SB_SE_SM_N3cub18CUB_300001_SM_100024ReduceByKeyScanTileStateISC_lLb0EEESJ_SL_llEEEvDpT0_:
	.zero		984


//--------------------- .nv.constant0._ZN6thrust24THRUST_300001_SM_1000_NS8cuda_cub4core6detail13_kernel_agentINS1_15__reduce_by_key9InitAgentIN3cub18CUB_300001_SM_100024ReduceByKeyScanTileStateI7double2lLb0EEElPlEEJSB_lSC_EEEvDpT0_ --------------------------
	.section	.nv.constant0._ZN6thrust24THRUST_300001_SM_1000_NS8cuda_cub4core6detail13_kernel_agentINS1_15__reduce_by_key9InitAgentIN3cub18CUB_300001_SM_100024ReduceByKeyScanTileStateI7double2lLb0EEElPlEEJSB_lSC_EEEvDpT0_,"a",@progbits
	.sectionflags	@""
	.align	4
.nv.constant0._ZN6thrust24THRUST_300001_SM_1000_NS8cuda_cub4core6detail13_kernel_agentINS1_15__reduce_by_key9InitAgentIN3cub18CUB_300001_SM_100024ReduceByKeyScanTileStateI7double2lLb0EEElPlEEJSB_lSC_EEEvDpT0_:
	.zero		936


//--------------------- .nv.constant0._ZN6thrust24THRUST_300001_SM_1000_NS8cuda_cub4core6detail13_kernel_agentINS1_15__reduce_by_key16ReduceByKeyAgentINS0_6detail15normal_iteratorINS0_10device_ptrImEEEENS9_I7double2EESB_NS8_ISD_EEN4cuda3std3__48equal_toImEEN12Trajectories19cuDoubleComplex_addEPiiEEJSB_SD_SB_SE_SM_N3cub18CUB_300001_SM_100024ReduceByKeyScanTileStateISC_iLb0EEESJ_SL_iiEEEvDpT0_ --------------------------
	.section	.nv.constant0._ZN6thrust24THRUST_300001_SM_1000_NS8cuda_cub4core6detail13_kernel_agentINS1_15__reduce_by_key16ReduceByKeyAgentINS0_6detail15normal_iteratorINS0_10device_ptrImEEEENS9_I7double2EESB_NS8_ISD_EEN4cuda3std3__48equal_toImEEN12Trajectories19cuDoubleComplex_addEPiiEEJSB_SD_SB_SE_SM_N3cub18CUB_300001_SM_100024ReduceByKeyScanTileStateISC_iLb0EEESJ_SL_iiEEEvDpT0_,"a",@progbits
	.sectionflags	@""
	.align	4
.nv.constant0._ZN6thrust24THRUST_300001_SM_1000_NS8cuda_cub4core6detail13_kernel_agentINS1_15__reduce_by_key16ReduceByKeyAgentINS0_6detail15normal_iteratorINS0_10device_ptrImEEEENS9_I7double2EESB_NS8_ISD_EEN4cuda3std3__48equal_toImEEN12Trajectories19cuDoubleComplex_addEPiiEEJSB_SD_SB_SE_SM_N3cub18CUB_300001_SM_100024ReduceByKeyScanTileStateISC_iLb0EEESJ_SL_iiEEEvDpT0_:
	.zero		972


//--------------------- .nv.constant0._ZN6thrust24THRUST_300001_SM_1000_NS8cuda_cub4core6detail13_kernel_agentINS1_15__reduce_by_key9InitAgentIN3cub18CUB_300001_SM_100024ReduceByKeyScanTileStateI7double2iLb0EEEiPiEEJSB_iSC_EEEvDpT0_ --------------------------
	.section	.nv.constant0._ZN6thrust24THRUST_300001_SM_1000_NS8cuda_cub4core6detail13_kernel_agentINS1_15__reduce_by_key9InitAgentIN3cub18CUB_300001_SM_100024ReduceByKeyScanTileStateI7double2iLb0EEEiPiEEJSB_iSC_EEEvDpT0_,"a",@progbits
	.sectionflags	@""
	.align	4
.nv.constant0._ZN6thrust24THRUST_300001_SM_1000_NS8cuda_cub4core6detail13_kernel_agentINS1_15__reduce_by_key9InitAgentIN3cub18CUB_300001_SM_100024ReduceByKeyScanTileStateI7double2iLb0EEEiPiEEJSB_iSC_EEEvDpT0_:
	.zero		936


//--------------------- .nv.constant0._Z32resample_from_kept_states_kernelPhP17curandStateXORWOWP7double2iiPKmPKdi --------------------------
	.section	.nv.constant0._Z32resample_from_kept_states_kernelPhP17curandStateXORWOWP7double2iiPKmPKdi,"a",@progbits
	.sectionflags	@""
	.align	4
.nv.constant0._Z32resample_from_kept_states_kernelPhP17curandStateXORWOWP7double2iiPKmPKdi:
	.zero		948


//--------------------- .nv.constant0._Z21pack_to_uint64_kernelPhPmii --------------------------
	.section	.nv.constant0._Z21pack_to_uint64_kernelPhPmii,"a",@progbits
	.sectionflags	@""
	.align	4
.nv.constant0._Z21pack_to_uint64_kernelPhPmii:
	.zero		920


//--------------------- .nv.constant0._Z10cu3_kernelPhP17curandStateXORWOWiiiiddd --------------------------
	.section	.nv.constant0._Z10cu3_kernelPhP17curandStateXORWOWiiiiddd,"a",@progbits
	.sectionflags	@""
	.align	4
.nv.constant0._Z10cu3_kernelPhP17curandStateXORWOWiiiiddd:
	.zero		952


//--------------------- .nv.constant0._Z9cx_kernelPhiiii --------------------------
	.section	.nv.constant0._Z9cx_kernelPhiiii,"a",@progbits
	.sectionflags	@""
	.align	4
.nv.constant0._Z9cx_kernelPhiiii:
	.zero		920


//--------------------- .nv.constant0._Z9u3_kernelPhP17curandStateXORWOWP7double2iiiddd --------------------------
	.section	.nv.constant0._Z9u3_kernelPhP17curandStateXORWOWP7double2iiiddd,"a",@progbits
	.sectionflags	@""
	.align	4
.nv.constant0._Z9u3_kernelPhP17curandStateXORWOWP7double2iiiddd:
	.zero		960


//--------------------- .nv.constant0._Z8x_kernelPhiii --------------------------
	.section	.nv.constant0._Z8x_kernelPhiii,"a",@progbits
	.sectionflags	@""
	.align	4
.nv.constant0._Z8x_kernelPhiii:
	.zero		916


//--------------------- .nv.constant0._Z18init_weight_kernelP7double2i --------------------------
	.section	.nv.constant0._Z18init_weight_kernelP7double2i,"a",@progbits
	.sectionflags	@""
	.align	4
.nv.constant0._Z18init_weight_kernelP7double2i:
	.zero		908


//--------------------- .nv.constant0._Z18init_curand_kernelP17curandStateXORWOWiy --------------------------
	.section	.nv.constant0._Z18init_curand_kernelP17curandStateXORWOWiy,"a",@progbits
	.sectionflags	@""
	.align	4
.nv.constant0._Z18init_curand_kernelP17curandStateXORWOWiy:
	.zero		920


//--------------------- SYMBOLS --------------------------

	.type		.nv.reservedSmem.offset0,@object
	.size		.nv.reservedSmem.offset0,0x4
	.type		.nv.reservedSmem.cap,@object
	.size		.nv.reservedSmem.cap,0x4
